//
// Generated by NVIDIA NVVM Compiler
//
// Compiler Build ID: CL-36424714
// Cuda compilation tools, release 13.0, V13.0.88
// Based on NVVM 20.0.0
//

.version 9.0
.target sm_100
.address_size 64

	// .globl	_Z8copy_memPhS_
.global .align 4 .b8 __cudart_i2opi_f[24] = {65, 144, 67, 60, 153, 149, 98, 219, 192, 221, 52, 245, 209, 87, 39, 252, 41, 21, 68, 78, 110, 131, 249, 162};

.visible .entry _Z8copy_memPhS_(
	.param .u64 .ptr .align 1 _Z8copy_memPhS__param_0,
	.param .u64 .ptr .align 1 _Z8copy_memPhS__param_1
)
{
	.reg .b16 	%rs<13>;
	.reg .b32 	%r<22>;
	.reg .b64 	%rd<17>;

	ld.param.u64 	%rd1, [_Z8copy_memPhS__param_0];
	ld.param.u64 	%rd2, [_Z8copy_memPhS__param_1];
	cvta.to.global.u64 	%rd3, %rd2;
	cvta.to.global.u64 	%rd4, %rd1;
	mov.u32 	%r1, %ctaid.x;
	shl.b32 	%r2, %r1, 5;
	mov.u32 	%r3, %tid.x;
	add.s32 	%r4, %r2, %r3;
	mov.u32 	%r5, %ctaid.y;
	shl.b32 	%r6, %r5, 5;
	mov.u32 	%r7, %tid.y;
	add.s32 	%r8, %r6, %r7;
	mov.u32 	%r9, %nctaid.x;
	mul.lo.s32 	%r10, %r9, %r8;
	shl.b32 	%r11, %r10, 5;
	add.s32 	%r12, %r4, %r11;
	mul.lo.s32 	%r13, %r12, 3;
	cvt.s64.s32 	%rd5, %r13;
	add.s64 	%rd6, %rd4, %rd5;
	ld.global.u8 	%rs1, [%rd6];
	add.s64 	%rd7, %rd3, %rd5;
	st.global.u8 	[%rd7], %rs1;
	ld.global.u8 	%rs2, [%rd6+1];
	st.global.u8 	[%rd7+1], %rs2;
	ld.global.u8 	%rs3, [%rd6+2];
	st.global.u8 	[%rd7+2], %rs3;
	shl.b32 	%r14, %r9, 8;
	add.s32 	%r15, %r12, %r14;
	mul.lo.s32 	%r16, %r15, 3;
	cvt.s64.s32 	%rd8, %r16;
	add.s64 	%rd9, %rd4, %rd8;
	ld.global.u8 	%rs4, [%rd9];
	add.s64 	%rd10, %rd3, %rd8;
	st.global.u8 	[%rd10], %rs4;
	ld.global.u8 	%rs5, [%rd9+1];
	st.global.u8 	[%rd10+1], %rs5;
	ld.global.u8 	%rs6, [%rd9+2];
	st.global.u8 	[%rd10+2], %rs6;
	shl.b32 	%r17, %r9, 9;
	add.s32 	%r18, %r12, %r17;
	mul.lo.s32 	%r19, %r18, 3;
	cvt.s64.s32 	%rd11, %r19;
	add.s64 	%rd12, %rd4, %rd11;
	ld.global.u8 	%rs7, [%rd12];
	add.s64 	%rd13, %rd3, %rd11;
	st.global.u8 	[%rd13], %rs7;
	ld.global.u8 	%rs8, [%rd12+1];
	st.global.u8 	[%rd13+1], %rs8;
	ld.global.u8 	%rs9, [%rd12+2];
	st.global.u8 	[%rd13+2], %rs9;
	add.s32 	%r20, %r18, %r14;
	mul.lo.s32 	%r21, %r20, 3;
	cvt.s64.s32 	%rd14, %r21;
	add.s64 	%rd15, %rd4, %rd14;
	ld.global.u8 	%rs10, [%rd15];
	add.s64 	%rd16, %rd3, %rd14;
	st.global.u8 	[%rd16], %rs10;
	ld.global.u8 	%rs11, [%rd15+1];
	st.global.u8 	[%rd16+1], %rs11;
	ld.global.u8 	%rs12, [%rd15+2];
	st.global.u8 	[%rd16+2], %rs12;
	ret;

}
	// .globl	_Z9set_depthPj
.visible .entry _Z9set_depthPj(
	.param .u64 .ptr .align 1 _Z9set_depthPj_param_0
)
{
	.reg .b32 	%r<19>;
	.reg .b64 	%rd<11>;

	ld.param.u64 	%rd1, [_Z9set_depthPj_param_0];
	mov.u32 	%r1, %ctaid.x;
	shl.b32 	%r2, %r1, 5;
	mov.u32 	%r3, %tid.x;
	add.s32 	%r4, %r2, %r3;
	mov.u32 	%r5, %ctaid.y;
	shl.b32 	%r6, %r5, 5;
	mov.u32 	%r7, %tid.y;
	add.s32 	%r8, %r6, %r7;
	mov.u32 	%r9, %nctaid.x;
	cvta.to.global.u64 	%rd2, %rd1;
	mul.lo.s32 	%r10, %r9, %r8;
	shl.b32 	%r11, %r10, 5;
	add.s32 	%r12, %r4, %r11;
	mul.wide.s32 	%rd3, %r12, 4;
	add.s64 	%rd4, %rd2, %rd3;
	mov.b32 	%r13, 65535;
	st.global.u32 	[%rd4], %r13;
	shl.b32 	%r14, %r9, 8;
	add.s32 	%r15, %r12, %r14;
	mul.wide.s32 	%rd5, %r15, 4;
	add.s64 	%rd6, %rd2, %rd5;
	st.global.u32 	[%rd6], %r13;
	shl.b32 	%r16, %r9, 9;
	add.s32 	%r17, %r12, %r16;
	mul.wide.s32 	%rd7, %r17, 4;
	add.s64 	%rd8, %rd2, %rd7;
	st.global.u32 	[%rd8], %r13;
	add.s32 	%r18, %r17, %r14;
	mul.wide.s32 	%rd9, %r18, 4;
	add.s64 	%rd10, %rd2, %rd9;
	st.global.u32 	[%rd10], %r13;
	ret;

}
	// .globl	_Z11char_to_intPiPh
.visible .entry _Z11char_to_intPiPh(
	.param .u64 .ptr .align 1 _Z11char_to_intPiPh_param_0,
	.param .u64 .ptr .align 1 _Z11char_to_intPiPh_param_1
)
{
	.reg .b16 	%rs<5>;
	.reg .b32 	%r<46>;
	.reg .b64 	%rd<21>;

	ld.param.u64 	%rd1, [_Z11char_to_intPiPh_param_0];
	ld.param.u64 	%rd2, [_Z11char_to_intPiPh_param_1];
	mov.u32 	%r1, %ctaid.x;
	shl.b32 	%r2, %r1, 5;
	mov.u32 	%r3, %tid.x;
	add.s32 	%r4, %r2, %r3;
	mov.u32 	%r5, %ctaid.y;
	shl.b32 	%r6, %r5, 5;
	mov.u32 	%r7, %tid.y;
	add.s32 	%r8, %r6, %r7;
	mov.u32 	%r9, %nctaid.x;
	cvta.to.global.u64 	%rd3, %rd2;
	cvta.to.global.u64 	%rd4, %rd1;
	mul.lo.s32 	%r10, %r9, %r8;
	shl.b32 	%r11, %r10, 5;
	add.s32 	%r12, %r4, %r11;
	mul.lo.s32 	%r13, %r12, 3;
	cvt.s64.s32 	%rd5, %r13;
	add.s64 	%rd6, %rd3, %rd5;
	ld.global.u8 	%r14, [%rd6];
	shl.b32 	%r15, %r14, 16;
	ld.global.u8 	%rs1, [%rd6+1];
	mul.wide.u16 	%r16, %rs1, 256;
	or.b32  	%r17, %r16, %r15;
	ld.global.u8 	%r18, [%rd6+2];
	or.b32  	%r19, %r17, %r18;
	mul.wide.s32 	%rd7, %r12, 4;
	add.s64 	%rd8, %rd4, %rd7;
	st.global.u32 	[%rd8], %r19;
	shl.b32 	%r20, %r9, 8;
	add.s32 	%r21, %r12, %r20;
	mul.lo.s32 	%r22, %r21, 3;
	cvt.s64.s32 	%rd9, %r22;
	add.s64 	%rd10, %rd3, %rd9;
	ld.global.u8 	%r23, [%rd10];
	shl.b32 	%r24, %r23, 16;
	ld.global.u8 	%rs2, [%rd10+1];
	mul.wide.u16 	%r25, %rs2, 256;
	or.b32  	%r26, %r25, %r24;
	ld.global.u8 	%r27, [%rd10+2];
	or.b32  	%r28, %r26, %r27;
	mul.wide.s32 	%rd11, %r21, 4;
	add.s64 	%rd12, %rd4, %rd11;
	st.global.u32 	[%rd12], %r28;
	shl.b32 	%r29, %r9, 9;
	add.s32 	%r30, %r12, %r29;
	mul.lo.s32 	%r31, %r30, 3;
	cvt.s64.s32 	%rd13, %r31;
	add.s64 	%rd14, %rd3, %rd13;
	ld.global.u8 	%r32, [%rd14];
	shl.b32 	%r33, %r32, 16;
	ld.global.u8 	%rs3, [%rd14+1];
	mul.wide.u16 	%r34, %rs3, 256;
	or.b32  	%r35, %r34, %r33;
	ld.global.u8 	%r36, [%rd14+2];
	or.b32  	%r37, %r35, %r36;
	mul.wide.s32 	%rd15, %r30, 4;
	add.s64 	%rd16, %rd4, %rd15;
	st.global.u32 	[%rd16], %r37;
	add.s32 	%r38, %r30, %r20;
	mul.lo.s32 	%r39, %r38, 3;
	cvt.s64.s32 	%rd17, %r39;
	add.s64 	%rd18, %rd3, %rd17;
	ld.global.u8 	%r40, [%rd18];
	shl.b32 	%r41, %r40, 16;
	ld.global.u8 	%rs4, [%rd18+1];
	mul.wide.u16 	%r42, %rs4, 256;
	or.b32  	%r43, %r42, %r41;
	ld.global.u8 	%r44, [%rd18+2];
	or.b32  	%r45, %r43, %r44;
	mul.wide.s32 	%rd19, %r38, 4;
	add.s64 	%rd20, %rd4, %rd19;
	st.global.u32 	[%rd20], %r45;
	ret;

}
	// .globl	_Z11int_to_charPiPh
.visible .entry _Z11int_to_charPiPh(
	.param .u64 .ptr .align 1 _Z11int_to_charPiPh_param_0,
	.param .u64 .ptr .align 1 _Z11int_to_charPiPh_param_1
)
{
	.reg .b32 	%r<66>;
	.reg .b64 	%rd<21>;

	ld.param.u64 	%rd1, [_Z11int_to_charPiPh_param_0];
	ld.param.u64 	%rd2, [_Z11int_to_charPiPh_param_1];
	mov.u32 	%r1, %ctaid.x;
	shl.b32 	%r2, %r1, 5;
	mov.u32 	%r3, %tid.x;
	add.s32 	%r4, %r2, %r3;
	mov.u32 	%r5, %ctaid.y;
	shl.b32 	%r6, %r5, 5;
	mov.u32 	%r7, %tid.y;
	add.s32 	%r8, %r6, %r7;
	mov.u32 	%r9, %nctaid.x;
	cvta.to.global.u64 	%rd3, %rd1;
	cvta.to.global.u64 	%rd4, %rd2;
	mul.lo.s32 	%r10, %r9, %r8;
	shl.b32 	%r11, %r10, 5;
	add.s32 	%r12, %r4, %r11;
	mul.wide.s32 	%rd5, %r12, 4;
	add.s64 	%rd6, %rd3, %rd5;
	ld.global.u32 	%r13, [%rd6];
	shr.s32 	%r14, %r13, 31;
	shr.u32 	%r15, %r14, 16;
	add.s32 	%r16, %r13, %r15;
	shr.u32 	%r17, %r16, 16;
	mul.lo.s32 	%r18, %r12, 3;
	cvt.s64.s32 	%rd7, %r18;
	add.s64 	%rd8, %rd4, %rd7;
	st.global.u8 	[%rd8], %r17;
	ld.global.u32 	%r19, [%rd6];
	shr.s32 	%r20, %r19, 31;
	shr.u32 	%r21, %r20, 24;
	add.s32 	%r22, %r19, %r21;
	shr.u32 	%r23, %r22, 8;
	st.global.u8 	[%rd8+1], %r23;
	ld.global.u32 	%r24, [%rd6];
	st.global.u8 	[%rd8+2], %r24;
	shl.b32 	%r25, %r9, 8;
	add.s32 	%r26, %r12, %r25;
	mul.wide.s32 	%rd9, %r26, 4;
	add.s64 	%rd10, %rd3, %rd9;
	ld.global.u32 	%r27, [%rd10];
	shr.s32 	%r28, %r27, 31;
	shr.u32 	%r29, %r28, 16;
	add.s32 	%r30, %r27, %r29;
	shr.u32 	%r31, %r30, 16;
	mul.lo.s32 	%r32, %r26, 3;
	cvt.s64.s32 	%rd11, %r32;
	add.s64 	%rd12, %rd4, %rd11;
	st.global.u8 	[%rd12], %r31;
	ld.global.u32 	%r33, [%rd10];
	shr.s32 	%r34, %r33, 31;
	shr.u32 	%r35, %r34, 24;
	add.s32 	%r36, %r33, %r35;
	shr.u32 	%r37, %r36, 8;
	st.global.u8 	[%rd12+1], %r37;
	ld.global.u32 	%r38, [%rd10];
	st.global.u8 	[%rd12+2], %r38;
	shl.b32 	%r39, %r9, 9;
	add.s32 	%r40, %r12, %r39;
	mul.wide.s32 	%rd13, %r40, 4;
	add.s64 	%rd14, %rd3, %rd13;
	ld.global.u32 	%r41, [%rd14];
	shr.s32 	%r42, %r41, 31;
	shr.u32 	%r43, %r42, 16;
	add.s32 	%r44, %r41, %r43;
	shr.u32 	%r45, %r44, 16;
	mul.lo.s32 	%r46, %r40, 3;
	cvt.s64.s32 	%rd15, %r46;
	add.s64 	%rd16, %rd4, %rd15;
	st.global.u8 	[%rd16], %r45;
	ld.global.u32 	%r47, [%rd14];
	shr.s32 	%r48, %r47, 31;
	shr.u32 	%r49, %r48, 24;
	add.s32 	%r50, %r47, %r49;
	shr.u32 	%r51, %r50, 8;
	st.global.u8 	[%rd16+1], %r51;
	ld.global.u32 	%r52, [%rd14];
	st.global.u8 	[%rd16+2], %r52;
	add.s32 	%r53, %r40, %r25;
	mul.wide.s32 	%rd17, %r53, 4;
	add.s64 	%rd18, %rd3, %rd17;
	ld.global.u32 	%r54, [%rd18];
	shr.s32 	%r55, %r54, 31;
	shr.u32 	%r56, %r55, 16;
	add.s32 	%r57, %r54, %r56;
	shr.u32 	%r58, %r57, 16;
	mul.lo.s32 	%r59, %r53, 3;
	cvt.s64.s32 	%rd19, %r59;
	add.s64 	%rd20, %rd4, %rd19;
	st.global.u8 	[%rd20], %r58;
	ld.global.u32 	%r60, [%rd18];
	shr.s32 	%r61, %r60, 31;
	shr.u32 	%r62, %r61, 24;
	add.s32 	%r63, %r60, %r62;
	shr.u32 	%r64, %r63, 8;
	st.global.u8 	[%rd20+1], %r64;
	ld.global.u32 	%r65, [%rd18];
	st.global.u8 	[%rd20+2], %r65;
	ret;

}
	// .globl	_Z4fillPh
.visible .entry _Z4fillPh(
	.param .u64 .ptr .align 1 _Z4fillPh_param_0
)
{
	.reg .pred 	%p<5>;
	.reg .b16 	%rs<13>;
	.reg .b32 	%r<42>;
	.reg .b64 	%rd<11>;

	ld.param.u64 	%rd6, [_Z4fillPh_param_0];
	cvta.to.global.u64 	%rd1, %rd6;
	mov.u32 	%r5, %ctaid.x;
	shl.b32 	%r6, %r5, 5;
	mov.u32 	%r7, %tid.x;
	add.s32 	%r8, %r6, %r7;
	mov.u32 	%r9, %ctaid.y;
	shl.b32 	%r10, %r9, 5;
	mov.u32 	%r11, %tid.y;
	add.s32 	%r12, %r10, %r11;
	mov.u32 	%r1, %nctaid.x;
	mul.lo.s32 	%r13, %r1, %r12;
	shl.b32 	%r14, %r13, 5;
	add.s32 	%r2, %r8, %r14;
	mul.lo.s32 	%r15, %r2, 3;
	cvt.s64.s32 	%rd7, %r15;
	add.s64 	%rd2, %rd1, %rd7;
	ld.global.u8 	%r16, [%rd2];
	ld.global.u8 	%r17, [%rd2+1];
	add.s32 	%r18, %r17, %r16;
	ld.global.u8 	%r19, [%rd2+2];
	or.b32  	%r20, %r18, %r19;
	setp.ne.s32 	%p1, %r20, 0;
	@%p1 bra 	$L__BB4_2;
	ld.global.u8 	%rs1, [%rd2+3];
	st.global.u8 	[%rd2], %rs1;
	ld.global.u8 	%rs2, [%rd2+4];
	st.global.u8 	[%rd2+1], %rs2;
	ld.global.u8 	%rs3, [%rd2+5];
	st.global.u8 	[%rd2+2], %rs3;
$L__BB4_2:
	shl.b32 	%r3, %r1, 8;
	add.s32 	%r21, %r2, %r3;
	mul.lo.s32 	%r22, %r21, 3;
	cvt.s64.s32 	%rd8, %r22;
	add.s64 	%rd3, %rd1, %rd8;
	ld.global.u8 	%r23, [%rd3];
	ld.global.u8 	%r24, [%rd3+1];
	add.s32 	%r25, %r24, %r23;
	ld.global.u8 	%r26, [%rd3+2];
	or.b32  	%r27, %r25, %r26;
	setp.ne.s32 	%p2, %r27, 0;
	@%p2 bra 	$L__BB4_4;
	ld.global.u8 	%rs4, [%rd3+3];
	st.global.u8 	[%rd3], %rs4;
	ld.global.u8 	%rs5, [%rd3+4];
	st.global.u8 	[%rd3+1], %rs5;
	ld.global.u8 	%rs6, [%rd3+5];
	st.global.u8 	[%rd3+2], %rs6;
$L__BB4_4:
	shl.b32 	%r28, %r1, 9;
	add.s32 	%r4, %r2, %r28;
	mul.lo.s32 	%r29, %r4, 3;
	cvt.s64.s32 	%rd9, %r29;
	add.s64 	%rd4, %rd1, %rd9;
	ld.global.u8 	%r30, [%rd4];
	ld.global.u8 	%r31, [%rd4+1];
	add.s32 	%r32, %r31, %r30;
	ld.global.u8 	%r33, [%rd4+2];
	or.b32  	%r34, %r32, %r33;
	setp.ne.s32 	%p3, %r34, 0;
	@%p3 bra 	$L__BB4_6;
	ld.global.u8 	%rs7, [%rd4+3];
	st.global.u8 	[%rd4], %rs7;
	ld.global.u8 	%rs8, [%rd4+4];
	st.global.u8 	[%rd4+1], %rs8;
	ld.global.u8 	%rs9, [%rd4+5];
	st.global.u8 	[%rd4+2], %rs9;
$L__BB4_6:
	add.s32 	%r35, %r4, %r3;
	mul.lo.s32 	%r36, %r35, 3;
	cvt.s64.s32 	%rd10, %r36;
	add.s64 	%rd5, %rd1, %rd10;
	ld.global.u8 	%r37, [%rd5];
	ld.global.u8 	%r38, [%rd5+1];
	add.s32 	%r39, %r38, %r37;
	ld.global.u8 	%r40, [%rd5+2];
	or.b32  	%r41, %r39, %r40;
	setp.ne.s32 	%p4, %r41, 0;
	@%p4 bra 	$L__BB4_8;
	ld.global.u8 	%rs10, [%rd5+3];
	st.global.u8 	[%rd5], %rs10;
	ld.global.u8 	%rs11, [%rd5+4];
	st.global.u8 	[%rd5+1], %rs11;
	ld.global.u8 	%rs12, [%rd5+5];
	st.global.u8 	[%rd5+2], %rs12;
$L__BB4_8:
	ret;

}
	// .globl	_Z5mergePhS_ii
.visible .entry _Z5mergePhS_ii(
	.param .u64 .ptr .align 1 _Z5mergePhS_ii_param_0,
	.param .u64 .ptr .align 1 _Z5mergePhS_ii_param_1,
	.param .u32 _Z5mergePhS_ii_param_2,
	.param .u32 _Z5mergePhS_ii_param_3
)
{
	.reg .pred 	%p<31>;
	.reg .b16 	%rs<65>;
	.reg .b32 	%r<240>;
	.reg .b64 	%rd<51>;

	ld.param.u64 	%rd5, [_Z5mergePhS_ii_param_0];
	ld.param.u64 	%rd4, [_Z5mergePhS_ii_param_1];
	ld.param.u32 	%r41, [_Z5mergePhS_ii_param_2];
	ld.param.u32 	%r42, [_Z5mergePhS_ii_param_3];
	cvta.to.global.u64 	%rd1, %rd5;
	cvta.to.global.u64 	%rd2, %rd4;
	mov.u32 	%r43, %ctaid.x;
	shl.b32 	%r44, %r43, 5;
	mov.u32 	%r45, %tid.x;
	add.s32 	%r1, %r44, %r45;
	mov.u32 	%r46, %ctaid.y;
	shl.b32 	%r47, %r46, 5;
	mov.u32 	%r48, %tid.y;
	add.s32 	%r2, %r47, %r48;
	mov.u32 	%r3, %nctaid.x;
	shl.b32 	%r4, %r3, 5;
	setp.lt.s32 	%p1, %r41, 1;
	@%p1 bra 	$L__BB5_23;
	and.b32  	%r5, %r41, 7;
	and.b32  	%r6, %r41, 3;
	and.b32  	%r7, %r41, 2147483640;
	and.b32  	%r8, %r41, 1;
	and.b32  	%r9, %r41, 2147483644;
	shl.b32 	%r10, %r42, 3;
	mov.b32 	%r223, 0;
	cvt.s64.s32 	%rd46, %r42;
$L__BB5_2:
	mov.u32 	%r11, %r223;
	setp.lt.u32 	%p2, %r41, 8;
	add.s32 	%r62, %r11, %r2;
	mul.lo.s32 	%r64, %r3, %r62;
	shl.b32 	%r65, %r64, 5;
	add.s32 	%r66, %r65, %r1;
	mul.lo.s32 	%r12, %r66, 3;
	mov.b32 	%r239, 0;
	mov.u32 	%r235, %r239;
	@%p2 bra 	$L__BB5_5;
	and.b32  	%r68, %r41, 2147483640;
	neg.s32 	%r225, %r68;
	mov.b32 	%r239, 0;
	mov.u32 	%r224, %r12;
$L__BB5_4:
	.pragma "nounroll";
	cvt.s64.s32 	%rd14, %r224;
	add.s64 	%rd15, %rd1, %rd14;
	ld.global.u8 	%r69, [%rd15];
	ld.global.u8 	%r70, [%rd15+1];
	add.s32 	%r71, %r70, %r69;
	ld.global.u8 	%r72, [%rd15+2];
	or.b32  	%r73, %r71, %r72;
	setp.ne.s32 	%p3, %r73, 0;
	selp.u32 	%r74, 1, 0, %p3;
	add.s32 	%r75, %r239, %r74;
	add.s64 	%rd17, %rd15, %rd46;
	ld.global.u8 	%r76, [%rd17];
	ld.global.u8 	%r77, [%rd17+1];
	add.s32 	%r78, %r77, %r76;
	ld.global.u8 	%r79, [%rd17+2];
	or.b32  	%r80, %r78, %r79;
	setp.ne.s32 	%p4, %r80, 0;
	selp.u32 	%r81, 1, 0, %p4;
	add.s32 	%r82, %r75, %r81;
	add.s64 	%rd18, %rd17, %rd46;
	ld.global.u8 	%r83, [%rd18];
	ld.global.u8 	%r84, [%rd18+1];
	add.s32 	%r85, %r84, %r83;
	ld.global.u8 	%r86, [%rd18+2];
	or.b32  	%r87, %r85, %r86;
	setp.ne.s32 	%p5, %r87, 0;
	selp.u32 	%r88, 1, 0, %p5;
	add.s32 	%r89, %r82, %r88;
	add.s64 	%rd19, %rd18, %rd46;
	ld.global.u8 	%r90, [%rd19];
	ld.global.u8 	%r91, [%rd19+1];
	add.s32 	%r92, %r91, %r90;
	ld.global.u8 	%r93, [%rd19+2];
	or.b32  	%r94, %r92, %r93;
	setp.ne.s32 	%p6, %r94, 0;
	selp.u32 	%r95, 1, 0, %p6;
	add.s32 	%r96, %r89, %r95;
	add.s64 	%rd20, %rd19, %rd46;
	ld.global.u8 	%r97, [%rd20];
	ld.global.u8 	%r98, [%rd20+1];
	add.s32 	%r99, %r98, %r97;
	ld.global.u8 	%r100, [%rd20+2];
	or.b32  	%r101, %r99, %r100;
	setp.ne.s32 	%p7, %r101, 0;
	selp.u32 	%r102, 1, 0, %p7;
	add.s32 	%r103, %r96, %r102;
	add.s64 	%rd21, %rd20, %rd46;
	ld.global.u8 	%r104, [%rd21];
	ld.global.u8 	%r105, [%rd21+1];
	add.s32 	%r106, %r105, %r104;
	ld.global.u8 	%r107, [%rd21+2];
	or.b32  	%r108, %r106, %r107;
	setp.ne.s32 	%p8, %r108, 0;
	selp.u32 	%r109, 1, 0, %p8;
	add.s32 	%r110, %r103, %r109;
	add.s64 	%rd22, %rd21, %rd46;
	ld.global.u8 	%r111, [%rd22];
	ld.global.u8 	%r112, [%rd22+1];
	add.s32 	%r113, %r112, %r111;
	ld.global.u8 	%r114, [%rd22+2];
	or.b32  	%r115, %r113, %r114;
	setp.ne.s32 	%p9, %r115, 0;
	selp.u32 	%r116, 1, 0, %p9;
	add.s32 	%r117, %r110, %r116;
	add.s64 	%rd23, %rd22, %rd46;
	ld.global.u8 	%r118, [%rd23];
	ld.global.u8 	%r119, [%rd23+1];
	add.s32 	%r120, %r119, %r118;
	ld.global.u8 	%r121, [%rd23+2];
	or.b32  	%r122, %r120, %r121;
	setp.ne.s32 	%p10, %r122, 0;
	selp.u32 	%r123, 1, 0, %p10;
	add.s32 	%r239, %r117, %r123;
	add.s32 	%r225, %r225, 8;
	add.s32 	%r224, %r224, %r10;
	setp.eq.s32 	%p11, %r225, 0;
	mov.u32 	%r235, %r7;
	@%p11 bra 	$L__BB5_5;
	bra.uni 	$L__BB5_4;
$L__BB5_5:
	setp.eq.s32 	%p12, %r5, 0;
	@%p12 bra 	$L__BB5_21;
	add.s32 	%r125, %r5, -1;
	setp.lt.u32 	%p13, %r125, 3;
	@%p13 bra 	$L__BB5_8;
	mad.lo.s32 	%r126, %r235, %r42, %r12;
	cvt.s64.s32 	%rd24, %r126;
	add.s64 	%rd25, %rd1, %rd24;
	ld.global.u8 	%r127, [%rd25];
	ld.global.u8 	%r128, [%rd25+1];
	add.s32 	%r129, %r128, %r127;
	ld.global.u8 	%r130, [%rd25+2];
	or.b32  	%r131, %r129, %r130;
	setp.ne.s32 	%p14, %r131, 0;
	selp.u32 	%r132, 1, 0, %p14;
	add.s32 	%r133, %r239, %r132;
	add.s64 	%rd27, %rd25, %rd46;
	ld.global.u8 	%r134, [%rd27];
	ld.global.u8 	%r135, [%rd27+1];
	add.s32 	%r136, %r135, %r134;
	ld.global.u8 	%r137, [%rd27+2];
	or.b32  	%r138, %r136, %r137;
	setp.ne.s32 	%p15, %r138, 0;
	selp.u32 	%r139, 1, 0, %p15;
	add.s32 	%r140, %r133, %r139;
	add.s64 	%rd28, %rd27, %rd46;
	ld.global.u8 	%r141, [%rd28];
	ld.global.u8 	%r142, [%rd28+1];
	add.s32 	%r143, %r142, %r141;
	ld.global.u8 	%r144, [%rd28+2];
	or.b32  	%r145, %r143, %r144;
	setp.ne.s32 	%p16, %r145, 0;
	selp.u32 	%r146, 1, 0, %p16;
	add.s32 	%r147, %r140, %r146;
	add.s64 	%rd29, %rd28, %rd46;
	ld.global.u8 	%r148, [%rd29];
	ld.global.u8 	%r149, [%rd29+1];
	add.s32 	%r150, %r149, %r148;
	ld.global.u8 	%r151, [%rd29+2];
	or.b32  	%r152, %r150, %r151;
	setp.ne.s32 	%p17, %r152, 0;
	selp.u32 	%r153, 1, 0, %p17;
	add.s32 	%r239, %r147, %r153;
	add.s32 	%r235, %r235, 4;
$L__BB5_8:
	setp.eq.s32 	%p18, %r6, 0;
	@%p18 bra 	$L__BB5_21;
	setp.eq.s32 	%p19, %r6, 1;
	@%p19 bra 	$L__BB5_11;
	mad.lo.s32 	%r155, %r235, %r42, %r12;
	cvt.s64.s32 	%rd30, %r155;
	add.s64 	%rd31, %rd1, %rd30;
	ld.global.u8 	%r156, [%rd31];
	ld.global.u8 	%r157, [%rd31+1];
	add.s32 	%r158, %r157, %r156;
	ld.global.u8 	%r159, [%rd31+2];
	or.b32  	%r160, %r158, %r159;
	setp.ne.s32 	%p20, %r160, 0;
	selp.u32 	%r161, 1, 0, %p20;
	add.s32 	%r162, %r239, %r161;
	add.s64 	%rd33, %rd31, %rd46;
	ld.global.u8 	%r163, [%rd33];
	ld.global.u8 	%r164, [%rd33+1];
	add.s32 	%r165, %r164, %r163;
	ld.global.u8 	%r166, [%rd33+2];
	or.b32  	%r167, %r165, %r166;
	setp.ne.s32 	%p21, %r167, 0;
	selp.u32 	%r168, 1, 0, %p21;
	add.s32 	%r239, %r162, %r168;
	add.s32 	%r235, %r235, 2;
$L__BB5_11:
	setp.eq.s32 	%p22, %r8, 0;
	@%p22 bra 	$L__BB5_21;
	mad.lo.s32 	%r169, %r235, %r42, %r12;
	cvt.s64.s32 	%rd34, %r169;
	add.s64 	%rd35, %rd1, %rd34;
	ld.global.u8 	%r170, [%rd35];
	ld.global.u8 	%r171, [%rd35+1];
	add.s32 	%r172, %r171, %r170;
	ld.global.u8 	%r173, [%rd35+2];
	or.b32  	%r174, %r172, %r173;
	setp.ne.s32 	%p23, %r174, 0;
	selp.u32 	%r175, 1, 0, %p23;
	add.s32 	%r239, %r239, %r175;
	bra.uni 	$L__BB5_21;
$L__BB5_13:
	setp.lt.u32 	%p25, %r41, 4;
	mov.b32 	%r229, 0;
	mov.b16 	%rs59, 0;
	mov.u16 	%rs60, %rs59;
	mov.u16 	%rs61, %rs59;
	@%p25 bra 	$L__BB5_16;
	mov.b32 	%r227, 0;
	mov.b16 	%rs59, 0;
$L__BB5_15:
	.pragma "nounroll";
	mad.lo.s32 	%r178, %r227, %r42, %r12;
	cvt.s64.s32 	%rd38, %r178;
	add.s64 	%rd39, %rd1, %rd38;
	ld.global.u8 	%r179, [%rd39];
	div.u32 	%r180, %r179, %r239;
	cvt.u16.u32 	%rs20, %r180;
	add.s16 	%rs21, %rs61, %rs20;
	st.global.u8 	[%rd3], %rs21;
	ld.global.u8 	%r181, [%rd39+1];
	div.u32 	%r182, %r181, %r239;
	cvt.u16.u32 	%rs22, %r182;
	add.s16 	%rs23, %rs60, %rs22;
	st.global.u8 	[%rd3+1], %rs23;
	ld.global.u8 	%r183, [%rd39+2];
	div.u32 	%r184, %r183, %r239;
	cvt.u16.u32 	%rs24, %r184;
	add.s16 	%rs25, %rs59, %rs24;
	st.global.u8 	[%rd3+2], %rs25;
	add.s64 	%rd41, %rd39, %rd46;
	ld.global.u8 	%r185, [%rd41];
	div.u32 	%r186, %r185, %r239;
	cvt.u16.u32 	%rs26, %r186;
	add.s16 	%rs27, %rs21, %rs26;
	st.global.u8 	[%rd3], %rs27;
	ld.global.u8 	%r187, [%rd41+1];
	div.u32 	%r188, %r187, %r239;
	cvt.u16.u32 	%rs28, %r188;
	add.s16 	%rs29, %rs23, %rs28;
	st.global.u8 	[%rd3+1], %rs29;
	ld.global.u8 	%r189, [%rd41+2];
	div.u32 	%r190, %r189, %r239;
	cvt.u16.u32 	%rs30, %r190;
	add.s16 	%rs31, %rs25, %rs30;
	st.global.u8 	[%rd3+2], %rs31;
	add.s64 	%rd42, %rd41, %rd46;
	ld.global.u8 	%r191, [%rd42];
	div.u32 	%r192, %r191, %r239;
	cvt.u16.u32 	%rs32, %r192;
	add.s16 	%rs33, %rs27, %rs32;
	st.global.u8 	[%rd3], %rs33;
	ld.global.u8 	%r193, [%rd42+1];
	div.u32 	%r194, %r193, %r239;
	cvt.u16.u32 	%rs34, %r194;
	add.s16 	%rs35, %rs29, %rs34;
	st.global.u8 	[%rd3+1], %rs35;
	ld.global.u8 	%r195, [%rd42+2];
	div.u32 	%r196, %r195, %r239;
	cvt.u16.u32 	%rs36, %r196;
	add.s16 	%rs37, %rs31, %rs36;
	st.global.u8 	[%rd3+2], %rs37;
	add.s64 	%rd43, %rd42, %rd46;
	ld.global.u8 	%r197, [%rd43];
	div.u32 	%r198, %r197, %r239;
	cvt.u16.u32 	%rs38, %r198;
	add.s16 	%rs61, %rs33, %rs38;
	st.global.u8 	[%rd3], %rs61;
	ld.global.u8 	%r199, [%rd43+1];
	div.u32 	%r200, %r199, %r239;
	cvt.u16.u32 	%rs39, %r200;
	add.s16 	%rs60, %rs35, %rs39;
	st.global.u8 	[%rd3+1], %rs60;
	ld.global.u8 	%r201, [%rd43+2];
	div.u32 	%r202, %r201, %r239;
	cvt.u16.u32 	%rs40, %r202;
	add.s16 	%rs59, %rs37, %rs40;
	st.global.u8 	[%rd3+2], %rs59;
	add.s32 	%r227, %r227, 4;
	setp.eq.s32 	%p26, %r227, %r9;
	mov.u32 	%r229, %r9;
	@%p26 bra 	$L__BB5_16;
	bra.uni 	$L__BB5_15;
$L__BB5_16:
	setp.eq.s32 	%p27, %r6, 0;
	@%p27 bra 	$L__BB5_22;
	setp.eq.s32 	%p28, %r6, 1;
	@%p28 bra 	$L__BB5_19;
	mad.lo.s32 	%r203, %r229, %r42, %r12;
	cvt.s64.s32 	%rd44, %r203;
	add.s64 	%rd45, %rd1, %rd44;
	ld.global.u8 	%r204, [%rd45];
	div.u32 	%r205, %r204, %r239;
	cvt.u16.u32 	%rs41, %r205;
	add.s16 	%rs42, %rs61, %rs41;
	st.global.u8 	[%rd3], %rs42;
	ld.global.u8 	%r206, [%rd45+1];
	div.u32 	%r207, %r206, %r239;
	cvt.u16.u32 	%rs43, %r207;
	add.s16 	%rs44, %rs60, %rs43;
	st.global.u8 	[%rd3+1], %rs44;
	ld.global.u8 	%r208, [%rd45+2];
	div.u32 	%r209, %r208, %r239;
	cvt.u16.u32 	%rs45, %r209;
	add.s16 	%rs46, %rs59, %rs45;
	st.global.u8 	[%rd3+2], %rs46;
	add.s64 	%rd47, %rd45, %rd46;
	ld.global.u8 	%r210, [%rd47];
	div.u32 	%r211, %r210, %r239;
	cvt.u16.u32 	%rs47, %r211;
	add.s16 	%rs61, %rs42, %rs47;
	st.global.u8 	[%rd3], %rs61;
	ld.global.u8 	%r212, [%rd47+1];
	div.u32 	%r213, %r212, %r239;
	cvt.u16.u32 	%rs48, %r213;
	add.s16 	%rs60, %rs44, %rs48;
	st.global.u8 	[%rd3+1], %rs60;
	ld.global.u8 	%r214, [%rd47+2];
	div.u32 	%r215, %r214, %r239;
	cvt.u16.u32 	%rs49, %r215;
	add.s16 	%rs59, %rs46, %rs49;
	st.global.u8 	[%rd3+2], %rs59;
	add.s32 	%r229, %r229, 2;
$L__BB5_19:
	setp.eq.s32 	%p29, %r8, 0;
	@%p29 bra 	$L__BB5_22;
	mad.lo.s32 	%r216, %r229, %r42, %r12;
	cvt.s64.s32 	%rd48, %r216;
	add.s64 	%rd49, %rd1, %rd48;
	ld.global.u8 	%r217, [%rd49];
	div.u32 	%r218, %r217, %r239;
	cvt.u16.u32 	%rs50, %r218;
	add.s16 	%rs51, %rs61, %rs50;
	st.global.u8 	[%rd3], %rs51;
	ld.global.u8 	%r219, [%rd49+1];
	div.u32 	%r220, %r219, %r239;
	cvt.u16.u32 	%rs52, %r220;
	add.s16 	%rs53, %rs60, %rs52;
	st.global.u8 	[%rd3+1], %rs53;
	ld.global.u8 	%r221, [%rd49+2];
	div.u32 	%r222, %r221, %r239;
	cvt.u16.u32 	%rs54, %r222;
	add.s16 	%rs55, %rs59, %rs54;
	st.global.u8 	[%rd3+2], %rs55;
	bra.uni 	$L__BB5_22;
$L__BB5_21:
	ld.param.u64 	%rd50, [_Z5mergePhS_ii_param_1];
	cvt.s64.s32 	%rd36, %r12;
	cvta.to.global.u64 	%rd37, %rd50;
	add.s64 	%rd3, %rd37, %rd36;
	mov.b16 	%rs17, 0;
	st.global.u8 	[%rd3], %rs17;
	st.global.u8 	[%rd3+1], %rs17;
	st.global.u8 	[%rd3+2], %rs17;
	setp.eq.s32 	%p24, %r239, 0;
	@%p24 bra 	$L__BB5_22;
	bra.uni 	$L__BB5_13;
$L__BB5_22:
	add.s32 	%r223, %r11, 8;
	setp.lt.u32 	%p30, %r11, 24;
	@%p30 bra 	$L__BB5_2;
	bra.uni 	$L__BB5_24;
$L__BB5_23:
	mad.lo.s32 	%r49, %r2, %r4, %r1;
	mul.lo.s32 	%r50, %r49, 3;
	cvt.s64.s32 	%rd6, %r50;
	add.s64 	%rd7, %rd2, %rd6;
	mov.b16 	%rs16, 0;
	st.global.u8 	[%rd7], %rs16;
	st.global.u8 	[%rd7+1], %rs16;
	st.global.u8 	[%rd7+2], %rs16;
	shl.b32 	%r51, %r3, 8;
	add.s32 	%r52, %r49, %r51;
	mul.lo.s32 	%r53, %r52, 3;
	cvt.s64.s32 	%rd8, %r53;
	add.s64 	%rd9, %rd2, %rd8;
	st.global.u8 	[%rd9], %rs16;
	st.global.u8 	[%rd9+1], %rs16;
	st.global.u8 	[%rd9+2], %rs16;
	shl.b32 	%r54, %r3, 9;
	add.s32 	%r55, %r49, %r54;
	mul.lo.s32 	%r56, %r55, 3;
	cvt.s64.s32 	%rd10, %r56;
	add.s64 	%rd11, %rd2, %rd10;
	st.global.u8 	[%rd11], %rs16;
	st.global.u8 	[%rd11+1], %rs16;
	st.global.u8 	[%rd11+2], %rs16;
	add.s32 	%r57, %r55, %r51;
	mul.lo.s32 	%r58, %r57, 3;
	cvt.s64.s32 	%rd12, %r58;
	add.s64 	%rd13, %rd2, %rd12;
	st.global.u8 	[%rd13], %rs16;
	st.global.u8 	[%rd13+1], %rs16;
	st.global.u8 	[%rd13+2], %rs16;
$L__BB5_24:
	ret;

}
	// .globl	_Z10to3d_pointPfS_
.visible .entry _Z10to3d_pointPfS_(
	.param .u64 .ptr .align 1 _Z10to3d_pointPfS__param_0,
	.param .u64 .ptr .align 1 _Z10to3d_pointPfS__param_1
)
{
	.local .align 4 .b8 	__local_depot6[28];
	.reg .b64 	%SP;
	.reg .b64 	%SPL;
	.reg .pred 	%p<148>;
	.reg .b32 	%r<791>;
	.reg .b32 	%f<454>;
	.reg .b64 	%rd<410>;
	.reg .b64 	%fd<64>;

	mov.u64 	%SPL, __local_depot6;
	ld.param.u64 	%rd147, [_Z10to3d_pointPfS__param_0];
	cvta.to.global.u64 	%rd149, %rd147;
	add.u64 	%rd1, %SPL, 0;
	add.u64 	%rd2, %SPL, 0;
	add.u64 	%rd3, %SPL, 0;
	add.u64 	%rd4, %SPL, 0;
	add.u64 	%rd5, %SPL, 0;
	mov.u32 	%r235, %ctaid.x;
	shl.b32 	%r236, %r235, 5;
	mov.u32 	%r237, %tid.x;
	add.s32 	%r238, %r236, %r237;
	mov.u32 	%r239, %ctaid.y;
	shl.b32 	%r240, %r239, 5;
	mov.u32 	%r241, %tid.y;
	add.s32 	%r1, %r240, %r241;
	mov.u32 	%r242, %nctaid.x;
	shl.b32 	%r243, %r242, 5;
	shr.s32 	%r244, %r243, 1;
	cvt.rn.f32.s32 	%f80, %r244;
	cvt.f64.f32 	%fd1, %f80;
	cvt.rn.f32.s32 	%f81, %r238;
	cvt.f64.f32 	%fd2, %f81;
	add.f64 	%fd3, %fd2, 0d3FE0000000000000;
	cvt.rn.f32.s32 	%f82, %r243;
	cvt.f64.f32 	%fd4, %f82;
	div.rn.f64 	%fd5, %fd3, %fd4;
	add.f64 	%fd6, %fd5, %fd5;
	fma.rn.f64 	%fd7, %fd6, 0d400921FB54442D18, 0d400921FB54442D18;
	cvt.rn.f32.f64 	%f1, %fd7;
	mov.b32 	%r2, %f1;
	shr.u32 	%r245, %r2, 23;
	and.b32  	%r3, %r245, 31;
	mad.lo.s32 	%r4, %r1, %r243, %r238;
	mul.wide.s32 	%rd155, %r4, 4;
	add.s64 	%rd156, %rd149, %rd155;
	ld.global.f32 	%f83, [%rd156];
	mul.f32 	%f2, %f83, 0f43000000;
	cvt.rn.f64.u32 	%fd8, %r1;
	add.f64 	%fd9, %fd8, 0d3FE0000000000000;
	div.rn.f64 	%fd10, %fd9, %fd1;
	mul.f64 	%fd11, %fd10, 0d400921FB54442D18;
	cvt.rn.f32.f64 	%f3, %fd11;
	mul.f32 	%f84, %f3, 0f3F22F983;
	cvt.rni.s32.f32 	%r730, %f84;
	cvt.rn.f32.s32 	%f85, %r730;
	fma.rn.f32 	%f86, %f85, 0fBFC90FDA, %f3;
	fma.rn.f32 	%f87, %f85, 0fB3A22168, %f86;
	fma.rn.f32 	%f438, %f85, 0fA7C234C5, %f87;
	abs.f32 	%f5, %f3;
	setp.ltu.f32 	%p2, %f5, 0f47CE4780;
	mov.u32 	%r714, %r730;
	mov.f32 	%f434, %f438;
	@%p2 bra 	$L__BB6_8;
	setp.neu.f32 	%p3, %f5, 0f7F800000;
	@%p3 bra 	$L__BB6_3;
	mov.f32 	%f90, 0f00000000;
	mul.rn.f32 	%f434, %f3, %f90;
	mov.b32 	%r714, 0;
	bra.uni 	$L__BB6_8;
$L__BB6_3:
	mov.b32 	%r6, %f3;
	mov.b64 	%rd352, 0;
	mov.b32 	%r711, 0;
	mov.u64 	%rd350, __cudart_i2opi_f;
	shl.b32 	%r248, %r6, 8;
	or.b32  	%r249, %r248, -2147483648;
	mov.u64 	%rd351, %rd5;
$L__BB6_4:
	.pragma "nounroll";
	ld.global.nc.u32 	%r247, [%rd350];
	mad.wide.u32 	%rd159, %r247, %r249, %rd352;
	shr.u64 	%rd352, %rd159, 32;
	st.local.u32 	[%rd351], %rd159;
	add.s32 	%r711, %r711, 1;
	add.s64 	%rd351, %rd351, 4;
	add.s64 	%rd350, %rd350, 4;
	setp.ne.s32 	%p4, %r711, 6;
	@%p4 bra 	$L__BB6_4;
	shr.u32 	%r250, %r6, 23;
	st.local.u32 	[%rd5+24], %rd352;
	and.b32  	%r9, %r250, 31;
	and.b32  	%r251, %r250, 224;
	add.s32 	%r252, %r251, -128;
	shr.u32 	%r253, %r252, 5;
	mul.wide.u32 	%rd160, %r253, 4;
	sub.s64 	%rd12, %rd5, %rd160;
	ld.local.u32 	%r712, [%rd12+24];
	ld.local.u32 	%r713, [%rd12+20];
	setp.eq.s32 	%p5, %r9, 0;
	@%p5 bra 	$L__BB6_7;
	shf.l.wrap.b32 	%r712, %r713, %r712, %r9;
	ld.local.u32 	%r254, [%rd12+16];
	shf.l.wrap.b32 	%r713, %r254, %r713, %r9;
$L__BB6_7:
	shr.u32 	%r255, %r712, 30;
	shf.l.wrap.b32 	%r256, %r713, %r712, 2;
	shl.b32 	%r257, %r713, 2;
	shr.u32 	%r258, %r256, 31;
	add.s32 	%r259, %r258, %r255;
	neg.s32 	%r260, %r259;
	setp.lt.s32 	%p6, %r6, 0;
	selp.b32 	%r714, %r260, %r259, %p6;
	xor.b32  	%r261, %r256, %r6;
	shr.s32 	%r262, %r256, 31;
	xor.b32  	%r263, %r262, %r256;
	xor.b32  	%r264, %r262, %r257;
	cvt.u64.u32 	%rd161, %r263;
	shl.b64 	%rd162, %rd161, 32;
	cvt.u64.u32 	%rd163, %r264;
	or.b64  	%rd164, %rd162, %rd163;
	cvt.rn.f64.s64 	%fd12, %rd164;
	mul.f64 	%fd13, %fd12, 0d3BF921FB54442D19;
	cvt.rn.f32.f64 	%f88, %fd13;
	neg.f32 	%f89, %f88;
	setp.lt.s32 	%p7, %r261, 0;
	selp.f32 	%f434, %f89, %f88, %p7;
$L__BB6_8:
	mul.f32 	%f91, %f1, 0f3F22F983;
	cvt.rni.s32.f32 	%r266, %f91;
	cvt.rn.f32.s32 	%f92, %r266;
	abs.f32 	%f93, %f1;
	shr.u32 	%r267, %r2, 23;
	and.b32  	%r268, %r267, 224;
	add.s32 	%r269, %r268, -128;
	shr.u32 	%r270, %r269, 5;
	mul.wide.u32 	%rd165, %r270, 4;
	sub.s64 	%rd13, %rd4, %rd165;
	setp.eq.f32 	%p8, %f93, 0f7F800000;
	setp.ltu.f32 	%p9, %f93, 0f47CE4780;
	mul.rn.f32 	%f94, %f434, %f434;
	and.b32  	%r271, %r714, 1;
	setp.eq.b32 	%p10, %r271, 1;
	selp.f32 	%f95, 0f3F800000, %f434, %p10;
	fma.rn.f32 	%f96, %f94, %f95, 0f00000000;
	fma.rn.f32 	%f97, %f94, 0f37CBAC00, 0fBAB607ED;
	selp.f32 	%f98, %f97, 0fB94D4153, %p10;
	selp.f32 	%f99, 0f3D2AAABB, 0f3C0885E4, %p10;
	fma.rn.f32 	%f100, %f98, %f94, %f99;
	selp.f32 	%f101, 0fBEFFFFFF, 0fBE2AAAA8, %p10;
	fma.rn.f32 	%f102, %f100, %f94, %f101;
	fma.rn.f32 	%f103, %f102, %f96, %f95;
	and.b32  	%r272, %r714, 2;
	setp.eq.s32 	%p11, %r272, 0;
	mov.f32 	%f104, 0f00000000;
	sub.f32 	%f105, %f104, %f103;
	selp.f32 	%f9, %f103, %f105, %p11;
	or.pred  	%p1, %p9, %p8;
	selp.b32 	%r786, %r266, 0, %p9;
	mul.rn.f32 	%f106, %f1, %f104;
	fma.rn.f32 	%f107, %f92, 0fBFC90FDA, %f1;
	fma.rn.f32 	%f108, %f92, 0fB3A22168, %f107;
	fma.rn.f32 	%f109, %f92, 0fA7C234C5, %f108;
	selp.f32 	%f452, %f109, %f106, %p9;
	mov.u32 	%r718, %r786;
	mov.f32 	%f435, %f452;
	@%p1 bra 	$L__BB6_14;
	mov.b64 	%rd355, 0;
	mov.b32 	%r715, 0;
	mov.u64 	%rd353, __cudart_i2opi_f;
	shl.b32 	%r275, %r2, 8;
	or.b32  	%r276, %r275, -2147483648;
	mov.u64 	%rd354, %rd4;
$L__BB6_10:
	.pragma "nounroll";
	ld.global.nc.u32 	%r274, [%rd353];
	mad.wide.u32 	%rd168, %r274, %r276, %rd355;
	shr.u64 	%rd355, %rd168, 32;
	st.local.u32 	[%rd354], %rd168;
	add.s32 	%r715, %r715, 1;
	add.s64 	%rd354, %rd354, 4;
	add.s64 	%rd353, %rd353, 4;
	setp.ne.s32 	%p12, %r715, 6;
	@%p12 bra 	$L__BB6_10;
	setp.eq.s32 	%p13, %r3, 0;
	st.local.u32 	[%rd4+24], %rd355;
	ld.local.u32 	%r716, [%rd13+24];
	ld.local.u32 	%r717, [%rd13+20];
	@%p13 bra 	$L__BB6_13;
	shf.l.wrap.b32 	%r716, %r717, %r716, %r3;
	ld.local.u32 	%r277, [%rd13+16];
	shf.l.wrap.b32 	%r717, %r277, %r717, %r3;
$L__BB6_13:
	setp.lt.s32 	%p14, %r2, 0;
	shr.u32 	%r278, %r716, 30;
	shf.l.wrap.b32 	%r279, %r717, %r716, 2;
	shl.b32 	%r280, %r717, 2;
	shr.u32 	%r281, %r279, 31;
	add.s32 	%r282, %r281, %r278;
	neg.s32 	%r283, %r282;
	selp.b32 	%r718, %r283, %r282, %p14;
	xor.b32  	%r284, %r279, %r2;
	shr.s32 	%r285, %r279, 31;
	xor.b32  	%r286, %r285, %r279;
	xor.b32  	%r287, %r285, %r280;
	cvt.u64.u32 	%rd169, %r286;
	shl.b64 	%rd170, %rd169, 32;
	cvt.u64.u32 	%rd171, %r287;
	or.b64  	%rd172, %rd170, %rd171;
	cvt.rn.f64.s64 	%fd14, %rd172;
	mul.f64 	%fd15, %fd14, 0d3BF921FB54442D19;
	cvt.rn.f32.f64 	%f110, %fd15;
	neg.f32 	%f111, %f110;
	setp.lt.s32 	%p15, %r284, 0;
	selp.f32 	%f435, %f111, %f110, %p15;
$L__BB6_14:
	ld.param.u64 	%rd343, [_Z10to3d_pointPfS__param_1];
	setp.ltu.f32 	%p16, %f5, 0f47CE4780;
	add.s32 	%r288, %r718, 1;
	mul.rn.f32 	%f112, %f435, %f435;
	and.b32  	%r289, %r718, 1;
	setp.eq.b32 	%p17, %r289, 1;
	selp.f32 	%f113, %f435, 0f3F800000, %p17;
	fma.rn.f32 	%f114, %f112, %f113, 0f00000000;
	fma.rn.f32 	%f115, %f112, 0f37CBAC00, 0fBAB607ED;
	selp.f32 	%f116, 0fB94D4153, %f115, %p17;
	selp.f32 	%f117, 0f3C0885E4, 0f3D2AAABB, %p17;
	fma.rn.f32 	%f118, %f116, %f112, %f117;
	selp.f32 	%f119, 0fBE2AAAA8, 0fBEFFFFFF, %p17;
	fma.rn.f32 	%f120, %f118, %f112, %f119;
	fma.rn.f32 	%f121, %f120, %f114, %f113;
	and.b32  	%r290, %r288, 2;
	setp.eq.s32 	%p18, %r290, 0;
	mov.f32 	%f122, 0f00000000;
	sub.f32 	%f123, %f122, %f121;
	selp.f32 	%f124, %f121, %f123, %p18;
	mul.f32 	%f125, %f2, %f9;
	mul.f32 	%f126, %f125, %f124;
	shl.b32 	%r291, %r4, 2;
	cvta.to.global.u64 	%rd173, %rd343;
	mul.wide.s32 	%rd174, %r291, 4;
	add.s64 	%rd175, %rd173, %rd174;
	st.global.f32 	[%rd175], %f126;
	mov.u32 	%r722, %r730;
	mov.f32 	%f436, %f438;
	@%p16 bra 	$L__BB6_22;
	setp.neu.f32 	%p19, %f5, 0f7F800000;
	@%p19 bra 	$L__BB6_17;
	mov.f32 	%f129, 0f00000000;
	mul.rn.f32 	%f436, %f3, %f129;
	mov.b32 	%r722, 0;
	bra.uni 	$L__BB6_22;
$L__BB6_17:
	mov.b64 	%rd358, 0;
	mov.b32 	%r719, 0;
	mov.u64 	%rd356, __cudart_i2opi_f;
	mov.b32 	%r294, %f3;
	shl.b32 	%r295, %r294, 8;
	or.b32  	%r296, %r295, -2147483648;
	mov.u64 	%rd357, %rd3;
$L__BB6_18:
	.pragma "nounroll";
	ld.global.nc.u32 	%r293, [%rd356];
	mad.wide.u32 	%rd178, %r293, %r296, %rd358;
	shr.u64 	%rd358, %rd178, 32;
	st.local.u32 	[%rd357], %rd178;
	add.s32 	%r719, %r719, 1;
	add.s64 	%rd357, %rd357, 4;
	add.s64 	%rd356, %rd356, 4;
	setp.ne.s32 	%p20, %r719, 6;
	@%p20 bra 	$L__BB6_18;
	mov.b32 	%r297, %f3;
	shr.u32 	%r298, %r297, 23;
	st.local.u32 	[%rd3+24], %rd358;
	and.b32  	%r31, %r298, 31;
	and.b32  	%r299, %r298, 224;
	add.s32 	%r300, %r299, -128;
	shr.u32 	%r301, %r300, 5;
	mul.wide.u32 	%rd179, %r301, 4;
	sub.s64 	%rd26, %rd3, %rd179;
	ld.local.u32 	%r720, [%rd26+24];
	ld.local.u32 	%r721, [%rd26+20];
	setp.eq.s32 	%p21, %r31, 0;
	@%p21 bra 	$L__BB6_21;
	shf.l.wrap.b32 	%r720, %r721, %r720, %r31;
	ld.local.u32 	%r302, [%rd26+16];
	shf.l.wrap.b32 	%r721, %r302, %r721, %r31;
$L__BB6_21:
	shr.u32 	%r303, %r720, 30;
	shf.l.wrap.b32 	%r304, %r721, %r720, 2;
	shl.b32 	%r305, %r721, 2;
	shr.u32 	%r306, %r304, 31;
	add.s32 	%r307, %r306, %r303;
	neg.s32 	%r308, %r307;
	setp.lt.s32 	%p22, %r297, 0;
	selp.b32 	%r722, %r308, %r307, %p22;
	xor.b32  	%r310, %r304, %r297;
	shr.s32 	%r311, %r304, 31;
	xor.b32  	%r312, %r311, %r304;
	xor.b32  	%r313, %r311, %r305;
	cvt.u64.u32 	%rd180, %r312;
	shl.b64 	%rd181, %rd180, 32;
	cvt.u64.u32 	%rd182, %r313;
	or.b64  	%rd183, %rd181, %rd182;
	cvt.rn.f64.s64 	%fd16, %rd183;
	mul.f64 	%fd17, %fd16, 0d3BF921FB54442D19;
	cvt.rn.f32.f64 	%f127, %fd17;
	neg.f32 	%f128, %f127;
	setp.lt.s32 	%p23, %r310, 0;
	selp.f32 	%f436, %f128, %f127, %p23;
$L__BB6_22:
	shr.u32 	%r315, %r2, 23;
	and.b32  	%r316, %r315, 224;
	add.s32 	%r317, %r316, -128;
	shr.u32 	%r318, %r317, 5;
	mul.wide.u32 	%rd184, %r318, 4;
	sub.s64 	%rd27, %rd2, %rd184;
	mul.rn.f32 	%f130, %f436, %f436;
	and.b32  	%r319, %r722, 1;
	setp.eq.b32 	%p24, %r319, 1;
	selp.f32 	%f131, 0f3F800000, %f436, %p24;
	fma.rn.f32 	%f132, %f130, %f131, 0f00000000;
	fma.rn.f32 	%f133, %f130, 0f37CBAC00, 0fBAB607ED;
	selp.f32 	%f134, %f133, 0fB94D4153, %p24;
	selp.f32 	%f135, 0f3D2AAABB, 0f3C0885E4, %p24;
	fma.rn.f32 	%f136, %f134, %f130, %f135;
	selp.f32 	%f137, 0fBEFFFFFF, 0fBE2AAAA8, %p24;
	fma.rn.f32 	%f138, %f136, %f130, %f137;
	fma.rn.f32 	%f139, %f138, %f132, %f131;
	and.b32  	%r320, %r722, 2;
	setp.eq.s32 	%p25, %r320, 0;
	mov.f32 	%f140, 0f00000000;
	sub.f32 	%f141, %f140, %f139;
	selp.f32 	%f16, %f139, %f141, %p25;
	mov.u32 	%r726, %r786;
	mov.f32 	%f437, %f452;
	@%p1 bra 	$L__BB6_28;
	mov.b64 	%rd361, 0;
	mov.b32 	%r723, 0;
	mov.u64 	%rd359, __cudart_i2opi_f;
	shl.b32 	%r323, %r2, 8;
	or.b32  	%r324, %r323, -2147483648;
	mov.u64 	%rd360, %rd2;
$L__BB6_24:
	.pragma "nounroll";
	ld.global.nc.u32 	%r322, [%rd359];
	mad.wide.u32 	%rd187, %r322, %r324, %rd361;
	shr.u64 	%rd361, %rd187, 32;
	st.local.u32 	[%rd360], %rd187;
	add.s32 	%r723, %r723, 1;
	add.s64 	%rd360, %rd360, 4;
	add.s64 	%rd359, %rd359, 4;
	setp.ne.s32 	%p26, %r723, 6;
	@%p26 bra 	$L__BB6_24;
	setp.eq.s32 	%p27, %r3, 0;
	st.local.u32 	[%rd2+24], %rd361;
	ld.local.u32 	%r724, [%rd27+24];
	ld.local.u32 	%r725, [%rd27+20];
	@%p27 bra 	$L__BB6_27;
	shf.l.wrap.b32 	%r724, %r725, %r724, %r3;
	ld.local.u32 	%r325, [%rd27+16];
	shf.l.wrap.b32 	%r725, %r325, %r725, %r3;
$L__BB6_27:
	setp.lt.s32 	%p28, %r2, 0;
	shr.u32 	%r326, %r724, 30;
	shf.l.wrap.b32 	%r327, %r725, %r724, 2;
	shl.b32 	%r328, %r725, 2;
	shr.u32 	%r329, %r327, 31;
	add.s32 	%r330, %r329, %r326;
	neg.s32 	%r331, %r330;
	selp.b32 	%r726, %r331, %r330, %p28;
	xor.b32  	%r332, %r327, %r2;
	shr.s32 	%r333, %r327, 31;
	xor.b32  	%r334, %r333, %r327;
	xor.b32  	%r335, %r333, %r328;
	cvt.u64.u32 	%rd188, %r334;
	shl.b64 	%rd189, %rd188, 32;
	cvt.u64.u32 	%rd190, %r335;
	or.b64  	%rd191, %rd189, %rd190;
	cvt.rn.f64.s64 	%fd18, %rd191;
	mul.f64 	%fd19, %fd18, 0d3BF921FB54442D19;
	cvt.rn.f32.f64 	%f142, %fd19;
	neg.f32 	%f143, %f142;
	setp.lt.s32 	%p29, %r332, 0;
	selp.f32 	%f437, %f143, %f142, %p29;
$L__BB6_28:
	ld.param.u64 	%rd344, [_Z10to3d_pointPfS__param_1];
	setp.ltu.f32 	%p30, %f5, 0f47CE4780;
	mul.rn.f32 	%f144, %f437, %f437;
	and.b32  	%r336, %r726, 1;
	setp.eq.b32 	%p31, %r336, 1;
	selp.f32 	%f145, 0f3F800000, %f437, %p31;
	fma.rn.f32 	%f146, %f144, %f145, 0f00000000;
	fma.rn.f32 	%f147, %f144, 0f37CBAC00, 0fBAB607ED;
	selp.f32 	%f148, %f147, 0fB94D4153, %p31;
	selp.f32 	%f149, 0f3D2AAABB, 0f3C0885E4, %p31;
	fma.rn.f32 	%f150, %f148, %f144, %f149;
	selp.f32 	%f151, 0fBEFFFFFF, 0fBE2AAAA8, %p31;
	fma.rn.f32 	%f152, %f150, %f144, %f151;
	fma.rn.f32 	%f153, %f152, %f146, %f145;
	and.b32  	%r337, %r726, 2;
	setp.eq.s32 	%p32, %r337, 0;
	mov.f32 	%f154, 0f00000000;
	sub.f32 	%f155, %f154, %f153;
	selp.f32 	%f156, %f153, %f155, %p32;
	mul.f32 	%f157, %f2, %f16;
	mul.f32 	%f158, %f157, %f156;
	cvta.to.global.u64 	%rd192, %rd344;
	shl.b32 	%r338, %r4, 2;
	mul.wide.s32 	%rd193, %r338, 4;
	add.s64 	%rd34, %rd192, %rd193;
	st.global.f32 	[%rd34+4], %f158;
	@%p30 bra 	$L__BB6_36;
	setp.neu.f32 	%p33, %f5, 0f7F800000;
	@%p33 bra 	$L__BB6_31;
	mov.f32 	%f161, 0f00000000;
	mul.rn.f32 	%f438, %f3, %f161;
	mov.b32 	%r730, 0;
	bra.uni 	$L__BB6_36;
$L__BB6_31:
	mov.b32 	%r50, %f3;
	mov.b64 	%rd364, 0;
	mov.b32 	%r727, 0;
	mov.u64 	%rd362, __cudart_i2opi_f;
	shl.b32 	%r341, %r50, 8;
	or.b32  	%r342, %r341, -2147483648;
	mov.u64 	%rd363, %rd1;
$L__BB6_32:
	.pragma "nounroll";
	ld.global.nc.u32 	%r340, [%rd362];
	mad.wide.u32 	%rd196, %r340, %r342, %rd364;
	shr.u64 	%rd364, %rd196, 32;
	st.local.u32 	[%rd363], %rd196;
	add.s32 	%r727, %r727, 1;
	add.s64 	%rd363, %rd363, 4;
	add.s64 	%rd362, %rd362, 4;
	setp.ne.s32 	%p34, %r727, 6;
	@%p34 bra 	$L__BB6_32;
	shr.u32 	%r343, %r50, 23;
	st.local.u32 	[%rd1+24], %rd364;
	and.b32  	%r53, %r343, 31;
	and.b32  	%r344, %r343, 224;
	add.s32 	%r345, %r344, -128;
	shr.u32 	%r346, %r345, 5;
	mul.wide.u32 	%rd197, %r346, 4;
	sub.s64 	%rd41, %rd1, %rd197;
	ld.local.u32 	%r728, [%rd41+24];
	ld.local.u32 	%r729, [%rd41+20];
	setp.eq.s32 	%p35, %r53, 0;
	@%p35 bra 	$L__BB6_35;
	shf.l.wrap.b32 	%r728, %r729, %r728, %r53;
	ld.local.u32 	%r347, [%rd41+16];
	shf.l.wrap.b32 	%r729, %r347, %r729, %r53;
$L__BB6_35:
	shr.u32 	%r348, %r728, 30;
	shf.l.wrap.b32 	%r349, %r729, %r728, 2;
	shl.b32 	%r350, %r729, 2;
	shr.u32 	%r351, %r349, 31;
	add.s32 	%r352, %r351, %r348;
	neg.s32 	%r353, %r352;
	setp.lt.s32 	%p36, %r50, 0;
	selp.b32 	%r730, %r353, %r352, %p36;
	xor.b32  	%r354, %r349, %r50;
	shr.s32 	%r355, %r349, 31;
	xor.b32  	%r356, %r355, %r349;
	xor.b32  	%r357, %r355, %r350;
	cvt.u64.u32 	%rd198, %r356;
	shl.b64 	%rd199, %rd198, 32;
	cvt.u64.u32 	%rd200, %r357;
	or.b64  	%rd201, %rd199, %rd200;
	cvt.rn.f64.s64 	%fd20, %rd201;
	mul.f64 	%fd21, %fd20, 0d3BF921FB54442D19;
	cvt.rn.f32.f64 	%f159, %fd21;
	neg.f32 	%f160, %f159;
	setp.lt.s32 	%p37, %r354, 0;
	selp.f32 	%f438, %f160, %f159, %p37;
$L__BB6_36:
	ld.param.u64 	%rd340, [_Z10to3d_pointPfS__param_0];
	add.s32 	%r359, %r730, 1;
	mul.rn.f32 	%f162, %f438, %f438;
	and.b32  	%r360, %r730, 1;
	setp.eq.b32 	%p38, %r360, 1;
	selp.f32 	%f163, %f438, 0f3F800000, %p38;
	fma.rn.f32 	%f164, %f162, %f163, 0f00000000;
	fma.rn.f32 	%f165, %f162, 0f37CBAC00, 0fBAB607ED;
	selp.f32 	%f166, 0fB94D4153, %f165, %p38;
	selp.f32 	%f167, 0f3C0885E4, 0f3D2AAABB, %p38;
	fma.rn.f32 	%f168, %f166, %f162, %f167;
	selp.f32 	%f169, 0fBE2AAAA8, 0fBEFFFFFF, %p38;
	fma.rn.f32 	%f170, %f168, %f162, %f169;
	fma.rn.f32 	%f171, %f170, %f164, %f163;
	and.b32  	%r361, %r359, 2;
	setp.eq.s32 	%p39, %r361, 0;
	mov.f32 	%f172, 0f00000000;
	sub.f32 	%f173, %f172, %f171;
	selp.f32 	%f174, %f171, %f173, %p39;
	mul.f32 	%f175, %f2, %f174;
	st.global.f32 	[%rd34+8], %f175;
	mov.b32 	%r362, 1065353216;
	st.global.u32 	[%rd34+12], %r362;
	add.s32 	%r363, %r1, 8;
	mov.u32 	%r364, %nctaid.x;
	shl.b32 	%r365, %r364, 8;
	add.s32 	%r366, %r4, %r365;
	cvta.to.global.u64 	%rd202, %rd340;
	mul.wide.s32 	%rd203, %r366, 4;
	add.s64 	%rd204, %rd202, %rd203;
	ld.global.f32 	%f176, [%rd204];
	mul.f32 	%f22, %f176, 0f43000000;
	cvt.rn.f64.u32 	%fd22, %r363;
	add.f64 	%fd23, %fd22, 0d3FE0000000000000;
	div.rn.f64 	%fd24, %fd23, %fd1;
	mul.f64 	%fd25, %fd24, 0d400921FB54442D18;
	cvt.rn.f32.f64 	%f23, %fd25;
	mul.f32 	%f177, %f23, 0f3F22F983;
	cvt.rni.s32.f32 	%r750, %f177;
	cvt.rn.f32.s32 	%f178, %r750;
	fma.rn.f32 	%f179, %f178, 0fBFC90FDA, %f23;
	fma.rn.f32 	%f180, %f178, 0fB3A22168, %f179;
	fma.rn.f32 	%f443, %f178, 0fA7C234C5, %f180;
	abs.f32 	%f25, %f23;
	setp.ltu.f32 	%p40, %f25, 0f47CE4780;
	mov.u32 	%r734, %r750;
	mov.f32 	%f439, %f443;
	@%p40 bra 	$L__BB6_44;
	setp.eq.f32 	%p41, %f25, 0f7F800000;
	@%p41 bra 	$L__BB6_43;
	mov.b64 	%rd367, 0;
	mov.b32 	%r731, 0;
	mov.u64 	%rd365, __cudart_i2opi_f;
	mov.b32 	%r369, %f23;
	shl.b32 	%r370, %r369, 8;
	or.b32  	%r371, %r370, -2147483648;
	mov.u64 	%rd366, %rd5;
$L__BB6_39:
	.pragma "nounroll";
	ld.global.nc.u32 	%r368, [%rd365];
	mad.wide.u32 	%rd207, %r368, %r371, %rd367;
	shr.u64 	%rd367, %rd207, 32;
	st.local.u32 	[%rd366], %rd207;
	add.s32 	%r731, %r731, 1;
	add.s64 	%rd366, %rd366, 4;
	add.s64 	%rd365, %rd365, 4;
	setp.ne.s32 	%p42, %r731, 6;
	@%p42 bra 	$L__BB6_39;
	mov.b32 	%r372, %f23;
	shr.u32 	%r373, %r372, 23;
	st.local.u32 	[%rd5+24], %rd367;
	and.b32  	%r65, %r373, 31;
	and.b32  	%r374, %r373, 224;
	add.s32 	%r375, %r374, -128;
	shr.u32 	%r376, %r375, 5;
	mul.wide.u32 	%rd208, %r376, 4;
	sub.s64 	%rd48, %rd5, %rd208;
	ld.local.u32 	%r732, [%rd48+24];
	ld.local.u32 	%r733, [%rd48+20];
	setp.eq.s32 	%p43, %r65, 0;
	@%p43 bra 	$L__BB6_42;
	shf.l.wrap.b32 	%r732, %r733, %r732, %r65;
	ld.local.u32 	%r377, [%rd48+16];
	shf.l.wrap.b32 	%r733, %r377, %r733, %r65;
$L__BB6_42:
	shr.u32 	%r378, %r732, 30;
	shf.l.wrap.b32 	%r379, %r733, %r732, 2;
	shl.b32 	%r380, %r733, 2;
	shr.u32 	%r381, %r379, 31;
	add.s32 	%r382, %r381, %r378;
	neg.s32 	%r383, %r382;
	mov.b32 	%r384, %f23;
	setp.lt.s32 	%p44, %r384, 0;
	selp.b32 	%r734, %r383, %r382, %p44;
	xor.b32  	%r385, %r379, %r384;
	shr.s32 	%r386, %r379, 31;
	xor.b32  	%r387, %r386, %r379;
	xor.b32  	%r388, %r386, %r380;
	cvt.u64.u32 	%rd209, %r387;
	shl.b64 	%rd210, %rd209, 32;
	cvt.u64.u32 	%rd211, %r388;
	or.b64  	%rd212, %rd210, %rd211;
	cvt.rn.f64.s64 	%fd26, %rd212;
	mul.f64 	%fd27, %fd26, 0d3BF921FB54442D19;
	cvt.rn.f32.f64 	%f181, %fd27;
	neg.f32 	%f182, %f181;
	setp.lt.s32 	%p45, %r385, 0;
	selp.f32 	%f439, %f182, %f181, %p45;
	bra.uni 	$L__BB6_44;
$L__BB6_43:
	mov.f32 	%f183, 0f00000000;
	mul.rn.f32 	%f439, %f23, %f183;
	mov.b32 	%r734, 0;
$L__BB6_44:
	mul.rn.f32 	%f184, %f439, %f439;
	and.b32  	%r390, %r734, 1;
	setp.eq.b32 	%p46, %r390, 1;
	selp.f32 	%f185, 0f3F800000, %f439, %p46;
	fma.rn.f32 	%f186, %f184, %f185, 0f00000000;
	fma.rn.f32 	%f187, %f184, 0f37CBAC00, 0fBAB607ED;
	selp.f32 	%f188, %f187, 0fB94D4153, %p46;
	selp.f32 	%f189, 0f3D2AAABB, 0f3C0885E4, %p46;
	fma.rn.f32 	%f190, %f188, %f184, %f189;
	selp.f32 	%f191, 0fBEFFFFFF, 0fBE2AAAA8, %p46;
	fma.rn.f32 	%f192, %f190, %f184, %f191;
	fma.rn.f32 	%f193, %f192, %f186, %f185;
	and.b32  	%r391, %r734, 2;
	setp.eq.s32 	%p47, %r391, 0;
	mov.f32 	%f194, 0f00000000;
	sub.f32 	%f195, %f194, %f193;
	selp.f32 	%f29, %f193, %f195, %p47;
	mov.u32 	%r738, %r786;
	mov.f32 	%f440, %f452;
	@%p1 bra 	$L__BB6_50;
	mov.b64 	%rd370, 0;
	mov.b32 	%r735, 0;
	mov.u64 	%rd368, __cudart_i2opi_f;
	shl.b32 	%r394, %r2, 8;
	or.b32  	%r395, %r394, -2147483648;
	mov.u64 	%rd369, %rd4;
$L__BB6_46:
	.pragma "nounroll";
	ld.global.nc.u32 	%r393, [%rd368];
	mad.wide.u32 	%rd215, %r393, %r395, %rd370;
	shr.u64 	%rd370, %rd215, 32;
	st.local.u32 	[%rd369], %rd215;
	add.s32 	%r735, %r735, 1;
	add.s64 	%rd369, %rd369, 4;
	add.s64 	%rd368, %rd368, 4;
	setp.ne.s32 	%p48, %r735, 6;
	@%p48 bra 	$L__BB6_46;
	setp.eq.s32 	%p49, %r3, 0;
	st.local.u32 	[%rd4+24], %rd370;
	shr.u32 	%r396, %r2, 23;
	and.b32  	%r397, %r396, 224;
	add.s32 	%r398, %r397, -128;
	shr.u32 	%r399, %r398, 5;
	mul.wide.u32 	%rd216, %r399, 4;
	sub.s64 	%rd55, %rd4, %rd216;
	ld.local.u32 	%r736, [%rd55+24];
	ld.local.u32 	%r737, [%rd55+20];
	@%p49 bra 	$L__BB6_49;
	shf.l.wrap.b32 	%r736, %r737, %r736, %r3;
	ld.local.u32 	%r400, [%rd55+16];
	shf.l.wrap.b32 	%r737, %r400, %r737, %r3;
$L__BB6_49:
	setp.lt.s32 	%p50, %r2, 0;
	shr.u32 	%r401, %r736, 30;
	shf.l.wrap.b32 	%r402, %r737, %r736, 2;
	shl.b32 	%r403, %r737, 2;
	shr.u32 	%r404, %r402, 31;
	add.s32 	%r405, %r404, %r401;
	neg.s32 	%r406, %r405;
	selp.b32 	%r738, %r406, %r405, %p50;
	xor.b32  	%r407, %r402, %r2;
	shr.s32 	%r408, %r402, 31;
	xor.b32  	%r409, %r408, %r402;
	xor.b32  	%r410, %r408, %r403;
	cvt.u64.u32 	%rd217, %r409;
	shl.b64 	%rd218, %rd217, 32;
	cvt.u64.u32 	%rd219, %r410;
	or.b64  	%rd220, %rd218, %rd219;
	cvt.rn.f64.s64 	%fd28, %rd220;
	mul.f64 	%fd29, %fd28, 0d3BF921FB54442D19;
	cvt.rn.f32.f64 	%f196, %fd29;
	neg.f32 	%f197, %f196;
	setp.lt.s32 	%p51, %r407, 0;
	selp.f32 	%f440, %f197, %f196, %p51;
$L__BB6_50:
	ld.param.u64 	%rd345, [_Z10to3d_pointPfS__param_1];
	setp.ltu.f32 	%p52, %f25, 0f47CE4780;
	add.s32 	%r411, %r738, 1;
	mul.rn.f32 	%f198, %f440, %f440;
	and.b32  	%r412, %r738, 1;
	setp.eq.b32 	%p53, %r412, 1;
	selp.f32 	%f199, %f440, 0f3F800000, %p53;
	fma.rn.f32 	%f200, %f198, %f199, 0f00000000;
	fma.rn.f32 	%f201, %f198, 0f37CBAC00, 0fBAB607ED;
	selp.f32 	%f202, 0fB94D4153, %f201, %p53;
	selp.f32 	%f203, 0f3C0885E4, 0f3D2AAABB, %p53;
	fma.rn.f32 	%f204, %f202, %f198, %f203;
	selp.f32 	%f205, 0fBE2AAAA8, 0fBEFFFFFF, %p53;
	fma.rn.f32 	%f206, %f204, %f198, %f205;
	fma.rn.f32 	%f207, %f206, %f200, %f199;
	and.b32  	%r413, %r411, 2;
	setp.eq.s32 	%p54, %r413, 0;
	mov.f32 	%f208, 0f00000000;
	sub.f32 	%f209, %f208, %f207;
	selp.f32 	%f210, %f207, %f209, %p54;
	mul.f32 	%f211, %f22, %f29;
	mul.f32 	%f212, %f211, %f210;
	mov.u32 	%r414, %nctaid.x;
	shl.b32 	%r415, %r414, 8;
	add.s32 	%r416, %r4, %r415;
	shl.b32 	%r417, %r416, 2;
	cvta.to.global.u64 	%rd221, %rd345;
	mul.wide.s32 	%rd222, %r417, 4;
	add.s64 	%rd223, %rd221, %rd222;
	st.global.f32 	[%rd223], %f212;
	mov.u32 	%r742, %r750;
	mov.f32 	%f441, %f443;
	@%p52 bra 	$L__BB6_58;
	setp.eq.f32 	%p55, %f25, 0f7F800000;
	@%p55 bra 	$L__BB6_57;
	mov.b64 	%rd373, 0;
	mov.b32 	%r739, 0;
	mov.u64 	%rd371, __cudart_i2opi_f;
	mov.b32 	%r420, %f23;
	shl.b32 	%r421, %r420, 8;
	or.b32  	%r422, %r421, -2147483648;
	mov.u64 	%rd372, %rd3;
$L__BB6_53:
	.pragma "nounroll";
	ld.global.nc.u32 	%r419, [%rd371];
	mad.wide.u32 	%rd226, %r419, %r422, %rd373;
	shr.u64 	%rd373, %rd226, 32;
	st.local.u32 	[%rd372], %rd226;
	add.s32 	%r739, %r739, 1;
	add.s64 	%rd372, %rd372, 4;
	add.s64 	%rd371, %rd371, 4;
	setp.ne.s32 	%p56, %r739, 6;
	@%p56 bra 	$L__BB6_53;
	mov.b32 	%r423, %f23;
	shr.u32 	%r424, %r423, 23;
	st.local.u32 	[%rd3+24], %rd373;
	and.b32  	%r86, %r424, 31;
	and.b32  	%r425, %r424, 224;
	add.s32 	%r426, %r425, -128;
	shr.u32 	%r427, %r426, 5;
	mul.wide.u32 	%rd227, %r427, 4;
	sub.s64 	%rd62, %rd3, %rd227;
	ld.local.u32 	%r740, [%rd62+24];
	ld.local.u32 	%r741, [%rd62+20];
	setp.eq.s32 	%p57, %r86, 0;
	@%p57 bra 	$L__BB6_56;
	shf.l.wrap.b32 	%r740, %r741, %r740, %r86;
	ld.local.u32 	%r428, [%rd62+16];
	shf.l.wrap.b32 	%r741, %r428, %r741, %r86;
$L__BB6_56:
	shr.u32 	%r429, %r740, 30;
	shf.l.wrap.b32 	%r430, %r741, %r740, 2;
	shl.b32 	%r431, %r741, 2;
	shr.u32 	%r432, %r430, 31;
	add.s32 	%r433, %r432, %r429;
	neg.s32 	%r434, %r433;
	mov.b32 	%r435, %f23;
	setp.lt.s32 	%p58, %r435, 0;
	selp.b32 	%r742, %r434, %r433, %p58;
	xor.b32  	%r436, %r430, %r435;
	shr.s32 	%r437, %r430, 31;
	xor.b32  	%r438, %r437, %r430;
	xor.b32  	%r439, %r437, %r431;
	cvt.u64.u32 	%rd228, %r438;
	shl.b64 	%rd229, %rd228, 32;
	cvt.u64.u32 	%rd230, %r439;
	or.b64  	%rd231, %rd229, %rd230;
	cvt.rn.f64.s64 	%fd30, %rd231;
	mul.f64 	%fd31, %fd30, 0d3BF921FB54442D19;
	cvt.rn.f32.f64 	%f213, %fd31;
	neg.f32 	%f214, %f213;
	setp.lt.s32 	%p59, %r436, 0;
	selp.f32 	%f441, %f214, %f213, %p59;
	bra.uni 	$L__BB6_58;
$L__BB6_57:
	mov.f32 	%f215, 0f00000000;
	mul.rn.f32 	%f441, %f23, %f215;
	mov.b32 	%r742, 0;
$L__BB6_58:
	mul.rn.f32 	%f216, %f441, %f441;
	and.b32  	%r441, %r742, 1;
	setp.eq.b32 	%p60, %r441, 1;
	selp.f32 	%f217, 0f3F800000, %f441, %p60;
	fma.rn.f32 	%f218, %f216, %f217, 0f00000000;
	fma.rn.f32 	%f219, %f216, 0f37CBAC00, 0fBAB607ED;
	selp.f32 	%f220, %f219, 0fB94D4153, %p60;
	selp.f32 	%f221, 0f3D2AAABB, 0f3C0885E4, %p60;
	fma.rn.f32 	%f222, %f220, %f216, %f221;
	selp.f32 	%f223, 0fBEFFFFFF, 0fBE2AAAA8, %p60;
	fma.rn.f32 	%f224, %f222, %f216, %f223;
	fma.rn.f32 	%f225, %f224, %f218, %f217;
	and.b32  	%r442, %r742, 2;
	setp.eq.s32 	%p61, %r442, 0;
	mov.f32 	%f226, 0f00000000;
	sub.f32 	%f227, %f226, %f225;
	selp.f32 	%f35, %f225, %f227, %p61;
	mov.u32 	%r746, %r786;
	mov.f32 	%f442, %f452;
	@%p1 bra 	$L__BB6_64;
	mov.b64 	%rd376, 0;
	mov.b32 	%r743, 0;
	mov.u64 	%rd374, __cudart_i2opi_f;
	shl.b32 	%r445, %r2, 8;
	or.b32  	%r446, %r445, -2147483648;
	mov.u64 	%rd375, %rd2;
$L__BB6_60:
	.pragma "nounroll";
	ld.global.nc.u32 	%r444, [%rd374];
	mad.wide.u32 	%rd234, %r444, %r446, %rd376;
	shr.u64 	%rd376, %rd234, 32;
	st.local.u32 	[%rd375], %rd234;
	add.s32 	%r743, %r743, 1;
	add.s64 	%rd375, %rd375, 4;
	add.s64 	%rd374, %rd374, 4;
	setp.ne.s32 	%p62, %r743, 6;
	@%p62 bra 	$L__BB6_60;
	setp.eq.s32 	%p63, %r3, 0;
	st.local.u32 	[%rd2+24], %rd376;
	ld.local.u32 	%r744, [%rd27+24];
	ld.local.u32 	%r745, [%rd27+20];
	@%p63 bra 	$L__BB6_63;
	shf.l.wrap.b32 	%r744, %r745, %r744, %r3;
	ld.local.u32 	%r447, [%rd27+16];
	shf.l.wrap.b32 	%r745, %r447, %r745, %r3;
$L__BB6_63:
	setp.lt.s32 	%p64, %r2, 0;
	shr.u32 	%r448, %r744, 30;
	shf.l.wrap.b32 	%r449, %r745, %r744, 2;
	shl.b32 	%r450, %r745, 2;
	shr.u32 	%r451, %r449, 31;
	add.s32 	%r452, %r451, %r448;
	neg.s32 	%r453, %r452;
	selp.b32 	%r746, %r453, %r452, %p64;
	xor.b32  	%r454, %r449, %r2;
	shr.s32 	%r455, %r449, 31;
	xor.b32  	%r456, %r455, %r449;
	xor.b32  	%r457, %r455, %r450;
	cvt.u64.u32 	%rd235, %r456;
	shl.b64 	%rd236, %rd235, 32;
	cvt.u64.u32 	%rd237, %r457;
	or.b64  	%rd238, %rd236, %rd237;
	cvt.rn.f64.s64 	%fd32, %rd238;
	mul.f64 	%fd33, %fd32, 0d3BF921FB54442D19;
	cvt.rn.f32.f64 	%f228, %fd33;
	neg.f32 	%f229, %f228;
	setp.lt.s32 	%p65, %r454, 0;
	selp.f32 	%f442, %f229, %f228, %p65;
$L__BB6_64:
	ld.param.u64 	%rd346, [_Z10to3d_pointPfS__param_1];
	abs.f32 	%f38, %f23;
	setp.ltu.f32 	%p66, %f38, 0f47CE4780;
	mul.rn.f32 	%f230, %f442, %f442;
	and.b32  	%r458, %r746, 1;
	setp.eq.b32 	%p67, %r458, 1;
	selp.f32 	%f231, 0f3F800000, %f442, %p67;
	fma.rn.f32 	%f232, %f230, %f231, 0f00000000;
	fma.rn.f32 	%f233, %f230, 0f37CBAC00, 0fBAB607ED;
	selp.f32 	%f234, %f233, 0fB94D4153, %p67;
	selp.f32 	%f235, 0f3D2AAABB, 0f3C0885E4, %p67;
	fma.rn.f32 	%f236, %f234, %f230, %f235;
	selp.f32 	%f237, 0fBEFFFFFF, 0fBE2AAAA8, %p67;
	fma.rn.f32 	%f238, %f236, %f230, %f237;
	fma.rn.f32 	%f239, %f238, %f232, %f231;
	and.b32  	%r459, %r746, 2;
	setp.eq.s32 	%p68, %r459, 0;
	mov.f32 	%f240, 0f00000000;
	sub.f32 	%f241, %f240, %f239;
	selp.f32 	%f242, %f239, %f241, %p68;
	mul.f32 	%f243, %f22, %f35;
	mul.f32 	%f244, %f243, %f242;
	cvta.to.global.u64 	%rd239, %rd346;
	mov.u32 	%r460, %nctaid.x;
	shl.b32 	%r461, %r460, 8;
	add.s32 	%r462, %r4, %r461;
	shl.b32 	%r463, %r462, 2;
	mul.wide.s32 	%rd240, %r463, 4;
	add.s64 	%rd69, %rd239, %rd240;
	st.global.f32 	[%rd69+4], %f244;
	@%p66 bra 	$L__BB6_72;
	setp.eq.f32 	%p69, %f38, 0f7F800000;
	@%p69 bra 	$L__BB6_71;
	mov.b32 	%r105, %f23;
	mov.b64 	%rd379, 0;
	mov.b32 	%r747, 0;
	mov.u64 	%rd377, __cudart_i2opi_f;
	shl.b32 	%r466, %r105, 8;
	or.b32  	%r467, %r466, -2147483648;
	mov.u64 	%rd378, %rd1;
$L__BB6_67:
	.pragma "nounroll";
	ld.global.nc.u32 	%r465, [%rd377];
	mad.wide.u32 	%rd243, %r465, %r467, %rd379;
	shr.u64 	%rd379, %rd243, 32;
	st.local.u32 	[%rd378], %rd243;
	add.s32 	%r747, %r747, 1;
	add.s64 	%rd378, %rd378, 4;
	add.s64 	%rd377, %rd377, 4;
	setp.ne.s32 	%p70, %r747, 6;
	@%p70 bra 	$L__BB6_67;
	shr.u32 	%r468, %r105, 23;
	st.local.u32 	[%rd1+24], %rd379;
	and.b32  	%r108, %r468, 31;
	and.b32  	%r469, %r468, 224;
	add.s32 	%r470, %r469, -128;
	shr.u32 	%r471, %r470, 5;
	mul.wide.u32 	%rd244, %r471, 4;
	sub.s64 	%rd76, %rd1, %rd244;
	ld.local.u32 	%r748, [%rd76+24];
	ld.local.u32 	%r749, [%rd76+20];
	setp.eq.s32 	%p71, %r108, 0;
	@%p71 bra 	$L__BB6_70;
	shf.l.wrap.b32 	%r748, %r749, %r748, %r108;
	ld.local.u32 	%r472, [%rd76+16];
	shf.l.wrap.b32 	%r749, %r472, %r749, %r108;
$L__BB6_70:
	shr.u32 	%r473, %r748, 30;
	shf.l.wrap.b32 	%r474, %r749, %r748, 2;
	shl.b32 	%r475, %r749, 2;
	shr.u32 	%r476, %r474, 31;
	add.s32 	%r477, %r476, %r473;
	neg.s32 	%r478, %r477;
	setp.lt.s32 	%p72, %r105, 0;
	selp.b32 	%r750, %r478, %r477, %p72;
	xor.b32  	%r479, %r474, %r105;
	shr.s32 	%r480, %r474, 31;
	xor.b32  	%r481, %r480, %r474;
	xor.b32  	%r482, %r480, %r475;
	cvt.u64.u32 	%rd245, %r481;
	shl.b64 	%rd246, %rd245, 32;
	cvt.u64.u32 	%rd247, %r482;
	or.b64  	%rd248, %rd246, %rd247;
	cvt.rn.f64.s64 	%fd34, %rd248;
	mul.f64 	%fd35, %fd34, 0d3BF921FB54442D19;
	cvt.rn.f32.f64 	%f245, %fd35;
	neg.f32 	%f246, %f245;
	setp.lt.s32 	%p73, %r479, 0;
	selp.f32 	%f443, %f246, %f245, %p73;
	bra.uni 	$L__BB6_72;
$L__BB6_71:
	mov.f32 	%f247, 0f00000000;
	mul.rn.f32 	%f443, %f23, %f247;
	mov.b32 	%r750, 0;
$L__BB6_72:
	ld.param.u64 	%rd341, [_Z10to3d_pointPfS__param_0];
	add.s32 	%r484, %r750, 1;
	mul.rn.f32 	%f248, %f443, %f443;
	and.b32  	%r485, %r750, 1;
	setp.eq.b32 	%p74, %r485, 1;
	selp.f32 	%f249, %f443, 0f3F800000, %p74;
	fma.rn.f32 	%f250, %f248, %f249, 0f00000000;
	fma.rn.f32 	%f251, %f248, 0f37CBAC00, 0fBAB607ED;
	selp.f32 	%f252, 0fB94D4153, %f251, %p74;
	selp.f32 	%f253, 0f3C0885E4, 0f3D2AAABB, %p74;
	fma.rn.f32 	%f254, %f252, %f248, %f253;
	selp.f32 	%f255, 0fBE2AAAA8, 0fBEFFFFFF, %p74;
	fma.rn.f32 	%f256, %f254, %f248, %f255;
	fma.rn.f32 	%f257, %f256, %f250, %f249;
	and.b32  	%r486, %r484, 2;
	setp.eq.s32 	%p75, %r486, 0;
	mov.f32 	%f258, 0f00000000;
	sub.f32 	%f259, %f258, %f257;
	selp.f32 	%f260, %f257, %f259, %p75;
	mul.f32 	%f261, %f22, %f260;
	st.global.f32 	[%rd69+8], %f261;
	mov.b32 	%r487, 1065353216;
	st.global.u32 	[%rd69+12], %r487;
	add.s32 	%r488, %r1, 16;
	mov.u32 	%r489, %nctaid.x;
	shl.b32 	%r490, %r489, 9;
	add.s32 	%r117, %r4, %r490;
	cvta.to.global.u64 	%rd249, %rd341;
	mul.wide.s32 	%rd250, %r117, 4;
	add.s64 	%rd251, %rd249, %rd250;
	ld.global.f32 	%f262, [%rd251];
	mul.f32 	%f42, %f262, 0f43000000;
	cvt.rn.f64.u32 	%fd36, %r488;
	add.f64 	%fd37, %fd36, 0d3FE0000000000000;
	div.rn.f64 	%fd38, %fd37, %fd1;
	mul.f64 	%fd39, %fd38, 0d400921FB54442D18;
	cvt.rn.f32.f64 	%f43, %fd39;
	mul.f32 	%f263, %f43, 0f3F22F983;
	cvt.rni.s32.f32 	%r770, %f263;
	cvt.rn.f32.s32 	%f264, %r770;
	fma.rn.f32 	%f265, %f264, 0fBFC90FDA, %f43;
	fma.rn.f32 	%f266, %f264, 0fB3A22168, %f265;
	fma.rn.f32 	%f448, %f264, 0fA7C234C5, %f266;
	abs.f32 	%f45, %f43;
	setp.ltu.f32 	%p76, %f45, 0f47CE4780;
	mov.u32 	%r754, %r770;
	mov.f32 	%f444, %f448;
	@%p76 bra 	$L__BB6_80;
	setp.eq.f32 	%p77, %f45, 0f7F800000;
	@%p77 bra 	$L__BB6_79;
	mov.b64 	%rd382, 0;
	mov.b32 	%r751, 0;
	mov.u64 	%rd380, __cudart_i2opi_f;
	mov.b32 	%r493, %f43;
	shl.b32 	%r494, %r493, 8;
	or.b32  	%r495, %r494, -2147483648;
	mov.u64 	%rd381, %rd5;
$L__BB6_75:
	.pragma "nounroll";
	ld.global.nc.u32 	%r492, [%rd380];
	mad.wide.u32 	%rd254, %r492, %r495, %rd382;
	shr.u64 	%rd382, %rd254, 32;
	st.local.u32 	[%rd381], %rd254;
	add.s32 	%r751, %r751, 1;
	add.s64 	%rd381, %rd381, 4;
	add.s64 	%rd380, %rd380, 4;
	setp.ne.s32 	%p78, %r751, 6;
	@%p78 bra 	$L__BB6_75;
	mov.b32 	%r496, %f43;
	shr.u32 	%r497, %r496, 23;
	st.local.u32 	[%rd5+24], %rd382;
	and.b32  	%r121, %r497, 31;
	and.b32  	%r498, %r497, 224;
	add.s32 	%r499, %r498, -128;
	shr.u32 	%r500, %r499, 5;
	mul.wide.u32 	%rd255, %r500, 4;
	sub.s64 	%rd83, %rd5, %rd255;
	ld.local.u32 	%r752, [%rd83+24];
	ld.local.u32 	%r753, [%rd83+20];
	setp.eq.s32 	%p79, %r121, 0;
	@%p79 bra 	$L__BB6_78;
	shf.l.wrap.b32 	%r752, %r753, %r752, %r121;
	ld.local.u32 	%r501, [%rd83+16];
	shf.l.wrap.b32 	%r753, %r501, %r753, %r121;
$L__BB6_78:
	shr.u32 	%r502, %r752, 30;
	shf.l.wrap.b32 	%r503, %r753, %r752, 2;
	shl.b32 	%r504, %r753, 2;
	shr.u32 	%r505, %r503, 31;
	add.s32 	%r506, %r505, %r502;
	neg.s32 	%r507, %r506;
	mov.b32 	%r508, %f43;
	setp.lt.s32 	%p80, %r508, 0;
	selp.b32 	%r754, %r507, %r506, %p80;
	xor.b32  	%r509, %r503, %r508;
	shr.s32 	%r510, %r503, 31;
	xor.b32  	%r511, %r510, %r503;
	xor.b32  	%r512, %r510, %r504;
	cvt.u64.u32 	%rd256, %r511;
	shl.b64 	%rd257, %rd256, 32;
	cvt.u64.u32 	%rd258, %r512;
	or.b64  	%rd259, %rd257, %rd258;
	cvt.rn.f64.s64 	%fd40, %rd259;
	mul.f64 	%fd41, %fd40, 0d3BF921FB54442D19;
	cvt.rn.f32.f64 	%f267, %fd41;
	neg.f32 	%f268, %f267;
	setp.lt.s32 	%p81, %r509, 0;
	selp.f32 	%f444, %f268, %f267, %p81;
	bra.uni 	$L__BB6_80;
$L__BB6_79:
	mov.f32 	%f269, 0f00000000;
	mul.rn.f32 	%f444, %f43, %f269;
	mov.b32 	%r754, 0;
$L__BB6_80:
	mul.rn.f32 	%f270, %f444, %f444;
	and.b32  	%r514, %r754, 1;
	setp.eq.b32 	%p82, %r514, 1;
	selp.f32 	%f271, 0f3F800000, %f444, %p82;
	fma.rn.f32 	%f272, %f270, %f271, 0f00000000;
	fma.rn.f32 	%f273, %f270, 0f37CBAC00, 0fBAB607ED;
	selp.f32 	%f274, %f273, 0fB94D4153, %p82;
	selp.f32 	%f275, 0f3D2AAABB, 0f3C0885E4, %p82;
	fma.rn.f32 	%f276, %f274, %f270, %f275;
	selp.f32 	%f277, 0fBEFFFFFF, 0fBE2AAAA8, %p82;
	fma.rn.f32 	%f278, %f276, %f270, %f277;
	fma.rn.f32 	%f279, %f278, %f272, %f271;
	and.b32  	%r515, %r754, 2;
	setp.eq.s32 	%p83, %r515, 0;
	mov.f32 	%f280, 0f00000000;
	sub.f32 	%f281, %f280, %f279;
	selp.f32 	%f49, %f279, %f281, %p83;
	mov.u32 	%r758, %r786;
	mov.f32 	%f445, %f452;
	@%p1 bra 	$L__BB6_86;
	mov.b64 	%rd385, 0;
	mov.b32 	%r755, 0;
	mov.u64 	%rd383, __cudart_i2opi_f;
	shl.b32 	%r518, %r2, 8;
	or.b32  	%r519, %r518, -2147483648;
	mov.u64 	%rd384, %rd4;
$L__BB6_82:
	.pragma "nounroll";
	ld.global.nc.u32 	%r517, [%rd383];
	mad.wide.u32 	%rd262, %r517, %r519, %rd385;
	shr.u64 	%rd385, %rd262, 32;
	st.local.u32 	[%rd384], %rd262;
	add.s32 	%r755, %r755, 1;
	add.s64 	%rd384, %rd384, 4;
	add.s64 	%rd383, %rd383, 4;
	setp.ne.s32 	%p84, %r755, 6;
	@%p84 bra 	$L__BB6_82;
	setp.eq.s32 	%p85, %r3, 0;
	st.local.u32 	[%rd4+24], %rd385;
	shr.u32 	%r520, %r2, 23;
	and.b32  	%r521, %r520, 224;
	add.s32 	%r522, %r521, -128;
	shr.u32 	%r523, %r522, 5;
	mul.wide.u32 	%rd263, %r523, 4;
	sub.s64 	%rd90, %rd4, %rd263;
	ld.local.u32 	%r756, [%rd90+24];
	ld.local.u32 	%r757, [%rd90+20];
	@%p85 bra 	$L__BB6_85;
	shf.l.wrap.b32 	%r756, %r757, %r756, %r3;
	ld.local.u32 	%r524, [%rd90+16];
	shf.l.wrap.b32 	%r757, %r524, %r757, %r3;
$L__BB6_85:
	setp.lt.s32 	%p86, %r2, 0;
	shr.u32 	%r525, %r756, 30;
	shf.l.wrap.b32 	%r526, %r757, %r756, 2;
	shl.b32 	%r527, %r757, 2;
	shr.u32 	%r528, %r526, 31;
	add.s32 	%r529, %r528, %r525;
	neg.s32 	%r530, %r529;
	selp.b32 	%r758, %r530, %r529, %p86;
	xor.b32  	%r531, %r526, %r2;
	shr.s32 	%r532, %r526, 31;
	xor.b32  	%r533, %r532, %r526;
	xor.b32  	%r534, %r532, %r527;
	cvt.u64.u32 	%rd264, %r533;
	shl.b64 	%rd265, %rd264, 32;
	cvt.u64.u32 	%rd266, %r534;
	or.b64  	%rd267, %rd265, %rd266;
	cvt.rn.f64.s64 	%fd42, %rd267;
	mul.f64 	%fd43, %fd42, 0d3BF921FB54442D19;
	cvt.rn.f32.f64 	%f282, %fd43;
	neg.f32 	%f283, %f282;
	setp.lt.s32 	%p87, %r531, 0;
	selp.f32 	%f445, %f283, %f282, %p87;
$L__BB6_86:
	ld.param.u64 	%rd347, [_Z10to3d_pointPfS__param_1];
	setp.ltu.f32 	%p88, %f45, 0f47CE4780;
	add.s32 	%r535, %r758, 1;
	mul.rn.f32 	%f284, %f445, %f445;
	and.b32  	%r536, %r758, 1;
	setp.eq.b32 	%p89, %r536, 1;
	selp.f32 	%f285, %f445, 0f3F800000, %p89;
	fma.rn.f32 	%f286, %f284, %f285, 0f00000000;
	fma.rn.f32 	%f287, %f284, 0f37CBAC00, 0fBAB607ED;
	selp.f32 	%f288, 0fB94D4153, %f287, %p89;
	selp.f32 	%f289, 0f3C0885E4, 0f3D2AAABB, %p89;
	fma.rn.f32 	%f290, %f288, %f284, %f289;
	selp.f32 	%f291, 0fBE2AAAA8, 0fBEFFFFFF, %p89;
	fma.rn.f32 	%f292, %f290, %f284, %f291;
	fma.rn.f32 	%f293, %f292, %f286, %f285;
	and.b32  	%r537, %r535, 2;
	setp.eq.s32 	%p90, %r537, 0;
	mov.f32 	%f294, 0f00000000;
	sub.f32 	%f295, %f294, %f293;
	selp.f32 	%f296, %f293, %f295, %p90;
	mul.f32 	%f297, %f42, %f49;
	mul.f32 	%f298, %f297, %f296;
	shl.b32 	%r538, %r117, 2;
	cvta.to.global.u64 	%rd268, %rd347;
	mul.wide.s32 	%rd269, %r538, 4;
	add.s64 	%rd270, %rd268, %rd269;
	st.global.f32 	[%rd270], %f298;
	mov.u32 	%r762, %r770;
	mov.f32 	%f446, %f448;
	@%p88 bra 	$L__BB6_94;
	setp.eq.f32 	%p91, %f45, 0f7F800000;
	@%p91 bra 	$L__BB6_93;
	mov.b64 	%rd388, 0;
	mov.b32 	%r759, 0;
	mov.u64 	%rd386, __cudart_i2opi_f;
	mov.b32 	%r541, %f43;
	shl.b32 	%r542, %r541, 8;
	or.b32  	%r543, %r542, -2147483648;
	mov.u64 	%rd387, %rd3;
$L__BB6_89:
	.pragma "nounroll";
	ld.global.nc.u32 	%r540, [%rd386];
	mad.wide.u32 	%rd273, %r540, %r543, %rd388;
	shr.u64 	%rd388, %rd273, 32;
	st.local.u32 	[%rd387], %rd273;
	add.s32 	%r759, %r759, 1;
	add.s64 	%rd387, %rd387, 4;
	add.s64 	%rd386, %rd386, 4;
	setp.ne.s32 	%p92, %r759, 6;
	@%p92 bra 	$L__BB6_89;
	mov.b32 	%r544, %f43;
	shr.u32 	%r545, %r544, 23;
	st.local.u32 	[%rd3+24], %rd388;
	and.b32  	%r142, %r545, 31;
	and.b32  	%r546, %r545, 224;
	add.s32 	%r547, %r546, -128;
	shr.u32 	%r548, %r547, 5;
	mul.wide.u32 	%rd274, %r548, 4;
	sub.s64 	%rd97, %rd3, %rd274;
	ld.local.u32 	%r760, [%rd97+24];
	ld.local.u32 	%r761, [%rd97+20];
	setp.eq.s32 	%p93, %r142, 0;
	@%p93 bra 	$L__BB6_92;
	shf.l.wrap.b32 	%r760, %r761, %r760, %r142;
	ld.local.u32 	%r549, [%rd97+16];
	shf.l.wrap.b32 	%r761, %r549, %r761, %r142;
$L__BB6_92:
	shr.u32 	%r550, %r760, 30;
	shf.l.wrap.b32 	%r551, %r761, %r760, 2;
	shl.b32 	%r552, %r761, 2;
	shr.u32 	%r553, %r551, 31;
	add.s32 	%r554, %r553, %r550;
	neg.s32 	%r555, %r554;
	mov.b32 	%r556, %f43;
	setp.lt.s32 	%p94, %r556, 0;
	selp.b32 	%r762, %r555, %r554, %p94;
	xor.b32  	%r557, %r551, %r556;
	shr.s32 	%r558, %r551, 31;
	xor.b32  	%r559, %r558, %r551;
	xor.b32  	%r560, %r558, %r552;
	cvt.u64.u32 	%rd275, %r559;
	shl.b64 	%rd276, %rd275, 32;
	cvt.u64.u32 	%rd277, %r560;
	or.b64  	%rd278, %rd276, %rd277;
	cvt.rn.f64.s64 	%fd44, %rd278;
	mul.f64 	%fd45, %fd44, 0d3BF921FB54442D19;
	cvt.rn.f32.f64 	%f299, %fd45;
	neg.f32 	%f300, %f299;
	setp.lt.s32 	%p95, %r557, 0;
	selp.f32 	%f446, %f300, %f299, %p95;
	bra.uni 	$L__BB6_94;
$L__BB6_93:
	mov.f32 	%f301, 0f00000000;
	mul.rn.f32 	%f446, %f43, %f301;
	mov.b32 	%r762, 0;
$L__BB6_94:
	mul.rn.f32 	%f302, %f446, %f446;
	and.b32  	%r562, %r762, 1;
	setp.eq.b32 	%p96, %r562, 1;
	selp.f32 	%f303, 0f3F800000, %f446, %p96;
	fma.rn.f32 	%f304, %f302, %f303, 0f00000000;
	fma.rn.f32 	%f305, %f302, 0f37CBAC00, 0fBAB607ED;
	selp.f32 	%f306, %f305, 0fB94D4153, %p96;
	selp.f32 	%f307, 0f3D2AAABB, 0f3C0885E4, %p96;
	fma.rn.f32 	%f308, %f306, %f302, %f307;
	selp.f32 	%f309, 0fBEFFFFFF, 0fBE2AAAA8, %p96;
	fma.rn.f32 	%f310, %f308, %f302, %f309;
	fma.rn.f32 	%f311, %f310, %f304, %f303;
	and.b32  	%r563, %r762, 2;
	setp.eq.s32 	%p97, %r563, 0;
	mov.f32 	%f312, 0f00000000;
	sub.f32 	%f313, %f312, %f311;
	selp.f32 	%f55, %f311, %f313, %p97;
	mov.u32 	%r766, %r786;
	mov.f32 	%f447, %f452;
	@%p1 bra 	$L__BB6_100;
	mov.b64 	%rd391, 0;
	mov.b32 	%r763, 0;
	mov.u64 	%rd389, __cudart_i2opi_f;
	shl.b32 	%r566, %r2, 8;
	or.b32  	%r567, %r566, -2147483648;
	mov.u64 	%rd390, %rd2;
$L__BB6_96:
	.pragma "nounroll";
	ld.global.nc.u32 	%r565, [%rd389];
	mad.wide.u32 	%rd281, %r565, %r567, %rd391;
	shr.u64 	%rd391, %rd281, 32;
	st.local.u32 	[%rd390], %rd281;
	add.s32 	%r763, %r763, 1;
	add.s64 	%rd390, %rd390, 4;
	add.s64 	%rd389, %rd389, 4;
	setp.ne.s32 	%p98, %r763, 6;
	@%p98 bra 	$L__BB6_96;
	setp.eq.s32 	%p99, %r3, 0;
	st.local.u32 	[%rd2+24], %rd391;
	ld.local.u32 	%r764, [%rd27+24];
	ld.local.u32 	%r765, [%rd27+20];
	@%p99 bra 	$L__BB6_99;
	shf.l.wrap.b32 	%r764, %r765, %r764, %r3;
	ld.local.u32 	%r568, [%rd27+16];
	shf.l.wrap.b32 	%r765, %r568, %r765, %r3;
$L__BB6_99:
	setp.lt.s32 	%p100, %r2, 0;
	shr.u32 	%r569, %r764, 30;
	shf.l.wrap.b32 	%r570, %r765, %r764, 2;
	shl.b32 	%r571, %r765, 2;
	shr.u32 	%r572, %r570, 31;
	add.s32 	%r573, %r572, %r569;
	neg.s32 	%r574, %r573;
	selp.b32 	%r766, %r574, %r573, %p100;
	xor.b32  	%r575, %r570, %r2;
	shr.s32 	%r576, %r570, 31;
	xor.b32  	%r577, %r576, %r570;
	xor.b32  	%r578, %r576, %r571;
	cvt.u64.u32 	%rd282, %r577;
	shl.b64 	%rd283, %rd282, 32;
	cvt.u64.u32 	%rd284, %r578;
	or.b64  	%rd285, %rd283, %rd284;
	cvt.rn.f64.s64 	%fd46, %rd285;
	mul.f64 	%fd47, %fd46, 0d3BF921FB54442D19;
	cvt.rn.f32.f64 	%f314, %fd47;
	neg.f32 	%f315, %f314;
	setp.lt.s32 	%p101, %r575, 0;
	selp.f32 	%f447, %f315, %f314, %p101;
$L__BB6_100:
	ld.param.u64 	%rd348, [_Z10to3d_pointPfS__param_1];
	setp.ltu.f32 	%p102, %f45, 0f47CE4780;
	mul.rn.f32 	%f316, %f447, %f447;
	and.b32  	%r579, %r766, 1;
	setp.eq.b32 	%p103, %r579, 1;
	selp.f32 	%f317, 0f3F800000, %f447, %p103;
	fma.rn.f32 	%f318, %f316, %f317, 0f00000000;
	fma.rn.f32 	%f319, %f316, 0f37CBAC00, 0fBAB607ED;
	selp.f32 	%f320, %f319, 0fB94D4153, %p103;
	selp.f32 	%f321, 0f3D2AAABB, 0f3C0885E4, %p103;
	fma.rn.f32 	%f322, %f320, %f316, %f321;
	selp.f32 	%f323, 0fBEFFFFFF, 0fBE2AAAA8, %p103;
	fma.rn.f32 	%f324, %f322, %f316, %f323;
	fma.rn.f32 	%f325, %f324, %f318, %f317;
	and.b32  	%r580, %r766, 2;
	setp.eq.s32 	%p104, %r580, 0;
	mov.f32 	%f326, 0f00000000;
	sub.f32 	%f327, %f326, %f325;
	selp.f32 	%f328, %f325, %f327, %p104;
	mul.f32 	%f329, %f42, %f55;
	mul.f32 	%f330, %f329, %f328;
	cvta.to.global.u64 	%rd286, %rd348;
	shl.b32 	%r581, %r117, 2;
	mul.wide.s32 	%rd287, %r581, 4;
	add.s64 	%rd104, %rd286, %rd287;
	st.global.f32 	[%rd104+4], %f330;
	@%p102 bra 	$L__BB6_108;
	setp.eq.f32 	%p105, %f45, 0f7F800000;
	@%p105 bra 	$L__BB6_107;
	mov.b32 	%r161, %f43;
	mov.b64 	%rd394, 0;
	mov.b32 	%r767, 0;
	mov.u64 	%rd392, __cudart_i2opi_f;
	shl.b32 	%r584, %r161, 8;
	or.b32  	%r585, %r584, -2147483648;
	mov.u64 	%rd393, %rd1;
$L__BB6_103:
	.pragma "nounroll";
	ld.global.nc.u32 	%r583, [%rd392];
	mad.wide.u32 	%rd290, %r583, %r585, %rd394;
	shr.u64 	%rd394, %rd290, 32;
	st.local.u32 	[%rd393], %rd290;
	add.s32 	%r767, %r767, 1;
	add.s64 	%rd393, %rd393, 4;
	add.s64 	%rd392, %rd392, 4;
	setp.ne.s32 	%p106, %r767, 6;
	@%p106 bra 	$L__BB6_103;
	shr.u32 	%r586, %r161, 23;
	st.local.u32 	[%rd1+24], %rd394;
	and.b32  	%r164, %r586, 31;
	and.b32  	%r587, %r586, 224;
	add.s32 	%r588, %r587, -128;
	shr.u32 	%r589, %r588, 5;
	mul.wide.u32 	%rd291, %r589, 4;
	sub.s64 	%rd111, %rd1, %rd291;
	ld.local.u32 	%r768, [%rd111+24];
	ld.local.u32 	%r769, [%rd111+20];
	setp.eq.s32 	%p107, %r164, 0;
	@%p107 bra 	$L__BB6_106;
	shf.l.wrap.b32 	%r768, %r769, %r768, %r164;
	ld.local.u32 	%r590, [%rd111+16];
	shf.l.wrap.b32 	%r769, %r590, %r769, %r164;
$L__BB6_106:
	shr.u32 	%r591, %r768, 30;
	shf.l.wrap.b32 	%r592, %r769, %r768, 2;
	shl.b32 	%r593, %r769, 2;
	shr.u32 	%r594, %r592, 31;
	add.s32 	%r595, %r594, %r591;
	neg.s32 	%r596, %r595;
	setp.lt.s32 	%p108, %r161, 0;
	selp.b32 	%r770, %r596, %r595, %p108;
	xor.b32  	%r597, %r592, %r161;
	shr.s32 	%r598, %r592, 31;
	xor.b32  	%r599, %r598, %r592;
	xor.b32  	%r600, %r598, %r593;
	cvt.u64.u32 	%rd292, %r599;
	shl.b64 	%rd293, %rd292, 32;
	cvt.u64.u32 	%rd294, %r600;
	or.b64  	%rd295, %rd293, %rd294;
	cvt.rn.f64.s64 	%fd48, %rd295;
	mul.f64 	%fd49, %fd48, 0d3BF921FB54442D19;
	cvt.rn.f32.f64 	%f331, %fd49;
	neg.f32 	%f332, %f331;
	setp.lt.s32 	%p109, %r597, 0;
	selp.f32 	%f448, %f332, %f331, %p109;
	bra.uni 	$L__BB6_108;
$L__BB6_107:
	mov.f32 	%f333, 0f00000000;
	mul.rn.f32 	%f448, %f43, %f333;
	mov.b32 	%r770, 0;
$L__BB6_108:
	ld.param.u64 	%rd342, [_Z10to3d_pointPfS__param_0];
	add.s32 	%r602, %r770, 1;
	mul.rn.f32 	%f334, %f448, %f448;
	and.b32  	%r603, %r770, 1;
	setp.eq.b32 	%p110, %r603, 1;
	selp.f32 	%f335, %f448, 0f3F800000, %p110;
	fma.rn.f32 	%f336, %f334, %f335, 0f00000000;
	fma.rn.f32 	%f337, %f334, 0f37CBAC00, 0fBAB607ED;
	selp.f32 	%f338, 0fB94D4153, %f337, %p110;
	selp.f32 	%f339, 0f3C0885E4, 0f3D2AAABB, %p110;
	fma.rn.f32 	%f340, %f338, %f334, %f339;
	selp.f32 	%f341, 0fBE2AAAA8, 0fBEFFFFFF, %p110;
	fma.rn.f32 	%f342, %f340, %f334, %f341;
	fma.rn.f32 	%f343, %f342, %f336, %f335;
	and.b32  	%r604, %r602, 2;
	setp.eq.s32 	%p111, %r604, 0;
	mov.f32 	%f344, 0f00000000;
	sub.f32 	%f345, %f344, %f343;
	selp.f32 	%f346, %f343, %f345, %p111;
	mul.f32 	%f347, %f42, %f346;
	st.global.f32 	[%rd104+8], %f347;
	mov.b32 	%r605, 1065353216;
	st.global.u32 	[%rd104+12], %r605;
	add.s32 	%r606, %r1, 24;
	mov.u32 	%r607, %nctaid.x;
	shl.b32 	%r608, %r607, 8;
	add.s32 	%r173, %r117, %r608;
	cvta.to.global.u64 	%rd296, %rd342;
	mul.wide.s32 	%rd297, %r173, 4;
	add.s64 	%rd298, %rd296, %rd297;
	ld.global.f32 	%f348, [%rd298];
	mul.f32 	%f61, %f348, 0f43000000;
	cvt.rn.f64.u32 	%fd50, %r606;
	add.f64 	%fd51, %fd50, 0d3FE0000000000000;
	div.rn.f64 	%fd52, %fd51, %fd1;
	mul.f64 	%fd53, %fd52, 0d400921FB54442D18;
	cvt.rn.f32.f64 	%f62, %fd53;
	mul.f32 	%f349, %f62, 0f3F22F983;
	cvt.rni.s32.f32 	%r790, %f349;
	cvt.rn.f32.s32 	%f350, %r790;
	fma.rn.f32 	%f351, %f350, 0fBFC90FDA, %f62;
	fma.rn.f32 	%f352, %f350, 0fB3A22168, %f351;
	fma.rn.f32 	%f453, %f350, 0fA7C234C5, %f352;
	abs.f32 	%f64, %f62;
	setp.ltu.f32 	%p112, %f64, 0f47CE4780;
	mov.u32 	%r774, %r790;
	mov.f32 	%f449, %f453;
	@%p112 bra 	$L__BB6_116;
	setp.eq.f32 	%p113, %f64, 0f7F800000;
	@%p113 bra 	$L__BB6_115;
	mov.b32 	%r175, %f62;
	shl.b32 	%r610, %r175, 8;
	or.b32  	%r176, %r610, -2147483648;
	mov.b64 	%rd397, 0;
	mov.b32 	%r771, 0;
	mov.u64 	%rd395, __cudart_i2opi_f;
	mov.u64 	%rd396, %rd5;
$L__BB6_111:
	.pragma "nounroll";
	ld.global.nc.u32 	%r611, [%rd395];
	mad.wide.u32 	%rd301, %r611, %r176, %rd397;
	shr.u64 	%rd397, %rd301, 32;
	st.local.u32 	[%rd396], %rd301;
	add.s32 	%r771, %r771, 1;
	add.s64 	%rd396, %rd396, 4;
	add.s64 	%rd395, %rd395, 4;
	setp.ne.s32 	%p114, %r771, 6;
	@%p114 bra 	$L__BB6_111;
	shr.u32 	%r612, %r175, 23;
	st.local.u32 	[%rd5+24], %rd397;
	and.b32  	%r179, %r612, 31;
	and.b32  	%r613, %r612, 224;
	add.s32 	%r614, %r613, -128;
	shr.u32 	%r615, %r614, 5;
	mul.wide.u32 	%rd302, %r615, 4;
	sub.s64 	%rd118, %rd5, %rd302;
	ld.local.u32 	%r772, [%rd118+24];
	ld.local.u32 	%r773, [%rd118+20];
	setp.eq.s32 	%p115, %r179, 0;
	@%p115 bra 	$L__BB6_114;
	shf.l.wrap.b32 	%r772, %r773, %r772, %r179;
	ld.local.u32 	%r616, [%rd118+16];
	shf.l.wrap.b32 	%r773, %r616, %r773, %r179;
$L__BB6_114:
	shr.u32 	%r617, %r772, 30;
	shf.l.wrap.b32 	%r618, %r773, %r772, 2;
	shl.b32 	%r619, %r773, 2;
	shr.u32 	%r620, %r618, 31;
	add.s32 	%r621, %r620, %r617;
	neg.s32 	%r622, %r621;
	setp.lt.s32 	%p116, %r175, 0;
	selp.b32 	%r774, %r622, %r621, %p116;
	xor.b32  	%r623, %r618, %r175;
	shr.s32 	%r624, %r618, 31;
	xor.b32  	%r625, %r624, %r618;
	xor.b32  	%r626, %r624, %r619;
	cvt.u64.u32 	%rd303, %r625;
	shl.b64 	%rd304, %rd303, 32;
	cvt.u64.u32 	%rd305, %r626;
	or.b64  	%rd306, %rd304, %rd305;
	cvt.rn.f64.s64 	%fd54, %rd306;
	mul.f64 	%fd55, %fd54, 0d3BF921FB54442D19;
	cvt.rn.f32.f64 	%f353, %fd55;
	neg.f32 	%f354, %f353;
	setp.lt.s32 	%p117, %r623, 0;
	selp.f32 	%f449, %f354, %f353, %p117;
	bra.uni 	$L__BB6_116;
$L__BB6_115:
	mov.f32 	%f355, 0f00000000;
	mul.rn.f32 	%f449, %f62, %f355;
	mov.b32 	%r774, 0;
$L__BB6_116:
	shl.b32 	%r628, %r2, 8;
	or.b32  	%r188, %r628, -2147483648;
	mul.rn.f32 	%f356, %f449, %f449;
	and.b32  	%r629, %r774, 1;
	setp.eq.b32 	%p118, %r629, 1;
	selp.f32 	%f357, 0f3F800000, %f449, %p118;
	fma.rn.f32 	%f358, %f356, %f357, 0f00000000;
	fma.rn.f32 	%f359, %f356, 0f37CBAC00, 0fBAB607ED;
	selp.f32 	%f360, %f359, 0fB94D4153, %p118;
	selp.f32 	%f361, 0f3D2AAABB, 0f3C0885E4, %p118;
	fma.rn.f32 	%f362, %f360, %f356, %f361;
	selp.f32 	%f363, 0fBEFFFFFF, 0fBE2AAAA8, %p118;
	fma.rn.f32 	%f364, %f362, %f356, %f363;
	fma.rn.f32 	%f365, %f364, %f358, %f357;
	and.b32  	%r630, %r774, 2;
	setp.eq.s32 	%p119, %r630, 0;
	mov.f32 	%f366, 0f00000000;
	sub.f32 	%f367, %f366, %f365;
	selp.f32 	%f68, %f365, %f367, %p119;
	mov.u32 	%r778, %r786;
	mov.f32 	%f450, %f452;
	@%p1 bra 	$L__BB6_122;
	mov.b64 	%rd400, 0;
	mov.b32 	%r775, 0;
	mov.u64 	%rd398, __cudart_i2opi_f;
	mov.u64 	%rd399, %rd4;
$L__BB6_118:
	.pragma "nounroll";
	ld.global.nc.u32 	%r632, [%rd398];
	mad.wide.u32 	%rd309, %r632, %r188, %rd400;
	shr.u64 	%rd400, %rd309, 32;
	st.local.u32 	[%rd399], %rd309;
	add.s32 	%r775, %r775, 1;
	add.s64 	%rd399, %rd399, 4;
	add.s64 	%rd398, %rd398, 4;
	setp.ne.s32 	%p120, %r775, 6;
	@%p120 bra 	$L__BB6_118;
	setp.eq.s32 	%p121, %r3, 0;
	st.local.u32 	[%rd4+24], %rd400;
	shr.u32 	%r633, %r2, 23;
	and.b32  	%r634, %r633, 224;
	add.s32 	%r635, %r634, -128;
	shr.u32 	%r636, %r635, 5;
	mul.wide.u32 	%rd310, %r636, 4;
	sub.s64 	%rd125, %rd4, %rd310;
	ld.local.u32 	%r776, [%rd125+24];
	ld.local.u32 	%r777, [%rd125+20];
	@%p121 bra 	$L__BB6_121;
	shf.l.wrap.b32 	%r776, %r777, %r776, %r3;
	ld.local.u32 	%r637, [%rd125+16];
	shf.l.wrap.b32 	%r777, %r637, %r777, %r3;
$L__BB6_121:
	setp.lt.s32 	%p122, %r2, 0;
	shr.u32 	%r638, %r776, 30;
	shf.l.wrap.b32 	%r639, %r777, %r776, 2;
	shl.b32 	%r640, %r777, 2;
	shr.u32 	%r641, %r639, 31;
	add.s32 	%r642, %r641, %r638;
	neg.s32 	%r643, %r642;
	selp.b32 	%r778, %r643, %r642, %p122;
	xor.b32  	%r644, %r639, %r2;
	shr.s32 	%r645, %r639, 31;
	xor.b32  	%r646, %r645, %r639;
	xor.b32  	%r647, %r645, %r640;
	cvt.u64.u32 	%rd311, %r646;
	shl.b64 	%rd312, %rd311, 32;
	cvt.u64.u32 	%rd313, %r647;
	or.b64  	%rd314, %rd312, %rd313;
	cvt.rn.f64.s64 	%fd56, %rd314;
	mul.f64 	%fd57, %fd56, 0d3BF921FB54442D19;
	cvt.rn.f32.f64 	%f368, %fd57;
	neg.f32 	%f369, %f368;
	setp.lt.s32 	%p123, %r644, 0;
	selp.f32 	%f450, %f369, %f368, %p123;
$L__BB6_122:
	ld.param.u64 	%rd349, [_Z10to3d_pointPfS__param_1];
	setp.ltu.f32 	%p124, %f64, 0f47CE4780;
	add.s32 	%r648, %r778, 1;
	mul.rn.f32 	%f370, %f450, %f450;
	and.b32  	%r649, %r778, 1;
	setp.eq.b32 	%p125, %r649, 1;
	selp.f32 	%f371, %f450, 0f3F800000, %p125;
	fma.rn.f32 	%f372, %f370, %f371, 0f00000000;
	fma.rn.f32 	%f373, %f370, 0f37CBAC00, 0fBAB607ED;
	selp.f32 	%f374, 0fB94D4153, %f373, %p125;
	selp.f32 	%f375, 0f3C0885E4, 0f3D2AAABB, %p125;
	fma.rn.f32 	%f376, %f374, %f370, %f375;
	selp.f32 	%f377, 0fBE2AAAA8, 0fBEFFFFFF, %p125;
	fma.rn.f32 	%f378, %f376, %f370, %f377;
	fma.rn.f32 	%f379, %f378, %f372, %f371;
	and.b32  	%r650, %r648, 2;
	setp.eq.s32 	%p126, %r650, 0;
	mov.f32 	%f380, 0f00000000;
	sub.f32 	%f381, %f380, %f379;
	selp.f32 	%f382, %f379, %f381, %p126;
	mul.f32 	%f383, %f61, %f68;
	mul.f32 	%f384, %f383, %f382;
	shl.b32 	%r651, %r173, 2;
	cvta.to.global.u64 	%rd315, %rd349;
	mul.wide.s32 	%rd316, %r651, 4;
	add.s64 	%rd126, %rd315, %rd316;
	st.global.f32 	[%rd126], %f384;
	mov.u32 	%r782, %r790;
	mov.f32 	%f451, %f453;
	@%p124 bra 	$L__BB6_130;
	setp.eq.f32 	%p127, %f64, 0f7F800000;
	@%p127 bra 	$L__BB6_129;
	mov.b32 	%r199, %f62;
	shl.b32 	%r653, %r199, 8;
	or.b32  	%r200, %r653, -2147483648;
	mov.b64 	%rd403, 0;
	mov.b32 	%r779, 0;
	mov.u64 	%rd401, __cudart_i2opi_f;
	mov.u64 	%rd402, %rd3;
$L__BB6_125:
	.pragma "nounroll";
	ld.global.nc.u32 	%r654, [%rd401];
	mad.wide.u32 	%rd319, %r654, %r200, %rd403;
	shr.u64 	%rd403, %rd319, 32;
	st.local.u32 	[%rd402], %rd319;
	add.s32 	%r779, %r779, 1;
	add.s64 	%rd402, %rd402, 4;
	add.s64 	%rd401, %rd401, 4;
	setp.ne.s32 	%p128, %r779, 6;
	@%p128 bra 	$L__BB6_125;
	shr.u32 	%r655, %r199, 23;
	st.local.u32 	[%rd3+24], %rd403;
	and.b32  	%r203, %r655, 31;
	and.b32  	%r656, %r655, 224;
	add.s32 	%r657, %r656, -128;
	shr.u32 	%r658, %r657, 5;
	mul.wide.u32 	%rd320, %r658, 4;
	sub.s64 	%rd133, %rd3, %rd320;
	ld.local.u32 	%r780, [%rd133+24];
	ld.local.u32 	%r781, [%rd133+20];
	setp.eq.s32 	%p129, %r203, 0;
	@%p129 bra 	$L__BB6_128;
	shf.l.wrap.b32 	%r780, %r781, %r780, %r203;
	ld.local.u32 	%r659, [%rd133+16];
	shf.l.wrap.b32 	%r781, %r659, %r781, %r203;
$L__BB6_128:
	shr.u32 	%r660, %r780, 30;
	shf.l.wrap.b32 	%r661, %r781, %r780, 2;
	shl.b32 	%r662, %r781, 2;
	shr.u32 	%r663, %r661, 31;
	add.s32 	%r664, %r663, %r660;
	neg.s32 	%r665, %r664;
	setp.lt.s32 	%p130, %r199, 0;
	selp.b32 	%r782, %r665, %r664, %p130;
	xor.b32  	%r666, %r661, %r199;
	shr.s32 	%r667, %r661, 31;
	xor.b32  	%r668, %r667, %r661;
	xor.b32  	%r669, %r667, %r662;
	cvt.u64.u32 	%rd321, %r668;
	shl.b64 	%rd322, %rd321, 32;
	cvt.u64.u32 	%rd323, %r669;
	or.b64  	%rd324, %rd322, %rd323;
	cvt.rn.f64.s64 	%fd58, %rd324;
	mul.f64 	%fd59, %fd58, 0d3BF921FB54442D19;
	cvt.rn.f32.f64 	%f385, %fd59;
	neg.f32 	%f386, %f385;
	setp.lt.s32 	%p131, %r666, 0;
	selp.f32 	%f451, %f386, %f385, %p131;
	bra.uni 	$L__BB6_130;
$L__BB6_129:
	mov.f32 	%f387, 0f00000000;
	mul.rn.f32 	%f451, %f62, %f387;
	mov.b32 	%r782, 0;
$L__BB6_130:
	mul.rn.f32 	%f388, %f451, %f451;
	and.b32  	%r671, %r782, 1;
	setp.eq.b32 	%p132, %r671, 1;
	selp.f32 	%f389, 0f3F800000, %f451, %p132;
	fma.rn.f32 	%f390, %f388, %f389, 0f00000000;
	fma.rn.f32 	%f391, %f388, 0f37CBAC00, 0fBAB607ED;
	selp.f32 	%f392, %f391, 0fB94D4153, %p132;
	selp.f32 	%f393, 0f3D2AAABB, 0f3C0885E4, %p132;
	fma.rn.f32 	%f394, %f392, %f388, %f393;
	selp.f32 	%f395, 0fBEFFFFFF, 0fBE2AAAA8, %p132;
	fma.rn.f32 	%f396, %f394, %f388, %f395;
	fma.rn.f32 	%f397, %f396, %f390, %f389;
	and.b32  	%r672, %r782, 2;
	setp.eq.s32 	%p133, %r672, 0;
	mov.f32 	%f398, 0f00000000;
	sub.f32 	%f399, %f398, %f397;
	selp.f32 	%f74, %f397, %f399, %p133;
	@%p1 bra 	$L__BB6_136;
	mov.b64 	%rd406, 0;
	mov.b32 	%r783, 0;
	mov.u64 	%rd404, __cudart_i2opi_f;
	mov.u64 	%rd405, %rd2;
$L__BB6_132:
	.pragma "nounroll";
	ld.global.nc.u32 	%r674, [%rd404];
	mad.wide.u32 	%rd327, %r674, %r188, %rd406;
	shr.u64 	%rd406, %rd327, 32;
	st.local.u32 	[%rd405], %rd327;
	add.s32 	%r783, %r783, 1;
	add.s64 	%rd405, %rd405, 4;
	add.s64 	%rd404, %rd404, 4;
	setp.ne.s32 	%p134, %r783, 6;
	@%p134 bra 	$L__BB6_132;
	setp.eq.s32 	%p135, %r3, 0;
	st.local.u32 	[%rd2+24], %rd406;
	ld.local.u32 	%r784, [%rd27+24];
	ld.local.u32 	%r785, [%rd27+20];
	@%p135 bra 	$L__BB6_135;
	shf.l.wrap.b32 	%r784, %r785, %r784, %r3;
	ld.local.u32 	%r675, [%rd27+16];
	shf.l.wrap.b32 	%r785, %r675, %r785, %r3;
$L__BB6_135:
	setp.lt.s32 	%p136, %r2, 0;
	shr.u32 	%r676, %r784, 30;
	shf.l.wrap.b32 	%r677, %r785, %r784, 2;
	shl.b32 	%r678, %r785, 2;
	shr.u32 	%r679, %r677, 31;
	add.s32 	%r680, %r679, %r676;
	neg.s32 	%r681, %r680;
	selp.b32 	%r786, %r681, %r680, %p136;
	xor.b32  	%r682, %r677, %r2;
	shr.s32 	%r683, %r677, 31;
	xor.b32  	%r684, %r683, %r677;
	xor.b32  	%r685, %r683, %r678;
	cvt.u64.u32 	%rd328, %r684;
	shl.b64 	%rd329, %rd328, 32;
	cvt.u64.u32 	%rd330, %r685;
	or.b64  	%rd331, %rd329, %rd330;
	cvt.rn.f64.s64 	%fd60, %rd331;
	mul.f64 	%fd61, %fd60, 0d3BF921FB54442D19;
	cvt.rn.f32.f64 	%f400, %fd61;
	neg.f32 	%f401, %f400;
	setp.lt.s32 	%p137, %r682, 0;
	selp.f32 	%f452, %f401, %f400, %p137;
$L__BB6_136:
	setp.ltu.f32 	%p138, %f64, 0f47CE4780;
	mul.rn.f32 	%f402, %f452, %f452;
	and.b32  	%r686, %r786, 1;
	setp.eq.b32 	%p139, %r686, 1;
	selp.f32 	%f403, 0f3F800000, %f452, %p139;
	fma.rn.f32 	%f404, %f402, %f403, 0f00000000;
	fma.rn.f32 	%f405, %f402, 0f37CBAC00, 0fBAB607ED;
	selp.f32 	%f406, %f405, 0fB94D4153, %p139;
	selp.f32 	%f407, 0f3D2AAABB, 0f3C0885E4, %p139;
	fma.rn.f32 	%f408, %f406, %f402, %f407;
	selp.f32 	%f409, 0fBEFFFFFF, 0fBE2AAAA8, %p139;
	fma.rn.f32 	%f410, %f408, %f402, %f409;
	fma.rn.f32 	%f411, %f410, %f404, %f403;
	and.b32  	%r687, %r786, 2;
	setp.eq.s32 	%p140, %r687, 0;
	mov.f32 	%f412, 0f00000000;
	sub.f32 	%f413, %f412, %f411;
	selp.f32 	%f414, %f411, %f413, %p140;
	mul.f32 	%f415, %f61, %f74;
	mul.f32 	%f416, %f415, %f414;
	st.global.f32 	[%rd126+4], %f416;
	@%p138 bra 	$L__BB6_144;
	setp.eq.f32 	%p141, %f64, 0f7F800000;
	@%p141 bra 	$L__BB6_143;
	mov.b32 	%r222, %f62;
	shl.b32 	%r689, %r222, 8;
	or.b32  	%r223, %r689, -2147483648;
	mov.b64 	%rd409, 0;
	mov.b32 	%r787, 0;
	mov.u64 	%rd407, __cudart_i2opi_f;
	mov.u64 	%rd408, %rd1;
$L__BB6_139:
	.pragma "nounroll";
	ld.global.nc.u32 	%r690, [%rd407];
	mad.wide.u32 	%rd334, %r690, %r223, %rd409;
	shr.u64 	%rd409, %rd334, 32;
	st.local.u32 	[%rd408], %rd334;
	add.s32 	%r787, %r787, 1;
	add.s64 	%rd408, %rd408, 4;
	add.s64 	%rd407, %rd407, 4;
	setp.ne.s32 	%p142, %r787, 6;
	@%p142 bra 	$L__BB6_139;
	shr.u32 	%r691, %r222, 23;
	st.local.u32 	[%rd1+24], %rd409;
	and.b32  	%r226, %r691, 31;
	and.b32  	%r692, %r691, 224;
	add.s32 	%r693, %r692, -128;
	shr.u32 	%r694, %r693, 5;
	mul.wide.u32 	%rd335, %r694, 4;
	sub.s64 	%rd146, %rd1, %rd335;
	ld.local.u32 	%r788, [%rd146+24];
	ld.local.u32 	%r789, [%rd146+20];
	setp.eq.s32 	%p143, %r226, 0;
	@%p143 bra 	$L__BB6_142;
	shf.l.wrap.b32 	%r788, %r789, %r788, %r226;
	ld.local.u32 	%r695, [%rd146+16];
	shf.l.wrap.b32 	%r789, %r695, %r789, %r226;
$L__BB6_142:
	shr.u32 	%r696, %r788, 30;
	shf.l.wrap.b32 	%r697, %r789, %r788, 2;
	shl.b32 	%r698, %r789, 2;
	shr.u32 	%r699, %r697, 31;
	add.s32 	%r700, %r699, %r696;
	neg.s32 	%r701, %r700;
	setp.lt.s32 	%p144, %r222, 0;
	selp.b32 	%r790, %r701, %r700, %p144;
	xor.b32  	%r702, %r697, %r222;
	shr.s32 	%r703, %r697, 31;
	xor.b32  	%r704, %r703, %r697;
	xor.b32  	%r705, %r703, %r698;
	cvt.u64.u32 	%rd336, %r704;
	shl.b64 	%rd337, %rd336, 32;
	cvt.u64.u32 	%rd338, %r705;
	or.b64  	%rd339, %rd337, %rd338;
	cvt.rn.f64.s64 	%fd62, %rd339;
	mul.f64 	%fd63, %fd62, 0d3BF921FB54442D19;
	cvt.rn.f32.f64 	%f417, %fd63;
	neg.f32 	%f418, %f417;
	setp.lt.s32 	%p145, %r702, 0;
	selp.f32 	%f453, %f418, %f417, %p145;
	bra.uni 	$L__BB6_144;
$L__BB6_143:
	mov.f32 	%f419, 0f00000000;
	mul.rn.f32 	%f453, %f62, %f419;
	mov.b32 	%r790, 0;
$L__BB6_144:
	add.s32 	%r707, %r790, 1;
	mul.rn.f32 	%f420, %f453, %f453;
	and.b32  	%r708, %r790, 1;
	setp.eq.b32 	%p146, %r708, 1;
	selp.f32 	%f421, %f453, 0f3F800000, %p146;
	fma.rn.f32 	%f422, %f420, %f421, 0f00000000;
	fma.rn.f32 	%f423, %f420, 0f37CBAC00, 0fBAB607ED;
	selp.f32 	%f424, 0fB94D4153, %f423, %p146;
	selp.f32 	%f425, 0f3C0885E4, 0f3D2AAABB, %p146;
	fma.rn.f32 	%f426, %f424, %f420, %f425;
	selp.f32 	%f427, 0fBE2AAAA8, 0fBEFFFFFF, %p146;
	fma.rn.f32 	%f428, %f426, %f420, %f427;
	fma.rn.f32 	%f429, %f428, %f422, %f421;
	and.b32  	%r709, %r707, 2;
	setp.eq.s32 	%p147, %r709, 0;
	mov.f32 	%f430, 0f00000000;
	sub.f32 	%f431, %f430, %f429;
	selp.f32 	%f432, %f429, %f431, %p147;
	mul.f32 	%f433, %f61, %f432;
	st.global.f32 	[%rd126+8], %f433;
	mov.b32 	%r710, 1065353216;
	st.global.u32 	[%rd126+12], %r710;
	ret;

}
	// .globl	_Z9transformPfS_S_
.visible .entry _Z9transformPfS_S_(
	.param .u64 .ptr .align 1 _Z9transformPfS_S__param_0,
	.param .u64 .ptr .align 1 _Z9transformPfS_S__param_1,
	.param .u64 .ptr .align 1 _Z9transformPfS_S__param_2
)
{
	.reg .b32 	%r<26>;
	.reg .b32 	%f<145>;
	.reg .b64 	%rd<23>;

	ld.param.u64 	%rd1, [_Z9transformPfS_S__param_0];
	ld.param.u64 	%rd2, [_Z9transformPfS_S__param_1];
	ld.param.u64 	%rd3, [_Z9transformPfS_S__param_2];
	cvta.to.global.u64 	%rd4, %rd1;
	cvta.to.global.u64 	%rd5, %rd3;
	cvta.to.global.u64 	%rd6, %rd2;
	mov.u32 	%r1, %ctaid.x;
	shl.b32 	%r2, %r1, 5;
	mov.u32 	%r3, %tid.x;
	add.s32 	%r4, %r2, %r3;
	mov.u32 	%r5, %ctaid.y;
	shl.b32 	%r6, %r5, 5;
	mov.u32 	%r7, %tid.y;
	add.s32 	%r8, %r6, %r7;
	mov.u32 	%r9, %nctaid.x;
	mul.lo.s32 	%r10, %r9, %r8;
	shl.b32 	%r11, %r10, 5;
	add.s32 	%r12, %r4, %r11;
	shl.b32 	%r13, %r12, 2;
	mul.wide.s32 	%rd7, %r13, 4;
	add.s64 	%rd8, %rd6, %rd7;
	mul.lo.s32 	%r14, %r12, 3;
	ld.global.f32 	%f1, [%rd8];
	ld.global.f32 	%f2, [%rd5];
	ld.global.f32 	%f3, [%rd8+4];
	ld.global.f32 	%f4, [%rd5+4];
	mul.f32 	%f5, %f3, %f4;
	fma.rn.f32 	%f6, %f1, %f2, %f5;
	ld.global.f32 	%f7, [%rd8+8];
	ld.global.f32 	%f8, [%rd5+8];
	fma.rn.f32 	%f9, %f7, %f8, %f6;
	ld.global.f32 	%f10, [%rd8+12];
	ld.global.f32 	%f11, [%rd5+12];
	fma.rn.f32 	%f12, %f10, %f11, %f9;
	mul.wide.s32 	%rd9, %r14, 4;
	add.s64 	%rd10, %rd4, %rd9;
	st.global.f32 	[%rd10], %f12;
	ld.global.f32 	%f13, [%rd8];
	ld.global.f32 	%f14, [%rd5+16];
	ld.global.f32 	%f15, [%rd8+4];
	ld.global.f32 	%f16, [%rd5+20];
	mul.f32 	%f17, %f15, %f16;
	fma.rn.f32 	%f18, %f13, %f14, %f17;
	ld.global.f32 	%f19, [%rd8+8];
	ld.global.f32 	%f20, [%rd5+24];
	fma.rn.f32 	%f21, %f19, %f20, %f18;
	ld.global.f32 	%f22, [%rd8+12];
	ld.global.f32 	%f23, [%rd5+28];
	fma.rn.f32 	%f24, %f22, %f23, %f21;
	st.global.f32 	[%rd10+4], %f24;
	ld.global.f32 	%f25, [%rd8];
	ld.global.f32 	%f26, [%rd5+32];
	ld.global.f32 	%f27, [%rd8+4];
	ld.global.f32 	%f28, [%rd5+36];
	mul.f32 	%f29, %f27, %f28;
	fma.rn.f32 	%f30, %f25, %f26, %f29;
	ld.global.f32 	%f31, [%rd8+8];
	ld.global.f32 	%f32, [%rd5+40];
	fma.rn.f32 	%f33, %f31, %f32, %f30;
	ld.global.f32 	%f34, [%rd8+12];
	ld.global.f32 	%f35, [%rd5+44];
	fma.rn.f32 	%f36, %f34, %f35, %f33;
	st.global.f32 	[%rd10+8], %f36;
	shl.b32 	%r15, %r9, 8;
	add.s32 	%r16, %r12, %r15;
	shl.b32 	%r17, %r16, 2;
	mul.wide.s32 	%rd11, %r17, 4;
	add.s64 	%rd12, %rd6, %rd11;
	mul.lo.s32 	%r18, %r16, 3;
	ld.global.f32 	%f37, [%rd12];
	ld.global.f32 	%f38, [%rd5];
	ld.global.f32 	%f39, [%rd12+4];
	ld.global.f32 	%f40, [%rd5+4];
	mul.f32 	%f41, %f39, %f40;
	fma.rn.f32 	%f42, %f37, %f38, %f41;
	ld.global.f32 	%f43, [%rd12+8];
	ld.global.f32 	%f44, [%rd5+8];
	fma.rn.f32 	%f45, %f43, %f44, %f42;
	ld.global.f32 	%f46, [%rd12+12];
	ld.global.f32 	%f47, [%rd5+12];
	fma.rn.f32 	%f48, %f46, %f47, %f45;
	mul.wide.s32 	%rd13, %r18, 4;
	add.s64 	%rd14, %rd4, %rd13;
	st.global.f32 	[%rd14], %f48;
	ld.global.f32 	%f49, [%rd12];
	ld.global.f32 	%f50, [%rd5+16];
	ld.global.f32 	%f51, [%rd12+4];
	ld.global.f32 	%f52, [%rd5+20];
	mul.f32 	%f53, %f51, %f52;
	fma.rn.f32 	%f54, %f49, %f50, %f53;
	ld.global.f32 	%f55, [%rd12+8];
	ld.global.f32 	%f56, [%rd5+24];
	fma.rn.f32 	%f57, %f55, %f56, %f54;
	ld.global.f32 	%f58, [%rd12+12];
	ld.global.f32 	%f59, [%rd5+28];
	fma.rn.f32 	%f60, %f58, %f59, %f57;
	st.global.f32 	[%rd14+4], %f60;
	ld.global.f32 	%f61, [%rd12];
	ld.global.f32 	%f62, [%rd5+32];
	ld.global.f32 	%f63, [%rd12+4];
	ld.global.f32 	%f64, [%rd5+36];
	mul.f32 	%f65, %f63, %f64;
	fma.rn.f32 	%f66, %f61, %f62, %f65;
	ld.global.f32 	%f67, [%rd12+8];
	ld.global.f32 	%f68, [%rd5+40];
	fma.rn.f32 	%f69, %f67, %f68, %f66;
	ld.global.f32 	%f70, [%rd12+12];
	ld.global.f32 	%f71, [%rd5+44];
	fma.rn.f32 	%f72, %f70, %f71, %f69;
	st.global.f32 	[%rd14+8], %f72;
	shl.b32 	%r19, %r9, 9;
	add.s32 	%r20, %r12, %r19;
	shl.b32 	%r21, %r20, 2;
	mul.wide.s32 	%rd15, %r21, 4;
	add.s64 	%rd16, %rd6, %rd15;
	mul.lo.s32 	%r22, %r20, 3;
	ld.global.f32 	%f73, [%rd16];
	ld.global.f32 	%f74, [%rd5];
	ld.global.f32 	%f75, [%rd16+4];
	ld.global.f32 	%f76, [%rd5+4];
	mul.f32 	%f77, %f75, %f76;
	fma.rn.f32 	%f78, %f73, %f74, %f77;
	ld.global.f32 	%f79, [%rd16+8];
	ld.global.f32 	%f80, [%rd5+8];
	fma.rn.f32 	%f81, %f79, %f80, %f78;
	ld.global.f32 	%f82, [%rd16+12];
	ld.global.f32 	%f83, [%rd5+12];
	fma.rn.f32 	%f84, %f82, %f83, %f81;
	mul.wide.s32 	%rd17, %r22, 4;
	add.s64 	%rd18, %rd4, %rd17;
	st.global.f32 	[%rd18], %f84;
	ld.global.f32 	%f85, [%rd16];
	ld.global.f32 	%f86, [%rd5+16];
	ld.global.f32 	%f87, [%rd16+4];
	ld.global.f32 	%f88, [%rd5+20];
	mul.f32 	%f89, %f87, %f88;
	fma.rn.f32 	%f90, %f85, %f86, %f89;
	ld.global.f32 	%f91, [%rd16+8];
	ld.global.f32 	%f92, [%rd5+24];
	fma.rn.f32 	%f93, %f91, %f92, %f90;
	ld.global.f32 	%f94, [%rd16+12];
	ld.global.f32 	%f95, [%rd5+28];
	fma.rn.f32 	%f96, %f94, %f95, %f93;
	st.global.f32 	[%rd18+4], %f96;
	ld.global.f32 	%f97, [%rd16];
	ld.global.f32 	%f98, [%rd5+32];
	ld.global.f32 	%f99, [%rd16+4];
	ld.global.f32 	%f100, [%rd5+36];
	mul.f32 	%f101, %f99, %f100;
	fma.rn.f32 	%f102, %f97, %f98, %f101;
	ld.global.f32 	%f103, [%rd16+8];
	ld.global.f32 	%f104, [%rd5+40];
	fma.rn.f32 	%f105, %f103, %f104, %f102;
	ld.global.f32 	%f106, [%rd16+12];
	ld.global.f32 	%f107, [%rd5+44];
	fma.rn.f32 	%f108, %f106, %f107, %f105;
	st.global.f32 	[%rd18+8], %f108;
	add.s32 	%r23, %r20, %r15;
	shl.b32 	%r24, %r23, 2;
	mul.wide.s32 	%rd19, %r24, 4;
	add.s64 	%rd20, %rd6, %rd19;
	mul.lo.s32 	%r25, %r23, 3;
	ld.global.f32 	%f109, [%rd20];
	ld.global.f32 	%f110, [%rd5];
	ld.global.f32 	%f111, [%rd20+4];
	ld.global.f32 	%f112, [%rd5+4];
	mul.f32 	%f113, %f111, %f112;
	fma.rn.f32 	%f114, %f109, %f110, %f113;
	ld.global.f32 	%f115, [%rd20+8];
	ld.global.f32 	%f116, [%rd5+8];
	fma.rn.f32 	%f117, %f115, %f116, %f114;
	ld.global.f32 	%f118, [%rd20+12];
	ld.global.f32 	%f119, [%rd5+12];
	fma.rn.f32 	%f120, %f118, %f119, %f117;
	mul.wide.s32 	%rd21, %r25, 4;
	add.s64 	%rd22, %rd4, %rd21;
	st.global.f32 	[%rd22], %f120;
	ld.global.f32 	%f121, [%rd20];
	ld.global.f32 	%f122, [%rd5+16];
	ld.global.f32 	%f123, [%rd20+4];
	ld.global.f32 	%f124, [%rd5+20];
	mul.f32 	%f125, %f123, %f124;
	fma.rn.f32 	%f126, %f121, %f122, %f125;
	ld.global.f32 	%f127, [%rd20+8];
	ld.global.f32 	%f128, [%rd5+24];
	fma.rn.f32 	%f129, %f127, %f128, %f126;
	ld.global.f32 	%f130, [%rd20+12];
	ld.global.f32 	%f131, [%rd5+28];
	fma.rn.f32 	%f132, %f130, %f131, %f129;
	st.global.f32 	[%rd22+4], %f132;
	ld.global.f32 	%f133, [%rd20];
	ld.global.f32 	%f134, [%rd5+32];
	ld.global.f32 	%f135, [%rd20+4];
	ld.global.f32 	%f136, [%rd5+36];
	mul.f32 	%f137, %f135, %f136;
	fma.rn.f32 	%f138, %f133, %f134, %f137;
	ld.global.f32 	%f139, [%rd20+8];
	ld.global.f32 	%f140, [%rd5+40];
	fma.rn.f32 	%f141, %f139, %f140, %f138;
	ld.global.f32 	%f142, [%rd20+12];
	ld.global.f32 	%f143, [%rd5+44];
	fma.rn.f32 	%f144, %f142, %f143, %f141;
	st.global.f32 	[%rd22+8], %f144;
	ret;

}
	// .globl	_Z11transform2dPf
.visible .entry _Z11transform2dPf(
	.param .u64 .ptr .align 1 _Z11transform2dPf_param_0
)
{
	.reg .pred 	%p<46>;
	.reg .b32 	%r<26>;
	.reg .b32 	%f<73>;
	.reg .b64 	%rd<11>;
	.reg .b64 	%fd<25>;

	ld.param.u64 	%rd6, [_Z11transform2dPf_param_0];
	cvta.to.global.u64 	%rd1, %rd6;
	mov.u32 	%r5, %ctaid.x;
	shl.b32 	%r6, %r5, 5;
	mov.u32 	%r7, %tid.x;
	add.s32 	%r8, %r6, %r7;
	mov.u32 	%r9, %ctaid.y;
	shl.b32 	%r10, %r9, 5;
	mov.u32 	%r11, %tid.y;
	add.s32 	%r12, %r10, %r11;
	mov.u32 	%r1, %nctaid.x;
	mul.lo.s32 	%r13, %r1, %r12;
	shl.b32 	%r14, %r13, 5;
	add.s32 	%r2, %r8, %r14;
	mul.lo.s32 	%r15, %r2, 3;
	mul.wide.s32 	%rd7, %r15, 4;
	add.s64 	%rd2, %rd1, %rd7;
	ld.global.f32 	%f21, [%rd2];
	ld.global.f32 	%f22, [%rd2+4];
	ld.global.f32 	%f3, [%rd2+8];
	mul.f32 	%f23, %f22, %f22;
	fma.rn.f32 	%f24, %f21, %f21, %f23;
	fma.rn.f32 	%f25, %f3, %f3, %f24;
	sqrt.rn.f32 	%f26, %f25;
	st.global.f32 	[%rd2], %f26;
	setp.leu.f32 	%p10, %f21, 0f00000000;
	setp.geu.f32 	%p11, %f22, %f21;
	mov.pred 	%p42, 0;
	or.pred  	%p12, %p10, %p11;
	@%p12 bra 	$L__BB8_2;
	neg.f32 	%f27, %f21;
	setp.gt.f32 	%p42, %f22, %f27;
$L__BB8_2:
	setp.lt.f32 	%p13, %f3, %f21;
	neg.f32 	%f28, %f21;
	setp.gt.f32 	%p14, %f3, %f28;
	and.pred  	%p15, %p13, %p14;
	and.pred  	%p16, %p42, %p15;
	not.pred 	%p17, %p16;
	@%p17 bra 	$L__BB8_4;
	cvt.f64.f32 	%fd1, %f22;
	cvt.f64.f32 	%fd2, %f21;
	add.f64 	%fd3, %fd2, 0d3EE4F8B588E368F1;
	div.rn.f64 	%fd4, %fd1, %fd3;
	cvt.rn.f32.f64 	%f31, %fd4;
	st.global.f32 	[%rd2+4], %f31;
	neg.f32 	%f32, %f3;
	cvt.f64.f32 	%fd5, %f32;
	div.rn.f64 	%fd6, %fd5, %fd3;
	cvt.rn.f32.f64 	%f69, %fd6;
	bra.uni 	$L__BB8_5;
$L__BB8_4:
	mov.b32 	%r16, 0;
	st.global.u32 	[%rd2+4], %r16;
	mov.f32 	%f69, 0f00000000;
$L__BB8_5:
	st.global.f32 	[%rd2+8], %f69;
	shl.b32 	%r3, %r1, 8;
	add.s32 	%r17, %r2, %r3;
	mul.lo.s32 	%r18, %r17, 3;
	mul.wide.s32 	%rd8, %r18, 4;
	add.s64 	%rd3, %rd1, %rd8;
	ld.global.f32 	%f33, [%rd3];
	ld.global.f32 	%f34, [%rd3+4];
	ld.global.f32 	%f8, [%rd3+8];
	mul.f32 	%f35, %f34, %f34;
	fma.rn.f32 	%f36, %f33, %f33, %f35;
	fma.rn.f32 	%f37, %f8, %f8, %f36;
	sqrt.rn.f32 	%f38, %f37;
	st.global.f32 	[%rd3], %f38;
	setp.leu.f32 	%p19, %f33, 0f00000000;
	setp.geu.f32 	%p20, %f34, %f33;
	mov.pred 	%p43, 0;
	or.pred  	%p21, %p19, %p20;
	@%p21 bra 	$L__BB8_7;
	neg.f32 	%f39, %f33;
	setp.gt.f32 	%p43, %f34, %f39;
$L__BB8_7:
	setp.lt.f32 	%p22, %f8, %f33;
	neg.f32 	%f40, %f33;
	setp.gt.f32 	%p23, %f8, %f40;
	and.pred  	%p24, %p22, %p23;
	and.pred  	%p25, %p43, %p24;
	@%p25 bra 	$L__BB8_9;
	mov.b32 	%r19, 0;
	st.global.u32 	[%rd3+4], %r19;
	mov.f32 	%f70, 0f00000000;
	bra.uni 	$L__BB8_10;
$L__BB8_9:
	cvt.f64.f32 	%fd7, %f34;
	cvt.f64.f32 	%fd8, %f33;
	add.f64 	%fd9, %fd8, 0d3EE4F8B588E368F1;
	div.rn.f64 	%fd10, %fd7, %fd9;
	cvt.rn.f32.f64 	%f43, %fd10;
	st.global.f32 	[%rd3+4], %f43;
	neg.f32 	%f44, %f8;
	cvt.f64.f32 	%fd11, %f44;
	div.rn.f64 	%fd12, %fd11, %fd9;
	cvt.rn.f32.f64 	%f70, %fd12;
$L__BB8_10:
	st.global.f32 	[%rd3+8], %f70;
	shl.b32 	%r20, %r1, 9;
	add.s32 	%r4, %r2, %r20;
	mul.lo.s32 	%r21, %r4, 3;
	mul.wide.s32 	%rd9, %r21, 4;
	add.s64 	%rd4, %rd1, %rd9;
	ld.global.f32 	%f45, [%rd4];
	ld.global.f32 	%f46, [%rd4+4];
	ld.global.f32 	%f13, [%rd4+8];
	mul.f32 	%f47, %f46, %f46;
	fma.rn.f32 	%f48, %f45, %f45, %f47;
	fma.rn.f32 	%f49, %f13, %f13, %f48;
	sqrt.rn.f32 	%f50, %f49;
	st.global.f32 	[%rd4], %f50;
	setp.leu.f32 	%p27, %f45, 0f00000000;
	setp.geu.f32 	%p28, %f46, %f45;
	mov.pred 	%p44, 0;
	or.pred  	%p29, %p27, %p28;
	@%p29 bra 	$L__BB8_12;
	neg.f32 	%f51, %f45;
	setp.gt.f32 	%p44, %f46, %f51;
$L__BB8_12:
	setp.lt.f32 	%p30, %f13, %f45;
	neg.f32 	%f52, %f45;
	setp.gt.f32 	%p31, %f13, %f52;
	and.pred  	%p32, %p30, %p31;
	and.pred  	%p33, %p44, %p32;
	@%p33 bra 	$L__BB8_14;
	mov.b32 	%r22, 0;
	st.global.u32 	[%rd4+4], %r22;
	mov.f32 	%f71, 0f00000000;
	bra.uni 	$L__BB8_15;
$L__BB8_14:
	cvt.f64.f32 	%fd13, %f46;
	cvt.f64.f32 	%fd14, %f45;
	add.f64 	%fd15, %fd14, 0d3EE4F8B588E368F1;
	div.rn.f64 	%fd16, %fd13, %fd15;
	cvt.rn.f32.f64 	%f55, %fd16;
	st.global.f32 	[%rd4+4], %f55;
	neg.f32 	%f56, %f13;
	cvt.f64.f32 	%fd17, %f56;
	div.rn.f64 	%fd18, %fd17, %fd15;
	cvt.rn.f32.f64 	%f71, %fd18;
$L__BB8_15:
	st.global.f32 	[%rd4+8], %f71;
	add.s32 	%r23, %r4, %r3;
	mul.lo.s32 	%r24, %r23, 3;
	mul.wide.s32 	%rd10, %r24, 4;
	add.s64 	%rd5, %rd1, %rd10;
	ld.global.f32 	%f57, [%rd5];
	ld.global.f32 	%f58, [%rd5+4];
	ld.global.f32 	%f18, [%rd5+8];
	mul.f32 	%f59, %f58, %f58;
	fma.rn.f32 	%f60, %f57, %f57, %f59;
	fma.rn.f32 	%f61, %f18, %f18, %f60;
	sqrt.rn.f32 	%f62, %f61;
	st.global.f32 	[%rd5], %f62;
	setp.leu.f32 	%p35, %f57, 0f00000000;
	setp.geu.f32 	%p36, %f58, %f57;
	mov.pred 	%p45, 0;
	or.pred  	%p37, %p35, %p36;
	@%p37 bra 	$L__BB8_17;
	neg.f32 	%f63, %f57;
	setp.gt.f32 	%p45, %f58, %f63;
$L__BB8_17:
	setp.lt.f32 	%p38, %f18, %f57;
	neg.f32 	%f64, %f57;
	setp.gt.f32 	%p39, %f18, %f64;
	and.pred  	%p40, %p38, %p39;
	and.pred  	%p41, %p45, %p40;
	@%p41 bra 	$L__BB8_19;
	mov.b32 	%r25, 0;
	st.global.u32 	[%rd5+4], %r25;
	mov.f32 	%f72, 0f00000000;
	bra.uni 	$L__BB8_20;
$L__BB8_19:
	cvt.f64.f32 	%fd19, %f58;
	cvt.f64.f32 	%fd20, %f57;
	add.f64 	%fd21, %fd20, 0d3EE4F8B588E368F1;
	div.rn.f64 	%fd22, %fd19, %fd21;
	cvt.rn.f32.f64 	%f67, %fd22;
	st.global.f32 	[%rd5+4], %f67;
	neg.f32 	%f68, %f18;
	cvt.f64.f32 	%fd23, %f68;
	div.rn.f64 	%fd24, %fd23, %fd21;
	cvt.rn.f32.f64 	%f72, %fd24;
$L__BB8_20:
	st.global.f32 	[%rd5+8], %f72;
	ret;

}
	// .globl	_Z12render_depthPfPj
.visible .entry _Z12render_depthPfPj(
	.param .u64 .ptr .align 1 _Z12render_depthPfPj_param_0,
	.param .u64 .ptr .align 1 _Z12render_depthPfPj_param_1
)
{
	.reg .b32 	%r<42>;
	.reg .b32 	%f<17>;
	.reg .b64 	%rd<21>;
	.reg .b64 	%fd<56>;

	ld.param.u64 	%rd1, [_Z12render_depthPfPj_param_0];
	ld.param.u64 	%rd2, [_Z12render_depthPfPj_param_1];
	mov.u32 	%r1, %ctaid.x;
	shl.b32 	%r2, %r1, 5;
	mov.u32 	%r3, %tid.x;
	add.s32 	%r4, %r2, %r3;
	mov.u32 	%r5, %ctaid.y;
	shl.b32 	%r6, %r5, 5;
	mov.u32 	%r7, %tid.y;
	add.s32 	%r8, %r6, %r7;
	mov.u32 	%r9, %nctaid.x;
	shl.b32 	%r10, %r9, 5;
	shr.s32 	%r11, %r10, 1;
	cvt.rn.f64.s32 	%fd1, %r11;
	cvt.rn.f64.s32 	%fd2, %r10;
	cvta.to.global.u64 	%rd3, %rd1;
	cvta.to.global.u64 	%rd4, %rd2;
	mad.lo.s32 	%r12, %r8, %r10, %r4;
	mul.lo.s32 	%r13, %r12, 3;
	mul.wide.s32 	%rd5, %r13, 4;
	add.s64 	%rd6, %rd3, %rd5;
	ld.global.f32 	%f1, [%rd6+4];
	cvt.f64.f32 	%fd3, %f1;
	add.f64 	%fd4, %fd3, 0d400921FB54442D18;
	div.rn.f64 	%fd5, %fd4, 0d401921FB54442D18;
	fma.rn.f64 	%fd6, %fd5, %fd2, 0dBFE0000000000000;
	mov.f64 	%fd7, 0d3FE0000000000000;
	copysign.f64 	%fd8, %fd6, %fd7;
	add.rz.f64 	%fd9, %fd6, %fd8;
	cvt.rzi.f64.f64 	%fd10, %fd9;
	cvt.rzi.s32.f64 	%r14, %fd10;
	ld.global.f32 	%f2, [%rd6+8];
	cvt.f64.f32 	%fd11, %f2;
	div.rn.f64 	%fd12, %fd11, 0d400921FB54442D18;
	fma.rn.f64 	%fd13, %fd12, %fd1, 0dBFE0000000000000;
	copysign.f64 	%fd14, %fd13, %fd7;
	add.rz.f64 	%fd15, %fd13, %fd14;
	cvt.rzi.f64.f64 	%fd16, %fd15;
	cvt.rzi.s32.f64 	%r15, %fd16;
	ld.global.f32 	%f3, [%rd6];
	mul.f32 	%f4, %f3, 0f44000000;
	cvt.rzi.s32.f32 	%r16, %f4;
	mad.lo.s32 	%r17, %r15, %r10, %r14;
	mul.wide.s32 	%rd7, %r17, 4;
	add.s64 	%rd8, %rd4, %rd7;
	atom.global.min.u32 	%r18, [%rd8], %r16;
	shl.b32 	%r19, %r9, 8;
	add.s32 	%r20, %r12, %r19;
	mul.lo.s32 	%r21, %r20, 3;
	mul.wide.s32 	%rd9, %r21, 4;
	add.s64 	%rd10, %rd3, %rd9;
	ld.global.f32 	%f5, [%rd10+4];
	cvt.f64.f32 	%fd17, %f5;
	add.f64 	%fd18, %fd17, 0d400921FB54442D18;
	div.rn.f64 	%fd19, %fd18, 0d401921FB54442D18;
	fma.rn.f64 	%fd20, %fd19, %fd2, 0dBFE0000000000000;
	copysign.f64 	%fd21, %fd20, %fd7;
	add.rz.f64 	%fd22, %fd20, %fd21;
	cvt.rzi.f64.f64 	%fd23, %fd22;
	cvt.rzi.s32.f64 	%r22, %fd23;
	ld.global.f32 	%f6, [%rd10+8];
	cvt.f64.f32 	%fd24, %f6;
	div.rn.f64 	%fd25, %fd24, 0d400921FB54442D18;
	fma.rn.f64 	%fd26, %fd25, %fd1, 0dBFE0000000000000;
	copysign.f64 	%fd27, %fd26, %fd7;
	add.rz.f64 	%fd28, %fd26, %fd27;
	cvt.rzi.f64.f64 	%fd29, %fd28;
	cvt.rzi.s32.f64 	%r23, %fd29;
	ld.global.f32 	%f7, [%rd10];
	mul.f32 	%f8, %f7, 0f44000000;
	cvt.rzi.s32.f32 	%r24, %f8;
	mad.lo.s32 	%r25, %r23, %r10, %r22;
	mul.wide.s32 	%rd11, %r25, 4;
	add.s64 	%rd12, %rd4, %rd11;
	atom.global.min.u32 	%r26, [%rd12], %r24;
	shl.b32 	%r27, %r9, 9;
	add.s32 	%r28, %r12, %r27;
	mul.lo.s32 	%r29, %r28, 3;
	mul.wide.s32 	%rd13, %r29, 4;
	add.s64 	%rd14, %rd3, %rd13;
	ld.global.f32 	%f9, [%rd14+4];
	cvt.f64.f32 	%fd30, %f9;
	add.f64 	%fd31, %fd30, 0d400921FB54442D18;
	div.rn.f64 	%fd32, %fd31, 0d401921FB54442D18;
	fma.rn.f64 	%fd33, %fd32, %fd2, 0dBFE0000000000000;
	copysign.f64 	%fd34, %fd33, %fd7;
	add.rz.f64 	%fd35, %fd33, %fd34;
	cvt.rzi.f64.f64 	%fd36, %fd35;
	cvt.rzi.s32.f64 	%r30, %fd36;
	ld.global.f32 	%f10, [%rd14+8];
	cvt.f64.f32 	%fd37, %f10;
	div.rn.f64 	%fd38, %fd37, 0d400921FB54442D18;
	fma.rn.f64 	%fd39, %fd38, %fd1, 0dBFE0000000000000;
	copysign.f64 	%fd40, %fd39, %fd7;
	add.rz.f64 	%fd41, %fd39, %fd40;
	cvt.rzi.f64.f64 	%fd42, %fd41;
	cvt.rzi.s32.f64 	%r31, %fd42;
	ld.global.f32 	%f11, [%rd14];
	mul.f32 	%f12, %f11, 0f44000000;
	cvt.rzi.s32.f32 	%r32, %f12;
	mad.lo.s32 	%r33, %r31, %r10, %r30;
	mul.wide.s32 	%rd15, %r33, 4;
	add.s64 	%rd16, %rd4, %rd15;
	atom.global.min.u32 	%r34, [%rd16], %r32;
	add.s32 	%r35, %r28, %r19;
	mul.lo.s32 	%r36, %r35, 3;
	mul.wide.s32 	%rd17, %r36, 4;
	add.s64 	%rd18, %rd3, %rd17;
	ld.global.f32 	%f13, [%rd18+4];
	cvt.f64.f32 	%fd43, %f13;
	add.f64 	%fd44, %fd43, 0d400921FB54442D18;
	div.rn.f64 	%fd45, %fd44, 0d401921FB54442D18;
	fma.rn.f64 	%fd46, %fd45, %fd2, 0dBFE0000000000000;
	copysign.f64 	%fd47, %fd46, %fd7;
	add.rz.f64 	%fd48, %fd46, %fd47;
	cvt.rzi.f64.f64 	%fd49, %fd48;
	cvt.rzi.s32.f64 	%r37, %fd49;
	ld.global.f32 	%f14, [%rd18+8];
	cvt.f64.f32 	%fd50, %f14;
	div.rn.f64 	%fd51, %fd50, 0d400921FB54442D18;
	fma.rn.f64 	%fd52, %fd51, %fd1, 0dBFE0000000000000;
	copysign.f64 	%fd53, %fd52, %fd7;
	add.rz.f64 	%fd54, %fd52, %fd53;
	cvt.rzi.f64.f64 	%fd55, %fd54;
	cvt.rzi.s32.f64 	%r38, %fd55;
	ld.global.f32 	%f15, [%rd18];
	mul.f32 	%f16, %f15, 0f44000000;
	cvt.rzi.s32.f32 	%r39, %f16;
	mad.lo.s32 	%r40, %r38, %r10, %r37;
	mul.wide.s32 	%rd19, %r40, 4;
	add.s64 	%rd20, %rd4, %rd19;
	atom.global.min.u32 	%r41, [%rd20], %r39;
	ret;

}
	// .globl	_Z12render_finalPfS_PiS0_i
.visible .entry _Z12render_finalPfS_PiS0_i(
	.param .u64 .ptr .align 1 _Z12render_finalPfS_PiS0_i_param_0,
	.param .u64 .ptr .align 1 _Z12render_finalPfS_PiS0_i_param_1,
	.param .u64 .ptr .align 1 _Z12render_finalPfS_PiS0_i_param_2,
	.param .u64 .ptr .align 1 _Z12render_finalPfS_PiS0_i_param_3,
	.param .u32 _Z12render_finalPfS_PiS0_i_param_4
)
{
	.reg .b32 	%r<40>;
	.reg .b32 	%f<43>;
	.reg .b64 	%rd<31>;
	.reg .b64 	%fd<42>;

	ld.param.u64 	%rd1, [_Z12render_finalPfS_PiS0_i_param_0];
	ld.param.u64 	%rd2, [_Z12render_finalPfS_PiS0_i_param_2];
	ld.param.u64 	%rd3, [_Z12render_finalPfS_PiS0_i_param_3];
	ld.param.u32 	%r1, [_Z12render_finalPfS_PiS0_i_param_4];
	mov.u32 	%r2, %ctaid.x;
	shl.b32 	%r3, %r2, 5;
	mov.u32 	%r4, %tid.x;
	add.s32 	%r5, %r3, %r4;
	mov.u32 	%r6, %ctaid.y;
	shl.b32 	%r7, %r6, 5;
	mov.u32 	%r8, %tid.y;
	add.s32 	%r9, %r7, %r8;
	mov.u32 	%r10, %nctaid.x;
	shl.b32 	%r11, %r10, 5;
	mul.lo.s32 	%r12, %r1, %r11;
	cvt.rn.f32.s32 	%f1, %r1;
	shr.s32 	%r13, %r11, 1;
	cvt.rn.f32.s32 	%f2, %r13;
	cvta.to.global.u64 	%rd4, %rd1;
	cvta.to.global.u64 	%rd5, %rd2;
	cvta.to.global.u64 	%rd6, %rd3;
	mad.lo.s32 	%r14, %r9, %r11, %r5;
	mul.lo.s32 	%r15, %r14, 3;
	mul.wide.s32 	%rd7, %r15, 4;
	add.s64 	%rd8, %rd4, %rd7;
	ld.global.f32 	%f3, [%rd8+4];
	add.f32 	%f4, %f3, 0f3F800000;
	mul.f32 	%f5, %f4, 0f3F000000;
	mul.f32 	%f6, %f5, %f2;
	mul.f32 	%f7, %f6, %f1;
	cvt.f64.f32 	%fd1, %f7;
	add.f64 	%fd2, %fd1, 0dBFE0000000000000;
	mov.f64 	%fd3, 0d3FE0000000000000;
	copysign.f64 	%fd4, %fd2, %fd3;
	add.rz.f64 	%fd5, %fd2, %fd4;
	cvt.rzi.f64.f64 	%fd6, %fd5;
	cvt.rzi.s32.f64 	%r16, %fd6;
	ld.global.f32 	%f8, [%rd8+8];
	add.f32 	%f9, %f8, 0f3F800000;
	mul.f32 	%f10, %f9, 0f3F000000;
	mul.f32 	%f11, %f10, %f2;
	mul.f32 	%f12, %f11, %f1;
	cvt.f64.f32 	%fd7, %f12;
	add.f64 	%fd8, %fd7, 0dBFE0000000000000;
	copysign.f64 	%fd9, %fd8, %fd3;
	add.rz.f64 	%fd10, %fd8, %fd9;
	cvt.rzi.f64.f64 	%fd11, %fd10;
	cvt.rzi.s32.f64 	%r17, %fd11;
	mul.wide.s32 	%rd9, %r14, 4;
	add.s64 	%rd10, %rd5, %rd9;
	ld.global.u32 	%r18, [%rd10];
	mad.lo.s32 	%r19, %r12, %r17, %r16;
	mul.wide.s32 	%rd11, %r19, 4;
	add.s64 	%rd12, %rd6, %rd11;
	st.global.u32 	[%rd12], %r18;
	shl.b32 	%r20, %r10, 8;
	add.s32 	%r21, %r14, %r20;
	mul.lo.s32 	%r22, %r21, 3;
	mul.wide.s32 	%rd13, %r22, 4;
	add.s64 	%rd14, %rd4, %rd13;
	ld.global.f32 	%f13, [%rd14+4];
	add.f32 	%f14, %f13, 0f3F800000;
	mul.f32 	%f15, %f14, 0f3F000000;
	mul.f32 	%f16, %f15, %f2;
	mul.f32 	%f17, %f16, %f1;
	cvt.f64.f32 	%fd12, %f17;
	add.f64 	%fd13, %fd12, 0dBFE0000000000000;
	copysign.f64 	%fd14, %fd13, %fd3;
	add.rz.f64 	%fd15, %fd13, %fd14;
	cvt.rzi.f64.f64 	%fd16, %fd15;
	cvt.rzi.s32.f64 	%r23, %fd16;
	ld.global.f32 	%f18, [%rd14+8];
	add.f32 	%f19, %f18, 0f3F800000;
	mul.f32 	%f20, %f19, 0f3F000000;
	mul.f32 	%f21, %f20, %f2;
	mul.f32 	%f22, %f21, %f1;
	cvt.f64.f32 	%fd17, %f22;
	add.f64 	%fd18, %fd17, 0dBFE0000000000000;
	copysign.f64 	%fd19, %fd18, %fd3;
	add.rz.f64 	%fd20, %fd18, %fd19;
	cvt.rzi.f64.f64 	%fd21, %fd20;
	cvt.rzi.s32.f64 	%r24, %fd21;
	mul.wide.s32 	%rd15, %r21, 4;
	add.s64 	%rd16, %rd5, %rd15;
	ld.global.u32 	%r25, [%rd16];
	mad.lo.s32 	%r26, %r12, %r24, %r23;
	mul.wide.s32 	%rd17, %r26, 4;
	add.s64 	%rd18, %rd6, %rd17;
	st.global.u32 	[%rd18], %r25;
	shl.b32 	%r27, %r10, 9;
	add.s32 	%r28, %r14, %r27;
	mul.lo.s32 	%r29, %r28, 3;
	mul.wide.s32 	%rd19, %r29, 4;
	add.s64 	%rd20, %rd4, %rd19;
	ld.global.f32 	%f23, [%rd20+4];
	add.f32 	%f24, %f23, 0f3F800000;
	mul.f32 	%f25, %f24, 0f3F000000;
	mul.f32 	%f26, %f25, %f2;
	mul.f32 	%f27, %f26, %f1;
	cvt.f64.f32 	%fd22, %f27;
	add.f64 	%fd23, %fd22, 0dBFE0000000000000;
	copysign.f64 	%fd24, %fd23, %fd3;
	add.rz.f64 	%fd25, %fd23, %fd24;
	cvt.rzi.f64.f64 	%fd26, %fd25;
	cvt.rzi.s32.f64 	%r30, %fd26;
	ld.global.f32 	%f28, [%rd20+8];
	add.f32 	%f29, %f28, 0f3F800000;
	mul.f32 	%f30, %f29, 0f3F000000;
	mul.f32 	%f31, %f30, %f2;
	mul.f32 	%f32, %f31, %f1;
	cvt.f64.f32 	%fd27, %f32;
	add.f64 	%fd28, %fd27, 0dBFE0000000000000;
	copysign.f64 	%fd29, %fd28, %fd3;
	add.rz.f64 	%fd30, %fd28, %fd29;
	cvt.rzi.f64.f64 	%fd31, %fd30;
	cvt.rzi.s32.f64 	%r31, %fd31;
	mul.wide.s32 	%rd21, %r28, 4;
	add.s64 	%rd22, %rd5, %rd21;
	ld.global.u32 	%r32, [%rd22];
	mad.lo.s32 	%r33, %r12, %r31, %r30;
	mul.wide.s32 	%rd23, %r33, 4;
	add.s64 	%rd24, %rd6, %rd23;
	st.global.u32 	[%rd24], %r32;
	add.s32 	%r34, %r28, %r20;
	mul.lo.s32 	%r35, %r34, 3;
	mul.wide.s32 	%rd25, %r35, 4;
	add.s64 	%rd26, %rd4, %rd25;
	ld.global.f32 	%f33, [%rd26+4];
	add.f32 	%f34, %f33, 0f3F800000;
	mul.f32 	%f35, %f34, 0f3F000000;
	mul.f32 	%f36, %f35, %f2;
	mul.f32 	%f37, %f36, %f1;
	cvt.f64.f32 	%fd32, %f37;
	add.f64 	%fd33, %fd32, 0dBFE0000000000000;
	copysign.f64 	%fd34, %fd33, %fd3;
	add.rz.f64 	%fd35, %fd33, %fd34;
	cvt.rzi.f64.f64 	%fd36, %fd35;
	cvt.rzi.s32.f64 	%r36, %fd36;
	ld.global.f32 	%f38, [%rd26+8];
	add.f32 	%f39, %f38, 0f3F800000;
	mul.f32 	%f40, %f39, 0f3F000000;
	mul.f32 	%f41, %f40, %f2;
	mul.f32 	%f42, %f41, %f1;
	cvt.f64.f32 	%fd37, %f42;
	add.f64 	%fd38, %fd37, 0dBFE0000000000000;
	copysign.f64 	%fd39, %fd38, %fd3;
	add.rz.f64 	%fd40, %fd38, %fd39;
	cvt.rzi.f64.f64 	%fd41, %fd40;
	cvt.rzi.s32.f64 	%r37, %fd41;
	mul.wide.s32 	%rd27, %r34, 4;
	add.s64 	%rd28, %rd5, %rd27;
	ld.global.u32 	%r38, [%rd28];
	mad.lo.s32 	%r39, %r12, %r37, %r36;
	mul.wide.s32 	%rd29, %r39, 4;
	add.s64 	%rd30, %rd6, %rd29;
	st.global.u32 	[%rd30], %r38;
	ret;

}


// ===== COMPILED SASS (sm_100) =====

	.target	sm_100

	.elftype	@"ET_EXEC"


//--------------------- .note.nv.tkinfo           --------------------------
	.section	.note.nv.tkinfo,"",@"SHT_NOTE"
	.sectionflags	@"SHF_NOTE_NV_TKINFO"
	.tkinfo
        /*0018*/ 	.word	0x00000002
        /*0030*/ 	.string	""
        /*0030*/ 	.string	"ptxas"
        /*0030*/ 	.string	"Cuda compilation tools, release 13.0, V13.0.88"
        /*0030*/ 	.string	"Build cuda_13.0.r13.0/compiler.36424714_0"
        /*0030*/ 	.string	"-arch sm_100 -m 64 "



//--------------------- .note.nv.cuinfo           --------------------------
	.section	.note.nv.cuinfo,"",@"SHT_NOTE"
	.sectionflags	@"SHF_NOTE_NV_CUINFO"
        /*0018*/ 	.short	0x0002
        /*001a*/ 	.short	0x0064
        /*001c*/ 	.short	0x0082
	.zero		2


//--------------------- .nv.info                  --------------------------
	.section	.nv.info,"",@"SHT_CUDA_INFO"
	.align	4


	//----- nvinfo : EIATTR_REGCOUNT
	.align		4
        /*0000*/ 	.byte	0x04, 0x2f
        /*0002*/ 	.short	(.L_2 - .L_1)
	.align		4
.L_1:
        /*0004*/ 	.word	index@(_Z8copy_memPhS_)
        /*0008*/ 	.word	0x00000016


	//----- nvinfo : EIATTR_FRAME_SIZE
	.align		4
.L_2:
        /*000c*/ 	.byte	0x04, 0x11
        /*000e*/ 	.short	(.L_4 - .L_3)
	.align		4
.L_3:
        /*0010*/ 	.word	index@(_Z8copy_memPhS_)
        /*0014*/ 	.word	0x00000000


	//----- nvinfo : EIATTR_REGCOUNT
	.align		4
.L_4:
        /*0018*/ 	.byte	0x04, 0x2f
        /*001a*/ 	.short	(.L_6 - .L_5)
	.align		4
.L_5:
        /*001c*/ 	.word	index@(_Z9set_depthPj)
        /*0020*/ 	.word	0x00000010


	//----- nvinfo : EIATTR_FRAME_SIZE
	.align		4
.L_6:
        /*0024*/ 	.byte	0x04, 0x11
        /*0026*/ 	.short	(.L_8 - .L_7)
	.align		4
.L_7:
        /*0028*/ 	.word	index@(_Z9set_depthPj)
        /*002c*/ 	.word	0x00000000


	//----- nvinfo : EIATTR_REGCOUNT
	.align		4
.L_8:
        /*0030*/ 	.byte	0x04, 0x2f
        /*0032*/ 	.short	(.L_10 - .L_9)
	.align		4
.L_9:
        /*0034*/ 	.word	index@(_Z11char_to_intPiPh)
        /*0038*/ 	.word	0x00000016


	//----- nvinfo : EIATTR_FRAME_SIZE
	.align		4
.L_10:
        /*003c*/ 	.byte	0x04, 0x11
        /*003e*/ 	.short	(.L_12 - .L_11)
	.align		4
.L_11:
        /*0040*/ 	.word	index@(_Z11char_to_intPiPh)
        /*0044*/ 	.word	0x00000000


	//----- nvinfo : EIATTR_REGCOUNT
	.align		4
.L_12:
        /*0048*/ 	.byte	0x04, 0x2f
        /*004a*/ 	.short	(.L_14 - .L_13)
	.align		4
.L_13:
        /*004c*/ 	.word	index@(_Z11int_to_charPiPh)
        /*0050*/ 	.word	0x00000016


	//----- nvinfo : EIATTR_FRAME_SIZE
	.align		4
.L_14:
        /*0054*/ 	.byte	0x04, 0x11
        /*0056*/ 	.short	(.L_16 - .L_15)
	.align		4
.L_15:
        /*0058*/ 	.word	index@(_Z11int_to_charPiPh)
        /*005c*/ 	.word	0x00000000


	//----- nvinfo : EIATTR_REGCOUNT
	.align		4
.L_16:
        /*0060*/ 	.byte	0x04, 0x2f
        /*0062*/ 	.short	(.L_18 - .L_17)
	.align		4
.L_17:
        /*0064*/ 	.word	index@(_Z4fillPh)
        /*0068*/ 	.word	0x00000016


	//----- nvinfo : EIATTR_FRAME_SIZE
	.align		4
.L_18:
        /*006c*/ 	.byte	0x04, 0x11
        /*006e*/ 	.short	(.L_20 - .L_19)
	.align		4
.L_19:
        /*0070*/ 	.word	index@(_Z4fillPh)
        /*0074*/ 	.word	0x00000000


	//----- nvinfo : EIATTR_REGCOUNT
	.align		4
.L_20:
        /*0078*/ 	.byte	0x04, 0x2f
        /*007a*/ 	.short	(.L_22 - .L_21)
	.align		4
.L_21:
        /*007c*/ 	.word	index@(_Z5mergePhS_ii)
        /*0080*/ 	.word	0x00000020


	//----- nvinfo : EIATTR_FRAME_SIZE
	.align		4
.L_22:
        /*0084*/ 	.byte	0x04, 0x11
        /*0086*/ 	.short	(.L_24 - .L_23)
	.align		4
.L_23:
        /*0088*/ 	.word	index@(_Z5mergePhS_ii)
        /*008c*/ 	.word	0x00000000


	//----- nvinfo : EIATTR_REGCOUNT
	.align		4
.L_24:
        /*0090*/ 	.byte	0x04, 0x2f
        /*0092*/ 	.short	(.L_26 - .L_25)
	.align		4
.L_25:
        /*0094*/ 	.word	index@(_Z10to3d_pointPfS_)
        /*0098*/ 	.word	0x00000020


	//----- nvinfo : EIATTR_FRAME_SIZE
	.align		4
.L_26:
        /*009c*/ 	.byte	0x04, 0x11
        /*009e*/ 	.short	(.L_28 - .L_27)
	.align		4
.L_27:
        /*00a0*/ 	.word	index@($__internal_3_$__cuda_sm20_div_rn_f64_full)
        /*00a4*/ 	.word	0x00000020


	//----- nvinfo : EIATTR_FRAME_SIZE
	.align		4
.L_28:
        /*00a8*/ 	.byte	0x04, 0x11
        /*00aa*/ 	.short	(.L_30 - .L_29)
	.align		4
.L_29:
        /*00ac*/ 	.word	index@(_Z10to3d_pointPfS_)
        /*00b0*/ 	.word	0x00000020


	//----- nvinfo : EIATTR_REGCOUNT
	.align		4
.L_30:
        /*00b4*/ 	.byte	0x04, 0x2f
        /*00b6*/ 	.short	(.L_32 - .L_31)
	.align		4
.L_31:
        /*00b8*/ 	.word	index@(_Z9transformPfS_S_)
        /*00bc*/ 	.word	0x0000001a


	//----- nvinfo : EIATTR_FRAME_SIZE
	.align		4
.L_32:
        /*00c0*/ 	.byte	0x04, 0x11
        /*00c2*/ 	.short	(.L_34 - .L_33)
	.align		4
.L_33:
        /*00c4*/ 	.word	index@(_Z9transformPfS_S_)
        /*00c8*/ 	.word	0x00000000


	//----- nvinfo : EIATTR_REGCOUNT
	.align		4
.L_34:
        /*00cc*/ 	.byte	0x04, 0x2f
        /*00ce*/ 	.short	(.L_36 - .L_35)
	.align		4
.L_35:
        /*00d0*/ 	.word	index@(_Z11transform2dPf)
        /*00d4*/ 	.word	0x00000020


	//----- nvinfo : EIATTR_FRAME_SIZE
	.align		4
.L_36:
        /*00d8*/ 	.byte	0x04, 0x11
        /*00da*/ 	.short	(.L_38 - .L_37)
	.align		4
.L_37:
        /*00dc*/ 	.word	index@($__internal_2_$__cuda_sm20_sqrt_rn_f32_slowpath)
        /*00e0*/ 	.word	0x00000000


	//----- nvinfo : EIATTR_FRAME_SIZE
	.align		4
.L_38:
        /*00e4*/ 	.byte	0x04, 0x11
        /*00e6*/ 	.short	(.L_40 - .L_39)
	.align		4
.L_39:
        /*00e8*/ 	.word	index@($__internal_1_$__cuda_sm20_div_rn_f64_full)
        /*00ec*/ 	.word	0x00000000


	//----- nvinfo : EIATTR_FRAME_SIZE
	.align		4
.L_40:
        /*00f0*/ 	.byte	0x04, 0x11
        /*00f2*/ 	.short	(.L_42 - .L_41)
	.align		4
.L_41:
        /*00f4*/ 	.word	index@(_Z11transform2dPf)
        /*00f8*/ 	.word	0x00000000


	//----- nvinfo : EIATTR_REGCOUNT
	.align		4
.L_42:
        /*00fc*/ 	.byte	0x04, 0x2f
        /*00fe*/ 	.short	(.L_44 - .L_43)
	.align		4
.L_43:
        /*0100*/ 	.word	index@(_Z12render_depthPfPj)
        /*0104*/ 	.word	0x00000022


	//----- nvinfo : EIATTR_FRAME_SIZE
	.align		4
.L_44:
        /*0108*/ 	.byte	0x04, 0x11
        /*010a*/ 	.short	(.L_46 - .L_45)
	.align		4
.L_45:
        /*010c*/ 	.word	index@($__internal_0_$__cuda_sm20_div_rn_f64_full)
        /*0110*/ 	.word	0x00000000


	//----- nvinfo : EIATTR_FRAME_SIZE
	.align		4
.L_46:
        /*0114*/ 	.byte	0x04, 0x11
        /*0116*/ 	.short	(.L_48 - .L_47)
	.align		4
.L_47:
        /*0118*/ 	.word	index@(_Z12render_depthPfPj)
        /*011c*/ 	.word	0x00000000


	//----- nvinfo : EIATTR_REGCOUNT
	.align		4
.L_48:
        /*0120*/ 	.byte	0x04, 0x2f
        /*0122*/ 	.short	(.L_50 - .L_49)
	.align		4
.L_49:
        /*0124*/ 	.word	index@(_Z12render_finalPfS_PiS0_i)
        /*0128*/ 	.word	0x0000001d


	//----- nvinfo : EIATTR_FRAME_SIZE
	.align		4
.L_50:
        /*012c*/ 	.byte	0x04, 0x11
        /*012e*/ 	.short	(.L_52 - .L_51)
	.align		4
.L_51:
        /*0130*/ 	.word	index@(_Z12render_finalPfS_PiS0_i)
        /*0134*/ 	.word	0x00000000


	//----- nvinfo : EIATTR_MIN_STACK_SIZE
	.align		4
.L_52:
        /*0138*/ 	.byte	0x04, 0x12
        /*013a*/ 	.short	(.L_54 - .L_53)
	.align		4
.L_53:
        /*013c*/ 	.word	index@(_Z12render_finalPfS_PiS0_i)
        /*0140*/ 	.word	0x00000000


	//----- nvinfo : EIATTR_MIN_STACK_SIZE
	.align		4
.L_54:
        /*0144*/ 	.byte	0x04, 0x12
        /*0146*/ 	.short	(.L_56 - .L_55)
	.align		4
.L_55:
        /*0148*/ 	.word	index@(_Z12render_depthPfPj)
        /*014c*/ 	.word	0x00000000


	//----- nvinfo : EIATTR_MIN_STACK_SIZE
	.align		4
.L_56:
        /*0150*/ 	.byte	0x04, 0x12
        /*0152*/ 	.short	(.L_58 - .L_57)
	.align		4
.L_57:
        /*0154*/ 	.word	index@(_Z11transform2dPf)
        /*0158*/ 	.word	0x00000000


	//----- nvinfo : EIATTR_MIN_STACK_SIZE
	.align		4
.L_58:
        /*015c*/ 	.byte	0x04, 0x12
        /*015e*/ 	.short	(.L_60 - .L_59)
	.align		4
.L_59:
        /*0160*/ 	.word	index@(_Z9transformPfS_S_)
        /*0164*/ 	.word	0x00000000


	//----- nvinfo : EIATTR_MIN_STACK_SIZE
	.align		4
.L_60:
        /*0168*/ 	.byte	0x04, 0x12
        /*016a*/ 	.short	(.L_62 - .L_61)
	.align		4
.L_61:
        /*016c*/ 	.word	index@(_Z10to3d_pointPfS_)
        /*0170*/ 	.word	0x00000020


	//----- nvinfo : EIATTR_MIN_STACK_SIZE
	.align		4
.L_62:
        /*0174*/ 	.byte	0x04, 0x12
        /*0176*/ 	.short	(.L_64 - .L_63)
	.align		4
.L_63:
        /*0178*/ 	.word	index@(_Z5mergePhS_ii)
        /*017c*/ 	.word	0x00000000


	//----- nvinfo : EIATTR_MIN_STACK_SIZE
	.align		4
.L_64:
        /*0180*/ 	.byte	0x04, 0x12
        /*0182*/ 	.short	(.L_66 - .L_65)
	.align		4
.L_65:
        /*0184*/ 	.word	index@(_Z4fillPh)
        /*0188*/ 	.word	0x00000000


	//----- nvinfo : EIATTR_MIN_STACK_SIZE
	.align		4
.L_66:
        /*018c*/ 	.byte	0x04, 0x12
        /*018e*/ 	.short	(.L_68 - .L_67)
	.align		4
.L_67:
        /*0190*/ 	.word	index@(_Z11int_to_charPiPh)
        /*0194*/ 	.word	0x00000000


	//----- nvinfo : EIATTR_MIN_STACK_SIZE
	.align		4
.L_68:
        /*0198*/ 	.byte	0x04, 0x12
        /*019a*/ 	.short	(.L_70 - .L_69)
	.align		4
.L_69:
        /*019c*/ 	.word	index@(_Z11char_to_intPiPh)
        /*01a0*/ 	.word	0x00000000


	//----- nvinfo : EIATTR_MIN_STACK_SIZE
	.align		4
.L_70:
        /*01a4*/ 	.byte	0x04, 0x12
        /*01a6*/ 	.short	(.L_72 - .L_71)
	.align		4
.L_71:
        /*01a8*/ 	.word	index@(_Z9set_depthPj)
        /*01ac*/ 	.word	0x00000000


	//----- nvinfo : EIATTR_MIN_STACK_SIZE
	.align		4
.L_72:
        /*01b0*/ 	.byte	0x04, 0x12
        /*01b2*/ 	.short	(.L_74 - .L_73)
	.align		4
.L_73:
        /*01b4*/ 	.word	index@(_Z8copy_memPhS_)
        /*01b8*/ 	.word	0x00000000
.L_74:


//--------------------- .nv.compat                --------------------------
	.section	.nv.compat,"",@"SHT_CUDA_COMPAT_INFO"
	.align	4
        /*0000*/ 	.byte	0x02, 0x09, 0x00, 0x00, 0x02, 0x02, 0x01, 0x00, 0x02, 0x05, 0x05, 0x00, 0x03, 0x07, 0x01, 0x01
        /*0010*/ 	.byte	0x02, 0x03, 0x00, 0x00, 0x02, 0x06, 0x01, 0x00, 0x04, 0x0b, 0x08, 0x00, 0x01, 0x00, 0x00, 0x00
        /*0020*/ 	.byte	0x00, 0x00, 0x00, 0x00


//--------------------- .nv.info._Z12render_finalPfS_PiS0_i --------------------------
	.section	.nv.info._Z12render_finalPfS_PiS0_i,"",@"SHT_CUDA_INFO"
	.sectionflags	@""
	.align	4


	//----- nvinfo : EIATTR_CUDA_API_VERSION
	.align		4
        /*0000*/ 	.byte	0x04, 0x37
        /*0002*/ 	.short	(.L_76 - .L_75)
.L_75:
        /*0004*/ 	.word	0x00000082


	//----- nvinfo : EIATTR_KPARAM_INFO
	.align		4
.L_76:
        /*0008*/ 	.byte	0x04, 0x17
        /*000a*/ 	.short	(.L_78 - .L_77)
.L_77:
        /*000c*/ 	.word	0x00000000
        /*0010*/ 	.short	0x0004
        /*0012*/ 	.short	0x0020
        /*0014*/ 	.byte	0x00, 0xf0, 0x11, 0x00


	//----- nvinfo : EIATTR_KPARAM_INFO
	.align		4
.L_78:
        /*0018*/ 	.byte	0x04, 0x17
        /*001a*/ 	.short	(.L_80 - .L_79)
.L_79:
        /*001c*/ 	.word	0x00000000
        /*0020*/ 	.short	0x0003
        /*0022*/ 	.short	0x0018
        /*0024*/ 	.byte	0x00, 0xf5, 0x21, 0x00


	//----- nvinfo : EIATTR_KPARAM_INFO
	.align		4
.L_80:
        /*0028*/ 	.byte	0x04, 0x17
        /*002a*/ 	.short	(.L_82 - .L_81)
.L_81:
        /*002c*/ 	.word	0x00000000
        /*0030*/ 	.short	0x0002
        /*0032*/ 	.short	0x0010
        /*0034*/ 	.byte	0x00, 0xf5, 0x21, 0x00


	//----- nvinfo : EIATTR_KPARAM_INFO
	.align		4
.L_82:
        /*0038*/ 	.byte	0x04, 0x17
        /*003a*/ 	.short	(.L_84 - .L_83)
.L_83:
        /*003c*/ 	.word	0x00000000
        /*0040*/ 	.short	0x0001
        /*0042*/ 	.short	0x0008
        /*0044*/ 	.byte	0x00, 0xf5, 0x21, 0x00


	//----- nvinfo : EIATTR_KPARAM_INFO
	.align		4
.L_84:
        /*0048*/ 	.byte	0x04, 0x17
        /*004a*/ 	.short	(.L_86 - .L_85)
.L_85:
        /*004c*/ 	.word	0x00000000
        /*0050*/ 	.short	0x0000
        /*0052*/ 	.short	0x0000
        /*0054*/ 	.byte	0x00, 0xf5, 0x21, 0x00


	//----- nvinfo : EIATTR_SPARSE_MMA_MASK
	.align		4
.L_86:
        /*0058*/ 	.byte	0x03, 0x50
        /*005a*/ 	.short	0x0000


	//----- nvinfo : EIATTR_MAXREG_COUNT
	.align		4
        /*005c*/ 	.byte	0x03, 0x1b
        /*005e*/ 	.short	0x00ff


	//----- nvinfo : EIATTR_MERCURY_ISA_VERSION
	.align		4
        /*0060*/ 	.byte	0x03, 0x5f
        /*0062*/ 	.short	0x0101


	//----- nvinfo : EIATTR_VRC_CTA_INIT_COUNT
	.align		4
        /*0064*/ 	.byte	0x02, 0x4a
	.zero		1
	.zero		1


	//----- nvinfo : EIATTR_EXIT_INSTR_OFFSETS
	.align		4
        /*0068*/ 	.byte	0x04, 0x1c
        /*006a*/ 	.short	(.L_88 - .L_87)


	//   ....[0]....
.L_87:
        /*006c*/ 	.word	0x00000870


	//----- nvinfo : EIATTR_CBANK_PARAM_SIZE
	.align		4
.L_88:
        /*0070*/ 	.byte	0x03, 0x19
        /*0072*/ 	.short	0x0024


	//----- nvinfo : EIATTR_PARAM_CBANK
	.align		4
        /*0074*/ 	.byte	0x04, 0x0a
        /*0076*/ 	.short	(.L_90 - .L_89)
	.align		4
.L_89:
        /*0078*/ 	.word	index@(.nv.constant0._Z12render_finalPfS_PiS0_i)
        /*007c*/ 	.short	0x0380
        /*007e*/ 	.short	0x0024


	//----- nvinfo : EIATTR_SW_WAR
	.align		4
.L_90:
        /*0080*/ 	.byte	0x04, 0x36
        /*0082*/ 	.short	(.L_92 - .L_91)
.L_91:
        /*0084*/ 	.word	0x00000008
.L_92:


//--------------------- .nv.info._Z12render_depthPfPj --------------------------
	.section	.nv.info._Z12render_depthPfPj,"",@"SHT_CUDA_INFO"
	.sectionflags	@""
	.align	4


	//----- nvinfo : EIATTR_CUDA_API_VERSION
	.align		4
        /*0000*/ 	.byte	0x04, 0x37
        /*0002*/ 	.short	(.L_94 - .L_93)
.L_93:
        /*0004*/ 	.word	0x00000082


	//----- nvinfo : EIATTR_KPARAM_INFO
	.align		4
.L_94:
        /*0008*/ 	.byte	0x04, 0x17
        /*000a*/ 	.short	(.L_96 - .L_95)
.L_95:
        /*000c*/ 	.word	0x00000000
        /*0010*/ 	.short	0x0001
        /*0012*/ 	.short	0x0008
        /*0014*/ 	.byte	0x00, 0xf5, 0x21, 0x00


	//----- nvinfo : EIATTR_KPARAM_INFO
	.align		4
.L_96:
        /*0018*/ 	.byte	0x04, 0x17
        /*001a*/ 	.short	(.L_98 - .L_97)
.L_97:
        /*001c*/ 	.word	0x00000000
        /*0020*/ 	.short	0x0000
        /*0022*/ 	.short	0x0000
        /*0024*/ 	.byte	0x00, 0xf5, 0x21, 0x00


	//----- nvinfo : EIATTR_SPARSE_MMA_MASK
	.align		4
.L_98:
        /*0028*/ 	.byte	0x03, 0x50
        /*002a*/ 	.short	0x0000


	//----- nvinfo : EIATTR_MAXREG_COUNT
	.align		4
        /*002c*/ 	.byte	0x03, 0x1b
        /*002e*/ 	.short	0x00ff


	//----- nvinfo : EIATTR_MERCURY_ISA_VERSION
	.align		4
        /*0030*/ 	.byte	0x03, 0x5f
        /*0032*/ 	.short	0x0101


	//----- nvinfo : EIATTR_VRC_CTA_INIT_COUNT
	.align		4
        /*0034*/ 	.byte	0x02, 0x4a
	.zero		1
	.zero		1


	//----- nvinfo : EIATTR_EXIT_INSTR_OFFSETS
	.align		4
        /*0038*/ 	.byte	0x04, 0x1c
        /*003a*/ 	.short	(.L_100 - .L_99)


	//   ....[0]....
.L_99:
        /*003c*/ 	.word	0x000013c0


	//----- nvinfo : EIATTR_CRS_STACK_SIZE
	.align		4
.L_100:
        /*0040*/ 	.byte	0x04, 0x1e
        /*0042*/ 	.short	(.L_102 - .L_101)
.L_101:
        /*0044*/ 	.word	0x00000000


	//----- nvinfo : EIATTR_CBANK_PARAM_SIZE
	.align		4
.L_102:
        /*0048*/ 	.byte	0x03, 0x19
        /*004a*/ 	.short	0x0010


	//----- nvinfo : EIATTR_PARAM_CBANK
	.align		4
        /*004c*/ 	.byte	0x04, 0x0a
        /*004e*/ 	.short	(.L_104 - .L_103)
	.align		4
.L_103:
        /*0050*/ 	.word	index@(.nv.constant0._Z12render_depthPfPj)
        /*0054*/ 	.short	0x0380
        /*0056*/ 	.short	0x0010


	//----- nvinfo : EIATTR_SW_WAR
	.align		4
.L_104:
        /*0058*/ 	.byte	0x04, 0x36
        /*005a*/ 	.short	(.L_106 - .L_105)
.L_105:
        /*005c*/ 	.word	0x00000008
.L_106:


//--------------------- .nv.info._Z11transform2dPf --------------------------
	.section	.nv.info._Z11transform2dPf,"",@"SHT_CUDA_INFO"
	.sectionflags	@""
	.align	4


	//----- nvinfo : EIATTR_CUDA_API_VERSION
	.align		4
        /*0000*/ 	.byte	0x04, 0x37
        /*0002*/ 	.short	(.L_108 - .L_107)
.L_107:
        /*0004*/ 	.word	0x00000082


	//----- nvinfo : EIATTR_KPARAM_INFO
	.align		4
.L_108:
        /*0008*/ 	.byte	0x04, 0x17
        /*000a*/ 	.short	(.L_110 - .L_109)
.L_109:
        /*000c*/ 	.word	0x00000000
        /*0010*/ 	.short	0x0000
        /*0012*/ 	.short	0x0000
        /*0014*/ 	.byte	0x00, 0xf5, 0x21, 0x00


	//----- nvinfo : EIATTR_SPARSE_MMA_MASK
	.align		4
.L_110:
        /*0018*/ 	.byte	0x03, 0x50
        /*001a*/ 	.short	0x0000


	//----- nvinfo : EIATTR_MAXREG_COUNT
	.align		4
        /*001c*/ 	.byte	0x03, 0x1b
        /*001e*/ 	.short	0x00ff


	//----- nvinfo : EIATTR_MERCURY_ISA_VERSION
	.align		4
        /*0020*/ 	.byte	0x03, 0x5f
        /*0022*/ 	.short	0x0101


	//----- nvinfo : EIATTR_VRC_CTA_INIT_COUNT
	.align		4
        /*0024*/ 	.byte	0x02, 0x4a
	.zero		1
	.zero		1


	//----- nvinfo : EIATTR_EXIT_INSTR_OFFSETS
	.align		4
        /*0028*/ 	.byte	0x04, 0x1c
        /*002a*/ 	.short	(.L_112 - .L_111)


	//   ....[0]....
.L_111:
        /*002c*/ 	.word	0x000016b0


	//----- nvinfo : EIATTR_CRS_STACK_SIZE
	.align		4
.L_112:
        /*0030*/ 	.byte	0x04, 0x1e
        /*0032*/ 	.short	(.L_114 - .L_113)
.L_113:
        /*0034*/ 	.word	0x00000000


	//----- nvinfo : EIATTR_CBANK_PARAM_SIZE
	.align		4
.L_114:
        /*0038*/ 	.byte	0x03, 0x19
        /*003a*/ 	.short	0x0008


	//----- nvinfo : EIATTR_PARAM_CBANK
	.align		4
        /*003c*/ 	.byte	0x04, 0x0a
        /*003e*/ 	.short	(.L_116 - .L_115)
	.align		4
.L_115:
        /*0040*/ 	.word	index@(.nv.constant0._Z11transform2dPf)
        /*0044*/ 	.short	0x0380
        /*0046*/ 	.short	0x0008


	//----- nvinfo : EIATTR_SW_WAR
	.align		4
.L_116:
        /*0048*/ 	.byte	0x04, 0x36
        /*004a*/ 	.short	(.L_118 - .L_117)
.L_117:
        /*004c*/ 	.word	0x00000008
.L_118:


//--------------------- .nv.info._Z9transformPfS_S_ --------------------------
	.section	.nv.info._Z9transformPfS_S_,"",@"SHT_CUDA_INFO"
	.sectionflags	@""
	.align	4


	//----- nvinfo : EIATTR_CUDA_API_VERSION
	.align		4
        /*0000*/ 	.byte	0x04, 0x37
        /*0002*/ 	.short	(.L_120 - .L_119)
.L_119:
        /*0004*/ 	.word	0x00000082


	//----- nvinfo : EIATTR_KPARAM_INFO
	.align		4
.L_120:
        /*0008*/ 	.byte	0x04, 0x17
        /*000a*/ 	.short	(.L_122 - .L_121)
.L_121:
        /*000c*/ 	.word	0x00000000
        /*0010*/ 	.short	0x0002
        /*0012*/ 	.short	0x0010
        /*0014*/ 	.byte	0x00, 0xf5, 0x21, 0x00


	//----- nvinfo : EIATTR_KPARAM_INFO
	.align		4
.L_122:
        /*0018*/ 	.byte	0x04, 0x17
        /*001a*/ 	.short	(.L_124 - .L_123)
.L_123:
        /*001c*/ 	.word	0x00000000
        /*0020*/ 	.short	0x0001
        /*0022*/ 	.short	0x0008
        /*0024*/ 	.byte	0x00, 0xf5, 0x21, 0x00


	//----- nvinfo : EIATTR_KPARAM_INFO
	.align		4
.L_124:
        /*0028*/ 	.byte	0x04, 0x17
        /*002a*/ 	.short	(.L_126 - .L_125)
.L_125:
        /*002c*/ 	.word	0x00000000
        /*0030*/ 	.short	0x0000
        /*0032*/ 	.short	0x0000
        /*0034*/ 	.byte	0x00, 0xf5, 0x21, 0x00


	//----- nvinfo : EIATTR_SPARSE_MMA_MASK
	.align		4
.L_126:
        /*0038*/ 	.byte	0x03, 0x50
        /*003a*/ 	.short	0x0000


	//----- nvinfo : EIATTR_MAXREG_COUNT
	.align		4
        /*003c*/ 	.byte	0x03, 0x1b
        /*003e*/ 	.short	0x00ff


	//----- nvinfo : EIATTR_MERCURY_ISA_VERSION
	.align		4
        /*0040*/ 	.byte	0x03, 0x5f
        /*0042*/ 	.short	0x0101


	//----- nvinfo : EIATTR_VRC_CTA_INIT_COUNT
	.align		4
        /*0044*/ 	.byte	0x02, 0x4a
	.zero		1
	.zero		1


	//----- nvinfo : EIATTR_EXIT_INSTR_OFFSETS
	.align		4
        /*0048*/ 	.byte	0x04, 0x1c
        /*004a*/ 	.short	(.L_128 - .L_127)


	//   ....[0]....
.L_127:
        /*004c*/ 	.word	0x00000bd0


	//----- nvinfo : EIATTR_CBANK_PARAM_SIZE
	.align		4
.L_128:
        /*0050*/ 	.byte	0x03, 0x19
        /*0052*/ 	.short	0x0018


	//----- nvinfo : EIATTR_PARAM_CBANK
	.align		4
        /*0054*/ 	.byte	0x04, 0x0a
        /*0056*/ 	.short	(.L_130 - .L_129)
	.align		4
.L_129:
        /*0058*/ 	.word	index@(.nv.constant0._Z9transformPfS_S_)
        /*005c*/ 	.short	0x0380
        /*005e*/ 	.short	0x0018


	//----- nvinfo : EIATTR_SW_WAR
	.align		4
.L_130:
        /*0060*/ 	.byte	0x04, 0x36
        /*0062*/ 	.short	(.L_132 - .L_131)
.L_131:
        /*0064*/ 	.word	0x00000008
.L_132:


//--------------------- .nv.info._Z10to3d_pointPfS_ --------------------------
	.section	.nv.info._Z10to3d_pointPfS_,"",@"SHT_CUDA_INFO"
	.sectionflags	@""
	.align	4


	//----- nvinfo : EIATTR_CUDA_API_VERSION
	.align		4
        /*0000*/ 	.byte	0x04, 0x37
        /*0002*/ 	.short	(.L_134 - .L_133)
.L_133:
        /*0004*/ 	.word	0x00000082


	//----- nvinfo : EIATTR_KPARAM_INFO
	.align		4
.L_134:
        /*0008*/ 	.byte	0x04, 0x17
        /*000a*/ 	.short	(.L_136 - .L_135)
.L_135:
        /*000c*/ 	.word	0x00000000
        /*0010*/ 	.short	0x0001
        /*0012*/ 	.short	0x0008
        /*0014*/ 	.byte	0x00, 0xf5, 0x21, 0x00


	//----- nvinfo : EIATTR_KPARAM_INFO
	.align		4
.L_136:
        /*0018*/ 	.byte	0x04, 0x17
        /*001a*/ 	.short	(.L_138 - .L_137)
.L_137:
        /*001c*/ 	.word	0x00000000
        /*0020*/ 	.short	0x0000
        /*0022*/ 	.short	0x0000
        /*0024*/ 	.byte	0x00, 0xf5, 0x21, 0x00


	//----- nvinfo : EIATTR_SPARSE_MMA_MASK
	.align		4
.L_138:
        /*0028*/ 	.byte	0x03, 0x50
        /*002a*/ 	.short	0x0000


	//----- nvinfo : EIATTR_MAXREG_COUNT
	.align		4
        /*002c*/ 	.byte	0x03, 0x1b
        /*002e*/ 	.short	0x00ff


	//----- nvinfo : EIATTR_MERCURY_ISA_VERSION
	.align		4
        /*0030*/ 	.byte	0x03, 0x5f
        /*0032*/ 	.short	0x0101


	//----- nvinfo : EIATTR_VRC_CTA_INIT_COUNT
	.align		4
        /*0034*/ 	.byte	0x02, 0x4a
	.zero		1
	.zero		1


	//----- nvinfo : EIATTR_EXIT_INSTR_OFFSETS
	.align		4
        /*0038*/ 	.byte	0x04, 0x1c
        /*003a*/ 	.short	(.L_140 - .L_139)


	//   ....[0]....
.L_139:
        /*003c*/ 	.word	0x00006ca0


	//----- nvinfo : EIATTR_CRS_STACK_SIZE
	.align		4
.L_140:
        /*0040*/ 	.byte	0x04, 0x1e
        /*0042*/ 	.short	(.L_142 - .L_141)
.L_141:
        /*0044*/ 	.word	0x00000000


	//----- nvinfo : EIATTR_CBANK_PARAM_SIZE
	.align		4
.L_142:
        /*0048*/ 	.byte	0x03, 0x19
        /*004a*/ 	.short	0x0010


	//----- nvinfo : EIATTR_PARAM_CBANK
	.align		4
        /*004c*/ 	.byte	0x04, 0x0a
        /*004e*/ 	.short	(.L_144 - .L_143)
	.align		4
.L_143:
        /*0050*/ 	.word	index@(.nv.constant0._Z10to3d_pointPfS_)
        /*0054*/ 	.short	0x0380
        /*0056*/ 	.short	0x0010


	//----- nvinfo : EIATTR_SW_WAR
	.align		4
.L_144:
        /*0058*/ 	.byte	0x04, 0x36
        /*005a*/ 	.short	(.L_146 - .L_145)
.L_145:
        /*005c*/ 	.word	0x00000008
.L_146:


//--------------------- .nv.info._Z5mergePhS_ii   --------------------------
	.section	.nv.info._Z5mergePhS_ii,"",@"SHT_CUDA_INFO"
	.sectionflags	@""
	.align	4


	//----- nvinfo : EIATTR_CUDA_API_VERSION
	.align		4
        /*0000*/ 	.byte	0x04, 0x37
        /*0002*/ 	.short	(.L_148 - .L_147)
.L_147:
        /*0004*/ 	.word	0x00000082


	//----- nvinfo : EIATTR_KPARAM_INFO
	.align		4
.L_148:
        /*0008*/ 	.byte	0x04, 0x17
        /*000a*/ 	.short	(.L_150 - .L_149)
.L_149:
        /*000c*/ 	.word	0x00000000
        /*0010*/ 	.short	0x0003
        /*0012*/ 	.short	0x0014
        /*0014*/ 	.byte	0x00, 0xf0, 0x11, 0x00


	//----- nvinfo : EIATTR_KPARAM_INFO
	.align		4
.L_150:
        /*0018*/ 	.byte	0x04, 0x17
        /*001a*/ 	.short	(.L_152 - .L_151)
.L_151:
        /*001c*/ 	.word	0x00000000
        /*0020*/ 	.short	0x0002
        /*0022*/ 	.short	0x0010
        /*0024*/ 	.byte	0x00, 0xf0, 0x11, 0x00


	//----- nvinfo : EIATTR_KPARAM_INFO
	.align		4
.L_152:
        /*0028*/ 	.byte	0x04, 0x17
        /*002a*/ 	.short	(.L_154 - .L_153)
.L_153:
        /*002c*/ 	.word	0x00000000
        /*0030*/ 	.short	0x0001
        /*0032*/ 	.short	0x0008
        /*0034*/ 	.byte	0x00, 0xf5, 0x21, 0x00


	//----- nvinfo : EIATTR_KPARAM_INFO
	.align		4
.L_154:
        /*0038*/ 	.byte	0x04, 0x17
        /*003a*/ 	.short	(.L_156 - .L_155)
.L_155:
        /*003c*/ 	.word	0x00000000
        /*0040*/ 	.short	0x0000
        /*0042*/ 	.short	0x0000
        /*0044*/ 	.byte	0x00, 0xf5, 0x21, 0x00


	//----- nvinfo : EIATTR_SPARSE_MMA_MASK
	.align		4
.L_156:
        /*0048*/ 	.byte	0x03, 0x50
        /*004a*/ 	.short	0x0000


	//----- nvinfo : EIATTR_MAXREG_COUNT
	.align		4
        /*004c*/ 	.byte	0x03, 0x1b
        /*004e*/ 	.short	0x00ff


	//----- nvinfo : EIATTR_MERCURY_ISA_VERSION
	.align		4
        /*0050*/ 	.byte	0x03, 0x5f
        /*0052*/ 	.short	0x0101


	//----- nvinfo : EIATTR_VRC_CTA_INIT_COUNT
	.align		4
        /*0054*/ 	.byte	0x02, 0x4a
	.zero		1
	.zero		1


	//----- nvinfo : EIATTR_EXIT_INSTR_OFFSETS
	.align		4
        /*0058*/ 	.byte	0x04, 0x1c
        /*005a*/ 	.short	(.L_158 - .L_157)


	//   ....[0]....
.L_157:
        /*005c*/ 	.word	0x000021c0


	//   ....[1]....
        /*0060*/ 	.word	0x000023a0


	//----- nvinfo : EIATTR_CRS_STACK_SIZE
	.align		4
.L_158:
        /*0064*/ 	.byte	0x04, 0x1e
        /*0066*/ 	.short	(.L_160 - .L_159)
.L_159:
        /*0068*/ 	.word	0x00000000


	//----- nvinfo : EIATTR_CBANK_PARAM_SIZE
	.align		4
.L_160:
        /*006c*/ 	.byte	0x03, 0x19
        /*006e*/ 	.short	0x0018


	//----- nvinfo : EIATTR_PARAM_CBANK
	.align		4
        /*0070*/ 	.byte	0x04, 0x0a
        /*0072*/ 	.short	(.L_162 - .L_161)
	.align		4
.L_161:
        /*0074*/ 	.word	index@(.nv.constant0._Z5mergePhS_ii)
        /*0078*/ 	.short	0x0380
        /*007a*/ 	.short	0x0018


	//----- nvinfo : EIATTR_SW_WAR
	.align		4
.L_162:
        /*007c*/ 	.byte	0x04, 0x36
        /*007e*/ 	.short	(.L_164 - .L_163)
.L_163:
        /*0080*/ 	.word	0x00000008
.L_164:


//--------------------- .nv.info._Z4fillPh        --------------------------
	.section	.nv.info._Z4fillPh,"",@"SHT_CUDA_INFO"
	.sectionflags	@""
	.align	4


	//----- nvinfo : EIATTR_CUDA_API_VERSION
	.align		4
        /*0000*/ 	.byte	0x04, 0x37
        /*0002*/ 	.short	(.L_166 - .L_165)
.L_165:
        /*0004*/ 	.word	0x00000082


	//----- nvinfo : EIATTR_KPARAM_INFO
	.align		4
.L_166:
        /*0008*/ 	.byte	0x04, 0x17
        /*000a*/ 	.short	(.L_168 - .L_167)
.L_167:
        /*000c*/ 	.word	0x00000000
        /*0010*/ 	.short	0x0000
        /*0012*/ 	.short	0x0000
        /*0014*/ 	.byte	0x00, 0xf5, 0x21, 0x00


	//----- nvinfo : EIATTR_SPARSE_MMA_MASK
	.align		4
.L_168:
        /*0018*/ 	.byte	0x03, 0x50
        /*001a*/ 	.short	0x0000


	//----- nvinfo : EIATTR_MAXREG_COUNT
	.align		4
        /*001c*/ 	.byte	0x03, 0x1b
        /*001e*/ 	.short	0x00ff


	//----- nvinfo : EIATTR_MERCURY_ISA_VERSION
	.align		4
        /*0020*/ 	.byte	0x03, 0x5f
        /*0022*/ 	.short	0x0101


	//----- nvinfo : EIATTR_VRC_CTA_INIT_COUNT
	.align		4
        /*0024*/ 	.byte	0x02, 0x4a
	.zero		1
	.zero		1


	//----- nvinfo : EIATTR_EXIT_INSTR_OFFSETS
	.align		4
        /*0028*/ 	.byte	0x04, 0x1c
        /*002a*/ 	.short	(.L_170 - .L_169)


	//   ....[0]....
.L_169:
        /*002c*/ 	.word	0x00000410


	//   ....[1]....
        /*0030*/ 	.word	0x00000480


	//----- nvinfo : EIATTR_CBANK_PARAM_SIZE
	.align		4
.L_170:
        /*0034*/ 	.byte	0x03, 0x19
        /*0036*/ 	.short	0x0008


	//----- nvinfo : EIATTR_PARAM_CBANK
	.align		4
        /*0038*/ 	.byte	0x04, 0x0a
        /*003a*/ 	.short	(.L_172 - .L_171)
	.align		4
.L_171:
        /*003c*/ 	.word	index@(.nv.constant0._Z4fillPh)
        /*0040*/ 	.short	0x0380
        /*0042*/ 	.short	0x0008


	//----- nvinfo : EIATTR_SW_WAR
	.align		4
.L_172:
        /*0044*/ 	.byte	0x04, 0x36
        /*0046*/ 	.short	(.L_174 - .L_173)
.L_173:
        /*0048*/ 	.word	0x00000008
.L_174:


//--------------------- .nv.info._Z11int_to_charPiPh --------------------------
	.section	.nv.info._Z11int_to_charPiPh,"",@"SHT_CUDA_INFO"
	.sectionflags	@""
	.align	4


	//----- nvinfo : EIATTR_CUDA_API_VERSION
	.align		4
        /*0000*/ 	.byte	0x04, 0x37
        /*0002*/ 	.short	(.L_176 - .L_175)
.L_175:
        /*0004*/ 	.word	0x00000082


	//----- nvinfo : EIATTR_KPARAM_INFO
	.align		4
.L_176:
        /*0008*/ 	.byte	0x04, 0x17
        /*000a*/ 	.short	(.L_178 - .L_177)
.L_177:
        /*000c*/ 	.word	0x00000000
        /*0010*/ 	.short	0x0001
        /*0012*/ 	.short	0x0008
        /*0014*/ 	.byte	0x00, 0xf5, 0x21, 0x00


	//----- nvinfo : EIATTR_KPARAM_INFO
	.align		4
.L_178:
        /*0018*/ 	.byte	0x04, 0x17
        /*001a*/ 	.short	(.L_180 - .L_179)
.L_179:
        /*001c*/ 	.word	0x00000000
        /*0020*/ 	.short	0x0000
        /*0022*/ 	.short	0x0000
        /*0024*/ 	.byte	0x00, 0xf5, 0x21, 0x00


	//----- nvinfo : EIATTR_SPARSE_MMA_MASK
	.align		4
.L_180:
        /*0028*/ 	.byte	0x03, 0x50
        /*002a*/ 	.short	0x0000


	//----- nvinfo : EIATTR_MAXREG_COUNT
	.align		4
        /*002c*/ 	.byte	0x03, 0x1b
        /*002e*/ 	.short	0x00ff


	//----- nvinfo : EIATTR_MERCURY_ISA_VERSION
	.align		4
        /*0030*/ 	.byte	0x03, 0x5f
        /*0032*/ 	.short	0x0101


	//----- nvinfo : EIATTR_VRC_CTA_INIT_COUNT
	.align		4
        /*0034*/ 	.byte	0x02, 0x4a
	.zero		1
	.zero		1


	//----- nvinfo : EIATTR_EXIT_INSTR_OFFSETS
	.align		4
        /*0038*/ 	.byte	0x04, 0x1c
        /*003a*/ 	.short	(.L_182 - .L_181)


	//   ....[0]....
.L_181:
        /*003c*/ 	.word	0x00000500


	//----- nvinfo : EIATTR_CBANK_PARAM_SIZE
	.align		4
.L_182:
        /*0040*/ 	.byte	0x03, 0x19
        /*0042*/ 	.short	0x0010


	//----- nvinfo : EIATTR_PARAM_CBANK
	.align		4
        /*0044*/ 	.byte	0x04, 0x0a
        /*0046*/ 	.short	(.L_184 - .L_183)
	.align		4
.L_183:
        /*0048*/ 	.word	index@(.nv.constant0._Z11int_to_charPiPh)
        /*004c*/ 	.short	0x0380
        /*004e*/ 	.short	0x0010


	//----- nvinfo : EIATTR_SW_WAR
	.align		4
.L_184:
        /*0050*/ 	.byte	0x04, 0x36
        /*0052*/ 	.short	(.L_186 - .L_185)
.L_185:
        /*0054*/ 	.word	0x00000008
.L_186:


//--------------------- .nv.info._Z11char_to_intPiPh --------------------------
	.section	.nv.info._Z11char_to_intPiPh,"",@"SHT_CUDA_INFO"
	.sectionflags	@""
	.align	4


	//----- nvinfo : EIATTR_CUDA_API_VERSION
	.align		4
        /*0000*/ 	.byte	0x04, 0x37
        /*0002*/ 	.short	(.L_188 - .L_187)
.L_187:
        /*0004*/ 	.word	0x00000082


	//----- nvinfo : EIATTR_KPARAM_INFO
	.align		4
.L_188:
        /*0008*/ 	.byte	0x04, 0x17
        /*000a*/ 	.short	(.L_190 - .L_189)
.L_189:
        /*000c*/ 	.word	0x00000000
        /*0010*/ 	.short	0x0001
        /*0012*/ 	.short	0x0008
        /*0014*/ 	.byte	0x00, 0xf5, 0x21, 0x00


	//----- nvinfo : EIATTR_KPARAM_INFO
	.align		4
.L_190:
        /*0018*/ 	.byte	0x04, 0x17
        /*001a*/ 	.short	(.L_192 - .L_191)
.L_191:
        /*001c*/ 	.word	0x00000000
        /*0020*/ 	.short	0x0000
        /*0022*/ 	.short	0x0000
        /*0024*/ 	.byte	0x00, 0xf5, 0x21, 0x00


	//----- nvinfo : EIATTR_SPARSE_MMA_MASK
	.align		4
.L_192:
        /*0028*/ 	.byte	0x03, 0x50
        /*002a*/ 	.short	0x0000


	//----- nvinfo : EIATTR_MAXREG_COUNT
	.align		4
        /*002c*/ 	.byte	0x03, 0x1b
        /*002e*/ 	.short	0x00ff


	//----- nvinfo : EIATTR_MERCURY_ISA_VERSION
	.align		4
        /*0030*/ 	.byte	0x03, 0x5f
        /*0032*/ 	.short	0x0101


	//----- nvinfo : EIATTR_VRC_CTA_INIT_COUNT
	.align		4
        /*0034*/ 	.byte	0x02, 0x4a
	.zero		1
	.zero		1


	//----- nvinfo : EIATTR_EXIT_INSTR_OFFSETS
	.align		4
        /*0038*/ 	.byte	0x04, 0x1c
        /*003a*/ 	.short	(.L_194 - .L_193)


	//   ....[0]....
.L_193:
        /*003c*/ 	.word	0x00000380


	//----- nvinfo : EIATTR_CBANK_PARAM_SIZE
	.align		4
.L_194:
        /*0040*/ 	.byte	0x03, 0x19
        /*0042*/ 	.short	0x0010


	//----- nvinfo : EIATTR_PARAM_CBANK
	.align		4
        /*0044*/ 	.byte	0x04, 0x0a
        /*0046*/ 	.short	(.L_196 - .L_195)
	.align		4
.L_195:
        /*0048*/ 	.word	index@(.nv.constant0._Z11char_to_intPiPh)
        /*004c*/ 	.short	0x0380
        /*004e*/ 	.short	0x0010


	//----- nvinfo : EIATTR_SW_WAR
	.align		4
.L_196:
        /*0050*/ 	.byte	0x04, 0x36
        /*0052*/ 	.short	(.L_198 - .L_197)
.L_197:
        /*0054*/ 	.word	0x00000008
.L_198:


//--------------------- .nv.info._Z9set_depthPj   --------------------------
	.section	.nv.info._Z9set_depthPj,"",@"SHT_CUDA_INFO"
	.sectionflags	@""
	.align	4


	//----- nvinfo : EIATTR_CUDA_API_VERSION
	.align		4
        /*0000*/ 	.byte	0x04, 0x37
        /*0002*/ 	.short	(.L_200 - .L_199)
.L_199:
        /*0004*/ 	.word	0x00000082


	//----- nvinfo : EIATTR_KPARAM_INFO
	.align		4
.L_200:
        /*0008*/ 	.byte	0x04, 0x17
        /*000a*/ 	.short	(.L_202 - .L_201)
.L_201:
        /*000c*/ 	.word	0x00000000
        /*0010*/ 	.short	0x0000
        /*0012*/ 	.short	0x0000
        /*0014*/ 	.byte	0x00, 0xf5, 0x21, 0x00


	//----- nvinfo : EIATTR_SPARSE_MMA_MASK
	.align		4
.L_202:
        /*0018*/ 	.byte	0x03, 0x50
        /*001a*/ 	.short	0x0000


	//----- nvinfo : EIATTR_MAXREG_COUNT
	.align		4
        /*001c*/ 	.byte	0x03, 0x1b
        /*001e*/ 	.short	0x00ff


	//----- nvinfo : EIATTR_MERCURY_ISA_VERSION
	.align		4
        /*0020*/ 	.byte	0x03, 0x5f
        /*0022*/ 	.short	0x0101


	//----- nvinfo : EIATTR_VRC_CTA_INIT_COUNT
	.align		4
        /*0024*/ 	.byte	0x02, 0x4a
	.zero		1
	.zero		1


	//----- nvinfo : EIATTR_EXIT_INSTR_OFFSETS
	.align		4
        /*0028*/ 	.byte	0x04, 0x1c
        /*002a*/ 	.short	(.L_204 - .L_203)


	//   ....[0]....
.L_203:
        /*002c*/ 	.word	0x00000180


	//----- nvinfo : EIATTR_CBANK_PARAM_SIZE
	.align		4
.L_204:
        /*0030*/ 	.byte	0x03, 0x19
        /*0032*/ 	.short	0x0008


	//----- nvinfo : EIATTR_PARAM_CBANK
	.align		4
        /*0034*/ 	.byte	0x04, 0x0a
        /*0036*/ 	.short	(.L_206 - .L_205)
	.align		4
.L_205:
        /*0038*/ 	.word	index@(.nv.constant0._Z9set_depthPj)
        /*003c*/ 	.short	0x0380
        /*003e*/ 	.short	0x0008


	//----- nvinfo : EIATTR_SW_WAR
	.align		4
.L_206:
        /*0040*/ 	.byte	0x04, 0x36
        /*0042*/ 	.short	(.L_208 - .L_207)
.L_207:
        /*0044*/ 	.word	0x00000008
.L_208:


//--------------------- .nv.info._Z8copy_memPhS_  --------------------------
	.section	.nv.info._Z8copy_memPhS_,"",@"SHT_CUDA_INFO"
	.sectionflags	@""
	.align	4


	//----- nvinfo : EIATTR_CUDA_API_VERSION
	.align		4
        /*0000*/ 	.byte	0x04, 0x37
        /*0002*/ 	.short	(.L_210 - .L_209)
.L_209:
        /*0004*/ 	.word	0x00000082


	//----- nvinfo : EIATTR_KPARAM_INFO
	.align		4
.L_210:
        /*0008*/ 	.byte	0x04, 0x17
        /*000a*/ 	.short	(.L_212 - .L_211)
.L_211:
        /*000c*/ 	.word	0x00000000
        /*0010*/ 	.short	0x0001
        /*0012*/ 	.short	0x0008
        /*0014*/ 	.byte	0x00, 0xf5, 0x21, 0x00


	//----- nvinfo : EIATTR_KPARAM_INFO
	.align		4
.L_212:
        /*0018*/ 	.byte	0x04, 0x17
        /*001a*/ 	.short	(.L_214 - .L_213)
.L_213:
        /*001c*/ 	.word	0x00000000
        /*0020*/ 	.short	0x0000
        /*0022*/ 	.short	0x0000
        /*0024*/ 	.byte	0x00, 0xf5, 0x21, 0x00


	//----- nvinfo : EIATTR_SPARSE_MMA_MASK
	.align		4
.L_214:
        /*0028*/ 	.byte	0x03, 0x50
        /*002a*/ 	.short	0x0000


	//----- nvinfo : EIATTR_MAXREG_COUNT
	.align		4
        /*002c*/ 	.byte	0x03, 0x1b
        /*002e*/ 	.short	0x00ff


	//----- nvinfo : EIATTR_MERCURY_ISA_VERSION
	.align		4
        /*0030*/ 	.byte	0x03, 0x5f
        /*0032*/ 	.short	0x0101


	//----- nvinfo : EIATTR_VRC_CTA_INIT_COUNT
	.align		4
        /*0034*/ 	.byte	0x02, 0x4a
	.zero		1
	.zero		1


	//----- nvinfo : EIATTR_EXIT_INSTR_OFFSETS
	.align		4
        /*0038*/ 	.byte	0x04, 0x1c
        /*003a*/ 	.short	(.L_216 - .L_215)


	//   ....[0]....
.L_215:
        /*003c*/ 	.word	0x000003f0


	//----- nvinfo : EIATTR_CBANK_PARAM_SIZE
	.align		4
.L_216:
        /*0040*/ 	.byte	0x03, 0x19
        /*0042*/ 	.short	0x0010


	//----- nvinfo : EIATTR_PARAM_CBANK
	.align		4
        /*0044*/ 	.byte	0x04, 0x0a
        /*0046*/ 	.short	(.L_218 - .L_217)
	.align		4
.L_217:
        /*0048*/ 	.word	index@(.nv.constant0._Z8copy_memPhS_)
        /*004c*/ 	.short	0x0380
        /*004e*/ 	.short	0x0010


	//----- nvinfo : EIATTR_SW_WAR
	.align		4
.L_218:
        /*0050*/ 	.byte	0x04, 0x36
        /*0052*/ 	.short	(.L_220 - .L_219)
.L_219:
        /*0054*/ 	.word	0x00000008
.L_220:


//--------------------- .nv.callgraph             --------------------------
	.section	.nv.callgraph,"",@"SHT_CUDA_CALLGRAPH"
	.align	4
	.sectionentsize	8
	.align		4
        /*0000*/ 	.word	0x00000000
	.align		4
        /*0004*/ 	.word	0xffffffff
	.align		4
        /*0008*/ 	.word	0x00000000
	.align		4
        /*000c*/ 	.word	0xfffffffe
	.align		4
        /*0010*/ 	.word	0x00000000
	.align		4
        /*0014*/ 	.word	0xfffffffd
	.align		4
        /*0018*/ 	.word	0x00000000
	.align		4
        /*001c*/ 	.word	0xfffffffc


//--------------------- .nv.constant4             --------------------------
	.section	.nv.constant4,"a",@progbits
	.align	8
	.align		8
.nv.constant4:
        /*0000*/ 	.dword	__cudart_i2opi_f


//--------------------- .text._Z12render_finalPfS_PiS0_i --------------------------
	.section	.text._Z12render_finalPfS_PiS0_i,"ax",@progbits
	.align	128
        .global         _Z12render_finalPfS_PiS0_i
        .type           _Z12render_finalPfS_PiS0_i,@function
        .size           _Z12render_finalPfS_PiS0_i,(.L_x_175 - _Z12render_finalPfS_PiS0_i)
        .other          _Z12render_finalPfS_PiS0_i,@"STO_CUDA_ENTRY STV_DEFAULT"
_Z12render_finalPfS_PiS0_i:
.text._Z12render_finalPfS_PiS0_i:
[----:B------:R-:W-:Y:S01]  /*0000*/  LDC R1, c[0x0][0x37c] ;  /* 0x0000df00ff017b82 */ /* 0x000fe20000000800 */
[----:B------:R-:W0:Y:S07]  /*0010*/  S2R R12, SR_CTAID.X ;  /* 0x00000000000c7919 */ /* 0x000e2e0000002500 */
[----:B------:R-:W1:Y:S01]  /*0020*/  LDC R9, c[0x0][0x370] ;  /* 0x0000dc00ff097b82 */ /* 0x000e620000000800 */
[----:B------:R-:W2:Y:S01]  /*0030*/  LDCU.64 UR4, c[0x0][0x358] ;  /* 0x00006b00ff0477ac */ /* 0x000ea20008000a00 */
[----:B------:R-:W0:Y:S01]  /*0040*/  S2R R5, SR_TID.X ;  /* 0x0000000000057919 */ /* 0x000e220000002100 */
[----:B------:R-:W3:Y:S01]  /*0050*/  LDCU UR6, c[0x0][0x3a0] ;  /* 0x00007400ff0677ac */ /* 0x000ee20008000800 */
[----:B------:R-:W4:Y:S04]  /*0060*/  S2R R0, SR_CTAID.Y ;  /* 0x0000000000007919 */ /* 0x000f280000002600 */
[----:B------:R-:W5:Y:S01]  /*0070*/  LDC.64 R2, c[0x0][0x380] ;  /* 0x0000e000ff027b82 */ /* 0x000f620000000a00 */
[----:B------:R-:W4:Y:S01]  /*0080*/  S2R R7, SR_TID.Y ;  /* 0x0000000000077919 */ /* 0x000f220000002200 */
[----:B-1----:R-:W-:-:S02]  /*0090*/  SHF.L.U32 R11, R9, 0x5, RZ ;  /* 0x00000005090b7819 */ /* 0x002fc400000006ff */
[----:B0-----:R-:W-:Y:S02]  /*00a0*/  LEA R12, R12, R5, 0x5 ;  /* 0x000000050c0c7211 */ /* 0x001fe400078e28ff */
[----:B----4-:R-:W-:Y:S02]  /*00b0*/  LEA R0, R0, R7, 0x5 ;  /* 0x0000000700007211 */ /* 0x010fe400078e28ff */
[----:B------:R-:W0:Y:S03]  /*00c0*/  LDC.64 R6, c[0x0][0x390] ;  /* 0x0000e400ff067b82 */ /* 0x000e260000000a00 */
[----:B------:R-:W-:-:S05]  /*00d0*/  IMAD R12, R0, R11, R12 ;  /* 0x0000000b000c7224 */ /* 0x000fca00078e020c */
[----:B------:R-:W-:-:S05]  /*00e0*/  LEA R5, R12, R12, 0x1 ;  /* 0x0000000c0c057211 */ /* 0x000fca00078e08ff */
[----:B-----5:R-:W-:-:S05]  /*00f0*/  IMAD.WIDE R4, R5, 0x4, R2 ;  /* 0x0000000405047825 */ /* 0x020fca00078e0202 */
[----:B--2---:R-:W2:Y:S04]  /*0100*/  LDG.E R0, desc[UR4][R4.64+0x4] ;  /* 0x0000040404007981 */ /* 0x004ea8000c1e1900 */
[----:B------:R-:W4:Y:S01]  /*0110*/  LDG.E R10, desc[UR4][R4.64+0x8] ;  /* 0x00000804040a7981 */ /* 0x000f22000c1e1900 */
[----:B0-----:R-:W-:-:S05]  /*0120*/  IMAD.WIDE R14, R12, 0x4, R6 ;  /* 0x000000040c0e7825 */ /* 0x001fca00078e0206 */
[----:B------:R0:W5:Y:S01]  /*0130*/  LDG.E R13, desc[UR4][R14.64] ;  /* 0x000000040e0d7981 */ /* 0x000162000c1e1900 */
[----:B------:R-:W-:Y:S01]  /*0140*/  SHF.R.S32.HI R8, RZ, 0x1, R11 ;  /* 0x00000001ff087819 */ /* 0x000fe2000001140b */
[----:B---3--:R-:W-:Y:S01]  /*0150*/  IMAD R11, R11, UR6, RZ ;  /* 0x000000060b0b7c24 */ /* 0x008fe2000f8e02ff */
[----:B------:R-:W-:Y:S02]  /*0160*/  LEA R23, R9, R12, 0x8 ;  /* 0x0000000c09177211 */ /* 0x000fe400078e40ff */
[----:B------:R-:W-:Y:S02]  /*0170*/  I2FP.F32.S32 R8, R8 ;  /* 0x0000000800087245 */ /* 0x000fe40000201400 */
[----:B------:R-:W-:-:S05]  /*0180*/  LEA R21, R23, R23, 0x1 ;  /* 0x0000001717157211 */ /* 0x000fca00078e08ff */
[----:B------:R-:W-:-:S04]  /*0190*/  IMAD.WIDE R20, R21, 0x4, R2 ;  /* 0x0000000415147825 */ /* 0x000fc800078e0202 */
[----:B------:R-:W-:-:S04]  /*01a0*/  IMAD.WIDE R22, R23, 0x4, R6 ;  /* 0x0000000417167825 */ /* 0x000fc800078e0206 */
[----:B--2---:R-:W-:-:S04]  /*01b0*/  FADD R0, R0, 1 ;  /* 0x3f80000000007421 */ /* 0x004fc80000000000 */
[----:B------:R-:W-:Y:S01]  /*01c0*/  FMUL R17, R0, 0.5 ;  /* 0x3f00000000117820 */ /* 0x000fe20000400000 */
[----:B----4-:R-:W-:Y:S01]  /*01d0*/  FADD R10, R10, 1 ;  /* 0x3f8000000a0a7421 */ /* 0x010fe20000000000 */
[----:B------:R-:W-:Y:S02]  /*01e0*/  I2FP.F32.S32 R0, UR6 ;  /* 0x0000000600007c45 */ /* 0x000fe40008201400 */
[----:B------:R-:W-:Y:S01]  /*01f0*/  FMUL R17, R8, R17 ;  /* 0x0000001108117220 */ /* 0x000fe20000400000 */
[----:B------:R-:W-:Y:S01]  /*0200*/  FMUL R5, R10, 0.5 ;  /* 0x3f0000000a057820 */ /* 0x000fe20000400000 */
[----:B------:R-:W-:Y:S02]  /*0210*/  MOV R10, 0x3fe00000 ;  /* 0x3fe00000000a7802 */ /* 0x000fe40000000f00 */
[----:B------:R-:W-:Y:S01]  /*0220*/  FMUL R18, R0, R17 ;  /* 0x0000001100127220 */ /* 0x000fe20000400000 */
[----:B0-----:R-:W-:-:S03]  /*0230*/  FMUL R15, R8, R5 ;  /* 0x00000005080f7220 */ /* 0x001fc60000400000 */
[----:B------:R-:W0:Y:S01]  /*0240*/  F2F.F64.F32 R4, R18 ;  /* 0x0000001200047310 */ /* 0x000e220000201800 */
[----:B------:R-:W-:-:S07]  /*0250*/  FMUL R19, R0, R15 ;  /* 0x0000000f00137220 */ /* 0x000fce0000400000 */
[----:B------:R-:W1:Y:S01]  /*0260*/  F2F.F64.F32 R16, R19 ;  /* 0x0000001300107310 */ /* 0x000e620000201800 */
[----:B0-----:R-:W-:Y:S02]  /*0270*/  DADD R14, R4, -0.5 ;  /* 0xbfe00000040e7429 */ /* 0x001fe40000000000 */
[----:B-1----:R-:W-:-:S08]  /*0280*/  DADD R4, R16, -0.5 ;  /* 0xbfe0000010047429 */ /* 0x002fd00000000000 */
[----:B------:R-:W-:Y:S02]  /*0290*/  LOP3.LUT R17, R10, 0x80000000, R15, 0xb8, !PT ;  /* 0x800000000a117812 */ /* 0x000fe400078eb80f */
[----:B------:R-:W-:-:S06]  /*02a0*/  MOV R16, RZ ;  /* 0x000000ff00107202 */ /* 0x000fcc0000000f00 */
[----:B------:R-:W-:Y:S01]  /*02b0*/  DADD.RZ R14, R14, R16 ;  /* 0x000000000e0e7229 */ /* 0x000fe2000000c010 */
[----:B------:R-:W-:-:S06]  /*02c0*/  LOP3.LUT R17, R10, 0x80000000, R5, 0xb8, !PT ;  /* 0x800000000a117812 */ /* 0x000fcc00078eb805 */
[----:B------:R-:W-:Y:S01]  /*02d0*/  DADD.RZ R16, R4, R16 ;  /* 0x0000000004107229 */ /* 0x000fe2000000c010 */
[----:B------:R-:W0:Y:S02]  /*02e0*/  LDC.64 R4, c[0x0][0x398] ;  /* 0x0000e600ff047b82 */ /* 0x000e240000000a00 */
[----:B------:R-:W-:Y:S08]  /*02f0*/  F2I.F64.TRUNC R14, R14 ;  /* 0x0000000e000e7311 */ /* 0x000ff0000030d100 */
[----:B------:R-:W1:Y:S02]  /*0300*/  F2I.F64.TRUNC R16, R16 ;  /* 0x0000001000107311 */ /* 0x000e64000030d100 */
[----:B-1----:R-:W-:-:S04]  /*0310*/  IMAD R19, R11, R16, R14 ;  /* 0x000000100b137224 */ /* 0x002fc800078e020e */
[----:B0-----:R-:W-:-:S05]  /*0320*/  IMAD.WIDE R18, R19, 0x4, R4 ;  /* 0x0000000413127825 */ /* 0x001fca00078e0204 */
[----:B-----5:R0:W-:Y:S04]  /*0330*/  STG.E desc[UR4][R18.64], R13 ;  /* 0x0000000d12007986 */ /* 0x0201e8000c101904 */
[----:B------:R-:W2:Y:S04]  /*0340*/  LDG.E R14, desc[UR4][R20.64+0x4] ;  /* 0x00000404140e7981 */ /* 0x000ea8000c1e1900 */
[----:B------:R-:W3:Y:S04]  /*0350*/  LDG.E R24, desc[UR4][R20.64+0x8] ;  /* 0x0000080414187981 */ /* 0x000ee8000c1e1900 */
[----:B------:R1:W4:Y:S01]  /*0360*/  LDG.E R16, desc[UR4][R22.64] ;  /* 0x0000000416107981 */ /* 0x000322000c1e1900 */
[----:B------:R-:W-:-:S04]  /*0370*/  LEA R12, R9, R12, 0x9 ;  /* 0x0000000c090c7211 */ /* 0x000fc800078e48ff */
[----:B-1----:R-:W-:-:S05]  /*0380*/  LEA R23, R12, R12, 0x1 ;  /* 0x0000000c0c177211 */ /* 0x002fca00078e08ff */
[----:B------:R-:W-:-:S04]  /*0390*/  IMAD.WIDE R22, R23, 0x4, R2 ;  /* 0x0000000417167825 */ /* 0x000fc800078e0202 */
[----:B--2---:R-:W-:-:S04]  /*03a0*/  FADD R14, R14, 1 ;  /* 0x3f8000000e0e7421 */ /* 0x004fc80000000000 */
[----:B------:R-:W-:Y:S01]  /*03b0*/  FMUL R15, R14, 0.5 ;  /* 0x3f0000000e0f7820 */ /* 0x000fe20000400000 */
[----:B---3--:R-:W-:-:S03]  /*03c0*/  FADD R24, R24, 1 ;  /* 0x3f80000018187421 */ /* 0x008fc60000000000 */
[----:B------:R-:W-:Y:S01]  /*03d0*/  FMUL R15, R8, R15 ;  /* 0x0000000f080f7220 */ /* 0x000fe20000400000 */
[----:B------:R-:W-:-:S03]  /*03e0*/  FMUL R25, R24, 0.5 ;  /* 0x3f00000018197820 */ /* 0x000fc60000400000 */
[----:B------:R-:W-:Y:S01]  /*03f0*/  FMUL R17, R0, R15 ;  /* 0x0000000f00117220 */ /* 0x000fe20000400000 */
[----:B------:R-:W-:-:S03]  /*0400*/  FMUL R25, R8, R25 ;  /* 0x0000001908197220 */ /* 0x000fc60000400000 */
        /* <DEDUP_REMOVED lines=9> */
[----:B------:R-:W-:-:S03]  /*04a0*/  DADD.RZ R14, R14, R20 ;  /* 0x000000000e0e7229 */ /* 0x000fc6000000c014 */
[----:B------:R-:W-:Y:S08]  /*04b0*/  F2I.F64.TRUNC R18, R18 ;  /* 0x0000001200127311 */ /* 0x000ff0000030d100 */
[----:B------:R-:W0:Y:S02]  /*04c0*/  F2I.F64.TRUNC R14, R14 ;  /* 0x0000000e000e7311 */ /* 0x000e24000030d100 */
[----:B0-----:R-:W-:-:S04]  /*04d0*/  IMAD R21, R11, R14, R18 ;  /* 0x0000000e0b157224 */ /* 0x001fc800078e0212 */
[----:B------:R-:W-:-:S05]  /*04e0*/  IMAD.WIDE R20, R21, 0x4, R4 ;  /* 0x0000000415147825 */ /* 0x000fca00078e0204 */
[----:B----4-:R0:W-:Y:S04]  /*04f0*/  STG.E desc[UR4][R20.64], R16 ;  /* 0x0000001014007986 */ /* 0x0101e8000c101904 */
[----:B------:R-:W2:Y:S04]  /*0500*/  LDG.E R17, desc[UR4][R22.64+0x4] ;  /* 0x0000040416117981 */ /* 0x000ea8000c1e1900 */
[----:B------:R-:W3:Y:S01]  /*0510*/  LDG.E R18, desc[UR4][R22.64+0x8] ;  /* 0x0000080416127981 */ /* 0x000ee2000c1e1900 */
[----:B------:R-:W-:-:S05]  /*0520*/  IMAD.WIDE R24, R12, 0x4, R6 ;  /* 0x000000040c187825 */ /* 0x000fca00078e0206 */
[----:B------:R-:W4:Y:S01]  /*0530*/  LDG.E R13, desc[UR4][R24.64] ;  /* 0x00000004180d7981 */ /* 0x000f22000c1e1900 */
[----:B------:R-:W-:-:S04]  /*0540*/  LEA R9, R9, R12, 0x8 ;  /* 0x0000000c09097211 */ /* 0x000fc800078e40ff */
[----:B0-----:R-:W-:Y:S01]  /*0550*/  LEA R21, R9, R9, 0x1 ;  /* 0x0000000909157211 */ /* 0x001fe200078e08ff */
        /* <DEDUP_REMOVED lines=9> */
[----:B------:R1:W2:Y:S01]  /*05f0*/  F2F.F64.F32 R18, R20 ;  /* 0x0000001400127310 */ /* 0x0002a20000201800 */
[----:B0-----:R-:W-:Y:S01]  /*0600*/  DADD R16, R14, -0.5 ;  /* 0xbfe000000e107429 */ /* 0x001fe20000000000 */
[----:B-1----:R-:W-:Y:S01]  /*0610*/  IMAD.WIDE R20, R21, 0x4, R2 ;  /* 0x0000000415147825 */ /* 0x002fe200078e0202 */
[----:B--2---:R-:W-:-:S08]  /*0620*/  DADD R14, R18, -0.5 ;  /* 0xbfe00000120e7429 */ /* 0x004fd00000000000 */
        /* <DEDUP_REMOVED lines=12> */
[----:B------:R-:W-:-:S06]  /*06f0*/  IMAD.WIDE R2, R9, 0x4, R6 ;  /* 0x0000000409027825 */ /* 0x000fcc00078e0206 */
[----:B------:R-:W4:Y:S01]  /*0700*/  LDG.E R2, desc[UR4][R2.64] ;  /* 0x0000000402027981 */ /* 0x000f22000c1e1900 */
[----:B--2---:R-:W-:-:S04]  /*0710*/  FADD R12, R12, 1 ;  /* 0x3f8000000c0c7421 */ /* 0x004fc80000000000 */
[----:B------:R-:W-:Y:S01]  /*0720*/  FMUL R7, R12, 0.5 ;  /* 0x3f0000000c077820 */ /* 0x000fe20000400000 */
[----:B---3--:R-:W-:-:S03]  /*0730*/  FADD R16, R16, 1 ;  /* 0x3f80000010107421 */ /* 0x008fc60000000000 */
[----:B------:R-:W-:Y:S01]  /*0740*/  FMUL R7, R8, R7 ;  /* 0x0000000708077220 */ /* 0x000fe20000400000 */
[----:B------:R-:W-:-:S03]  /*0750*/  FMUL R9, R16, 0.5 ;  /* 0x3f00000010097820 */ /* 0x000fc60000400000 */
[----:B------:R-:W-:Y:S01]  /*0760*/  FMUL R14, R0, R7 ;  /* 0x00000007000e7220 */ /* 0x000fe20000400000 */
[----:B------:R-:W-:-:S03]  /*0770*/  FMUL R9, R8, R9 ;  /* 0x0000000908097220 */ /* 0x000fc60000400000 */
[----:B------:R-:W1:Y:S01]  /*0780*/  F2F.F64.F32 R6, R14 ;  /* 0x0000000e00067310 */ /* 0x000e620000201800 */
[----:B------:R-:W-:-:S07]  /*0790*/  FMUL R0, R0, R9 ;  /* 0x0000000900007220 */ /* 0x000fce0000400000 */
[----:B------:R-:W0:Y:S01]  /*07a0*/  F2F.F64.F32 R8, R0 ;  /* 0x0000000000087310 */ /* 0x000e220000201800 */
[----:B-1----:R-:W-:Y:S02]  /*07b0*/  DADD R6, R6, -0.5 ;  /* 0xbfe0000006067429 */ /* 0x002fe40000000000 */
[----:B0-----:R-:W-:-:S08]  /*07c0*/  DADD R12, R8, -0.5 ;  /* 0xbfe00000080c7429 */ /* 0x001fd00000000000 */
        /* <DEDUP_REMOVED lines=9> */
[----:B----4-:R-:W-:Y:S01]  /*0860*/  STG.E desc[UR4][R4.64], R2 ;  /* 0x0000000204007986 */ /* 0x010fe2000c101904 */
[----:B------:R-:W-:Y:S05]  /*0870*/  EXIT ;  /* 0x000000000000794d */ /* 0x000fea0003800000 */
.L_x_0:
[----:B------:R-:W-:-:S00]  /*0880*/  BRA `(.L_x_0) ;  /* 0xfffffffc00fc7947 */ /* 0x000fc0000383ffff */
[----:B------:R-:W-:-:S00]  /*0890*/  NOP ;  /* 0x0000000000007918 */ /* 0x000fc00000000000 */
        /* <DEDUP_REMOVED lines=14> */
.L_x_175:


//--------------------- .text._Z12render_depthPfPj --------------------------
	.section	.text._Z12render_depthPfPj,"ax",@progbits
	.align	128
        .global         _Z12render_depthPfPj
        .type           _Z12render_depthPfPj,@function
        .size           _Z12render_depthPfPj,(.L_x_171 - _Z12render_depthPfPj)
        .other          _Z12render_depthPfPj,@"STO_CUDA_ENTRY STV_DEFAULT"
_Z12render_depthPfPj:
.text._Z12render_depthPfPj:
[----:B------:R-:W-:Y:S01]  /*0000*/  LDC R1, c[0x0][0x37c] ;  /* 0x0000df00ff017b82 */ /* 0x000fe20000000800 */
[----:B------:R-:W0:Y:S07]  /*0010*/  S2R R5, SR_CTAID.X ;  /* 0x0000000000057919 */ /* 0x000e2e0000002500 */
[----:B------:R-:W1:Y:S01]  /*0020*/  LDC R3, c[0x0][0x370] ;  /* 0x0000dc00ff037b82 */ /* 0x000e620000000800 */
[----:B------:R-:W2:Y:S01]  /*0030*/  LDCU.64 UR4, c[0x0][0x358] ;  /* 0x00006b00ff0477ac */ /* 0x000ea20008000a00 */
[----:B------:R-:W0:Y:S01]  /*0040*/  S2R R0, SR_TID.X ;  /* 0x0000000000007919 */ /* 0x000e220000002100 */
[----:B------:R-:W3:Y:S05]  /*0050*/  S2R R28, SR_CTAID.Y ;  /* 0x00000000001c7919 */ /* 0x000eea0000002600 */
[----:B------:R-:W4:Y:S01]  /*0060*/  LDC.64 R26, c[0x0][0x380] ;  /* 0x0000e000ff1a7b82 */ /* 0x000f220000000a00 */
[----:B------:R-:W3:Y:S01]  /*0070*/  S2R R7, SR_TID.Y ;  /* 0x0000000000077919 */ /* 0x000ee20000002200 */
[----:B-1----:R-:W-:-:S02]  /*0080*/  IMAD.SHL.U32 R10, R3, 0x20, RZ ;  /* 0x00000020030a7824 */ /* 0x002fc400078e00ff */
[----:B0-----:R-:W-:Y:S02]  /*0090*/  IMAD R5, R5, 0x20, R0 ;  /* 0x0000002005057824 */ /* 0x001fe400078e0200 */
[----:B---3--:R-:W-:-:S04]  /*00a0*/  IMAD R28, R28, 0x20, R7 ;  /* 0x000000201c1c7824 */ /* 0x008fc800078e0207 */
[----:B------:R-:W-:-:S04]  /*00b0*/  IMAD R28, R28, R10, R5 ;  /* 0x0000000a1c1c7224 */ /* 0x000fc800078e0205 */
[----:B------:R-:W-:-:S04]  /*00c0*/  IMAD R5, R28, 0x3, RZ ;  /* 0x000000031c057824 */ /* 0x000fc800078e02ff */
[----:B----4-:R-:W-:-:S05]  /*00d0*/  IMAD.WIDE R26, R5, 0x4, R26 ;  /* 0x00000004051a7825 */ /* 0x010fca00078e021a */
[----:B--2---:R-:W2:Y:S01]  /*00e0*/  LDG.E R0, desc[UR4][R26.64+0x4] ;  /* 0x000004041a007981 */ /* 0x004ea2000c1e1900 */
[----:B------:R-:W0:Y:S01]  /*00f0*/  MUFU.RCP64H R7, 6.283184051513671875 ;  /* 0x401921fb00077908 */ /* 0x000e220000001800 */
[----:B------:R-:W-:Y:S02]  /*0100*/  HFMA2 R4, -RZ, RZ, 68.25, 0.07958984375 ;  /* 0x54442d18ff047431 */ /* 0x000fe400000001ff */
[----:B------:R-:W-:Y:S01]  /*0110*/  IMAD.MOV.U32 R5, RZ, RZ, 0x401921fb ;  /* 0x401921fbff057424 */ /* 0x000fe200078e00ff */
[----:B------:R-:W-:Y:S01]  /*0120*/  UMOV UR6, 0x54442d18 ;  /* 0x54442d1800067882 */ /* 0x000fe20000000000 */
[----:B------:R-:W-:Y:S01]  /*0130*/  IMAD.MOV.U32 R6, RZ, RZ, 0x1 ;  /* 0x00000001ff067424 */ /* 0x000fe200078e00ff */
[----:B------:R-:W-:Y:S01]  /*0140*/  UMOV UR7, 0x400921fb ;  /* 0x400921fb00077882 */ /* 0x000fe20000000000 */
[----:B------:R-:W-:Y:S01]  /*0150*/  BSSY.RECONVERGENT B0, `(.L_x_1) ;  /* 0x0000015000007945 */ /* 0x000fe20003800200 */
[----:B------:R-:W-:Y:S03]  /*0160*/  I2F.F64 R10, R10 ;  /* 0x0000000a000a7312 */ /* 0x000fe60000201c00 */
[----:B0-----:R-:W-:-:S08]  /*0170*/  DFMA R8, R6, -R4, 1 ;  /* 0x3ff000000608742b */ /* 0x001fd00000000804 */
[----:B------:R-:W-:-:S08]  /*0180*/  DFMA R8, R8, R8, R8 ;  /* 0x000000080808722b */ /* 0x000fd00000000008 */
[----:B------:R-:W-:-:S08]  /*0190*/  DFMA R8, R6, R8, R6 ;  /* 0x000000080608722b */ /* 0x000fd00000000006 */
[----:B------:R-:W-:-:S08]  /*01a0*/  DFMA R12, R8, -R4, 1 ;  /* 0x3ff00000080c742b */ /* 0x000fd00000000804 */
[----:B------:R-:W-:Y:S01]  /*01b0*/  DFMA R8, R8, R12, R8 ;  /* 0x0000000c0808722b */ /* 0x000fe20000000008 */
[----:B--2---:R-:W0:Y:S02]  /*01c0*/  F2F.F64.F32 R6, R0 ;  /* 0x0000000000067310 */ /* 0x004e240000201800 */
[----:B0-----:R-:W-:-:S08]  /*01d0*/  DADD R12, R6, UR6 ;  /* 0x00000006060c7e29 */ /* 0x001fd00008000000 */
[----:B------:R-:W-:Y:S02]  /*01e0*/  DMUL R6, R12, R8 ;  /* 0x000000080c067228 */ /* 0x000fe40000000000 */
[----:B------:R-:W-:-:S06]  /*01f0*/  FSETP.GEU.AND P1, PT, |R13|, 6.5827683646048100446e-37, PT ;  /* 0x036000000d00780b */ /* 0x000fcc0003f2e200 */
[----:B------:R-:W-:-:S08]  /*0200*/  DFMA R4, R6, -R4, R12 ;  /* 0x800000040604722b */ /* 0x000fd0000000000c */
[----:B------:R-:W-:-:S10]  /*0210*/  DFMA R4, R8, R4, R6 ;  /* 0x000000040804722b */ /* 0x000fd40000000006 */
[----:B------:R-:W-:-:S05]  /*0220*/  FFMA R2, RZ, 2.3926990032196044922, R5 ;  /* 0x401921fbff027823 */ /* 0x000fca0000000005 */
[----:B------:R-:W-:-:S13]  /*0230*/  FSETP.GT.AND P0, PT, |R2|, 1.469367938527859385e-39, PT ;  /* 0x001000000200780b */ /* 0x000fda0003f04200 */
[----:B------:R-:W-:Y:S05]  /*0240*/  @P0 BRA P1, `(.L_x_2) ;  /* 0x0000000000140947 */ /* 0x000fea0000800000 */
[----:B------:R-:W-:Y:S01]  /*0250*/  IMAD.MOV.U32 R15, RZ, RZ, 0x401921fb ;  /* 0x401921fbff0f7424 */ /* 0x000fe200078e00ff */
[----:B------:R-:W-:-:S07]  /*0260*/  MOV R4, 0x280 ;  /* 0x0000028000047802 */ /* 0x000fce0000000f00 */
[----:B------:R-:W-:Y:S05]  /*0270*/  CALL.REL.NOINC `($__internal_0_$__cuda_sm20_div_rn_f64_full) ;  /* 0x0000001000547944 */ /* 0x000fea0003c00000 */
[----:B------:R-:W-:Y:S01]  /*0280*/  MOV R4, R2 ;  /* 0x0000000200047202 */ /* 0x000fe20000000f00 */
[----:B------:R-:W-:-:S07]  /*0290*/  IMAD.MOV.U32 R5, RZ, RZ, R25 ;  /* 0x000000ffff057224 */ /* 0x000fce00078e0019 */
.L_x_2:
[----:B------:R-:W-:Y:S05]  /*02a0*/  BSYNC.RECONVERGENT B0 ;  /* 0x0000000000007941 */ /* 0x000fea0003800200 */
.L_x_1:
[----:B------:R-:W2:Y:S01]  /*02b0*/  LDG.E R0, desc[UR4][R26.64+0x8] ;  /* 0x000008041a007981 */ /* 0x000ea2000c1e1900 */
[----:B------:R-:W0:Y:S01]  /*02c0*/  MUFU.RCP64H R9, 3.1415920257568359375 ;  /* 0x400921fb00097908 */ /* 0x000e220000001800 */
[----:B------:R-:W-:Y:S02]  /*02d0*/  HFMA2 R8, -RZ, RZ, 0, 5.9604644775390625e-08 ;  /* 0x00000001ff087431 */ /* 0x000fe400000001ff */
[----:B------:R-:W-:Y:S01]  /*02e0*/  IMAD.MOV.U32 R6, RZ, RZ, 0x54442d18 ;  /* 0x54442d18ff067424 */ /* 0x000fe200078e00ff */
[----:B------:R-:W-:Y:S01]  /*02f0*/  BSSY.RECONVERGENT B0, `(.L_x_3) ;  /* 0x000001d000007945 */ /* 0x000fe20003800200 */
[----:B------:R-:W-:Y:S02]  /*0300*/  IMAD.MOV.U32 R7, RZ, RZ, 0x400921fb ;  /* 0x400921fbff077424 */ /* 0x000fe400078e00ff */
[----:B------:R-:W-:-:S04]  /*0310*/  IMAD.MOV.U32 R19, RZ, RZ, 0x3fe00000 ;  /* 0x3fe00000ff137424 */ /* 0x000fc800078e00ff */
[----:B0-----:R-:W-:-:S08]  /*0320*/  DFMA R12, R8, -R6, 1 ;  /* 0x3ff00000080c742b */ /* 0x001fd00000000806 */
[----:B------:R-:W-:-:S08]  /*0330*/  DFMA R12, R12, R12, R12 ;  /* 0x0000000c0c0c722b */ /* 0x000fd0000000000c */
[----:B------:R-:W-:-:S08]  /*0340*/  DFMA R8, R8, R12, R8 ;  /* 0x0000000c0808722b */ /* 0x000fd00000000008 */
[----:B------:R-:W-:-:S08]  /*0350*/  DFMA R14, R8, -R6, 1 ;  /* 0x3ff00000080e742b */ /* 0x000fd00000000806 */
[----:B------:R-:W-:Y:S02]  /*0360*/  DFMA R8, R8, R14, R8 ;  /* 0x0000000e0808722b */ /* 0x000fe40000000008 */
[----:B------:R-:W-:Y:S01]  /*0370*/  DFMA R14, R10, R4, -0.5 ;  /* 0xbfe000000a0e742b */ /* 0x000fe20000000004 */
[----:B------:R-:W-:Y:S01]  /*0380*/  IMAD.SHL.U32 R5, R3, 0x20, RZ ;  /* 0x0000002003057824 */ /* 0x000fe200078e00ff */
[----:B--2---:R-:W0:Y:S04]  /*0390*/  F2F.F64.F32 R12, R0 ;  /* 0x00000000000c7310 */ /* 0x004e280000201800 */
[----:B0-----:R-:W-:Y:S01]  /*03a0*/  DMUL R16, R12, R8 ;  /* 0x000000080c107228 */ /* 0x001fe20000000000 */
[----:B------:R-:W-:-:S07]  /*03b0*/  FSETP.GEU.AND P1, PT, |R13|, 6.5827683646048100446e-37, PT ;  /* 0x036000000d00780b */ /* 0x000fce0003f2e200 */
[----:B------:R-:W-:-:S08]  /*03c0*/  DFMA R6, R16, -R6, R12 ;  /* 0x800000061006722b */ /* 0x000fd0000000000c */
[----:B------:R-:W-:Y:S01]  /*03d0*/  DFMA R6, R8, R6, R16 ;  /* 0x000000060806722b */ /* 0x000fe20000000010 */
[----:B------:R-:W-:Y:S01]  /*03e0*/  LOP3.LUT R17, R19, 0x80000000, R15, 0xb8, !PT ;  /* 0x8000000013117812 */ /* 0x000fe200078eb80f */
[----:B------:R-:W-:Y:S01]  /*03f0*/  IMAD.MOV.U32 R16, RZ, RZ, RZ ;  /* 0x000000ffff107224 */ /* 0x000fe200078e00ff */
[----:B------:R-:W-:-:S05]  /*0400*/  SHF.R.S32.HI R8, RZ, 0x1, R5 ;  /* 0x00000001ff087819 */ /* 0x000fca0000011405 */
[----:B------:R-:W-:Y:S02]  /*0410*/  DADD.RZ R22, R14, R16 ;  /* 0x000000000e167229 */ /* 0x000fe4000000c010 */
[----:B------:R-:W-:Y:S01]  /*0420*/  FFMA R0, RZ, 2.1426990032196044922, R7 ;  /* 0x400921fbff007823 */ /* 0x000fe20000000007 */
[----:B------:R-:W0:Y:S04]  /*0430*/  I2F.F64 R8, R8 ;  /* 0x0000000800087312 */ /* 0x000e280000201c00 */
[----:B------:R-:W-:-:S04]  /*0440*/  FSETP.GT.AND P0, PT, |R0|, 1.469367938527859385e-39, PT ;  /* 0x001000000000780b */ /* 0x000fc80003f04200 */
[----:B------:R1:W2:Y:S09]  /*0450*/  F2I.F64.TRUNC R22, R22 ;  /* 0x0000001600167311 */ /* 0x0002b2000030d100 */
[----:B0-----:R-:W-:Y:S05]  /*0460*/  @P0 BRA P1, `(.L_x_4) ;  /* 0x0000000000140947 */ /* 0x001fea0000800000 */
[----:B------:R-:W-:Y:S02]  /*0470*/  MOV R15, 0x400921fb ;  /* 0x400921fb000f7802 */ /* 0x000fe40000000f00 */
[----:B------:R-:W-:-:S07]  /*0480*/  MOV R4, 0x4a0 ;  /* 0x000004a000047802 */ /* 0x000fce0000000f00 */
[----:B-12---:R-:W-:Y:S05]  /*0490*/  CALL.REL.NOINC `($__internal_0_$__cuda_sm20_div_rn_f64_full) ;  /* 0x0000000c00cc7944 */ /* 0x006fea0003c00000 */
[----:B------:R-:W-:Y:S02]  /*04a0*/  IMAD.MOV.U32 R6, RZ, RZ, R2 ;  /* 0x000000ffff067224 */ /* 0x000fe400078e0002 */
[----:B------:R-:W-:-:S07]  /*04b0*/  IMAD.MOV.U32 R7, RZ, RZ, R25 ;  /* 0x000000ffff077224 */ /* 0x000fce00078e0019 */
.L_x_4:
[----:B------:R-:W-:Y:S05]  /*04c0*/  BSYNC.RECONVERGENT B0 ;  /* 0x0000000000007941 */ /* 0x000fea0003800200 */
.L_x_3:
[----:B------:R-:W3:Y:S01]  /*04d0*/  LDG.E R26, desc[UR4][R26.64] ;  /* 0x000000041a1a7981 */ /* 0x000ee2000c1e1900 */
[----:B------:R-:W-:Y:S01]  /*04e0*/  DFMA R6, R6, R8, -0.5 ;  /* 0xbfe000000606742b */ /* 0x000fe20000000008 */
[----:B------:R-:W-:Y:S01]  /*04f0*/  IMAD.MOV.U32 R13, RZ, RZ, 0x3fe00000 ;  /* 0x3fe00000ff0d7424 */ /* 0x000fe200078e00ff */
[----:B------:R-:W-:Y:S01]  /*0500*/  MOV R12, RZ ;  /* 0x000000ff000c7202 */ /* 0x000fe20000000f00 */
[----:B------:R-:W-:-:S04]  /*0510*/  IMAD R2, R3, 0x100, R28 ;  /* 0x0000010003027824 */ /* 0x000fc800078e021c */
[----:B-1----:R-:W-:-:S03]  /*0520*/  IMAD R23, R2, 0x3, RZ ;  /* 0x0000000302177824 */ /* 0x002fc600078e02ff */
[----:B------:R-:W-:-:S06]  /*0530*/  LOP3.LUT R13, R13, 0x80000000, R7, 0xb8, !PT ;  /* 0x800000000d0d7812 */ /* 0x000fcc00078eb807 */
[----:B------:R-:W-:Y:S01]  /*0540*/  DADD.RZ R14, R6, R12 ;  /* 0x00000000060e7229 */ /* 0x000fe2000000c00c */
[----:B------:R-:W0:Y:S08]  /*0550*/  LDC.64 R12, c[0x0][0x388] ;  /* 0x0000e200ff0c7b82 */ /* 0x000e300000000a00 */
[----:B------:R-:W1:Y:S01]  /*0560*/  LDC.64 R6, c[0x0][0x380] ;  /* 0x0000e000ff067b82 */ /* 0x000e620000000a00 */
[----:B------:R-:W2:Y:S02]  /*0570*/  F2I.F64.TRUNC R14, R14 ;  /* 0x0000000e000e7311 */ /* 0x000ea4000030d100 */
[----:B--2---:R-:W-:-:S04]  /*0580*/  IMAD R17, R5, R14, R22 ;  /* 0x0000000e05117224 */ /* 0x004fc800078e0216 */
[----:B0-----:R-:W-:-:S04]  /*0590*/  IMAD.WIDE R12, R17, 0x4, R12 ;  /* 0x00000004110c7825 */ /* 0x001fc800078e020c */
[----:B-1----:R-:W-:-:S04]  /*05a0*/  IMAD.WIDE R22, R23, 0x4, R6 ;  /* 0x0000000417167825 */ /* 0x002fc800078e0206 */
[----:B---3--:R-:W-:-:S04]  /*05b0*/  FMUL R0, R26, 512 ;  /* 0x440000001a007820 */ /* 0x008fc80000400000 */
[----:B------:R-:W0:Y:S02]  /*05c0*/  F2I.TRUNC.NTZ R21, R0 ;  /* 0x0000000000157305 */ /* 0x000e24000020f100 */
[----:B0-----:R0:W-:Y:S04]  /*05d0*/  REDG.E.MIN.STRONG.GPU desc[UR4][R12.64], R21 ;  /* 0x000000150c00798e */ /* 0x0011e8000c92e104 */
[----:B------:R-:W2:Y:S02]  /*05e0*/  LDG.E R2, desc[UR4][R22.64+0x4] ;  /* 0x0000040416027981 */ /* 0x000ea4000c1e1900 */
[----:B------:R-:W1:Y:S01]  /*05f0*/  MUFU.RCP64H R17, 6.283184051513671875 ;  /* 0x401921fb00117908 */ /* 0x000e620000001800 */
[----:B------:R-:W-:Y:S01]  /*0600*/  IMAD.MOV.U32 R6, RZ, RZ, 0x54442d18 ;  /* 0x54442d18ff067424 */ /* 0x000fe200078e00ff */
[----:B------:R-:W-:Y:S01]  /*0610*/  MOV R16, 0x1 ;  /* 0x0000000100107802 */ /* 0x000fe20000000f00 */
[----:B------:R-:W-:Y:S01]  /*0620*/  IMAD.MOV.U32 R7, RZ, RZ, 0x401921fb ;  /* 0x401921fbff077424 */ /* 0x000fe200078e00ff */
[----:B------:R-:W-:Y:S01]  /*0630*/  UMOV UR8, 0x54442d18 ;  /* 0x54442d1800087882 */ /* 0x000fe20000000000 */
[----:B------:R-:W-:Y:S01]  /*0640*/  UMOV UR9, 0x400921fb ;  /* 0x400921fb00097882 */ /* 0x000fe20000000000 */
[----:B------:R-:W-:Y:S03]  /*0650*/  BSSY.RECONVERGENT B0, `(.L_x_5) ;  /* 0x0000014000007945 */ /* 0x000fe60003800200 */
[----:B-1----:R-:W-:-:S08]  /*0660*/  DFMA R14, R16, -R6, 1 ;  /* 0x3ff00000100e742b */ /* 0x002fd00000000806 */
        /* <DEDUP_REMOVED lines=16> */
[----:B------:R-:W-:Y:S02]  /*0770*/  IMAD.MOV.U32 R6, RZ, RZ, R2 ;  /* 0x000000ffff067224 */ /* 0x000fe400078e0002 */
[----:B------:R-:W-:-:S07]  /*0780*/  IMAD.MOV.U32 R7, RZ, RZ, R25 ;  /* 0x000000ffff077224 */ /* 0x000fce00078e0019 */
.L_x_6:
[----:B------:R-:W-:Y:S05]  /*0790*/  BSYNC.RECONVERGENT B0 ;  /* 0x0000000000007941 */ /* 0x000fea0003800200 */
.L_x_5:
[----:B------:R-:W2:Y:S01]  /*07a0*/  LDG.E R0, desc[UR4][R22.64+0x8] ;  /* 0x0000080416007981 */ /* 0x000ea2000c1e1900 */
[----:B------:R-:W0:Y:S01]  /*07b0*/  MUFU.RCP64H R13, 3.1415920257568359375 ;  /* 0x400921fb000d7908 */ /* 0x000e220000001800 */
[----:B------:R-:W-:Y:S01]  /*07c0*/  MOV R14, 0x54442d18 ;  /* 0x54442d18000e7802 */ /* 0x000fe20000000f00 */
[----:B------:R-:W-:Y:S01]  /*07d0*/  IMAD.MOV.U32 R15, RZ, RZ, 0x400921fb ;  /* 0x400921fbff0f7424 */ /* 0x000fe200078e00ff */
[----:B------:R-:W-:Y:S01]  /*07e0*/  BSSY.RECONVERGENT B0, `(.L_x_7) ;  /* 0x000001a000007945 */ /* 0x000fe20003800200 */
[----:B------:R-:W-:-:S06]  /*07f0*/  IMAD.MOV.U32 R12, RZ, RZ, 0x1 ;  /* 0x00000001ff0c7424 */ /* 0x000fcc00078e00ff */
[----:B0-----:R-:W-:-:S08]  /*0800*/  DFMA R16, R12, -R14, 1 ;  /* 0x3ff000000c10742b */ /* 0x001fd0000000080e */
[----:B------:R-:W-:-:S08]  /*0810*/  DFMA R16, R16, R16, R16 ;  /* 0x000000101010722b */ /* 0x000fd00000000010 */
[----:B------:R-:W-:-:S08]  /*0820*/  DFMA R16, R12, R16, R12 ;  /* 0x000000100c10722b */ /* 0x000fd0000000000c */
[----:B------:R-:W-:-:S08]  /*0830*/  DFMA R18, R16, -R14, 1 ;  /* 0x3ff000001012742b */ /* 0x000fd0000000080e */
[----:B------:R-:W-:Y:S02]  /*0840*/  DFMA R20, R16, R18, R16 ;  /* 0x000000121014722b */ /* 0x000fe40000000010 */
[----:B------:R-:W-:Y:S01]  /*0850*/  DFMA R16, R10, R6, -0.5 ;  /* 0xbfe000000a10742b */ /* 0x000fe20000000006 */
[----:B--2---:R-:W0:Y:S05]  /*0860*/  F2F.F64.F32 R12, R0 ;  /* 0x00000000000c7310 */ /* 0x004e2a0000201800 */
[----:B0-----:R-:W-:Y:S01]  /*0870*/  DMUL R18, R20, R12 ;  /* 0x0000000c14127228 */ /* 0x001fe20000000000 */
[----:B------:R-:W-:-:S07]  /*0880*/  FSETP.GEU.AND P1, PT, |R13|, 6.5827683646048100446e-37, PT ;  /* 0x036000000d00780b */ /* 0x000fce0003f2e200 */
[----:B------:R-:W-:Y:S01]  /*0890*/  DFMA R6, R18, -R14, R12 ;  /* 0x8000000e1206722b */ /* 0x000fe2000000000c */
[----:B------:R-:W-:Y:S01]  /*08a0*/  IMAD.MOV.U32 R15, RZ, RZ, 0x3fe00000 ;  /* 0x3fe00000ff0f7424 */ /* 0x000fe200078e00ff */
[----:B------:R-:W-:-:S04]  /*08b0*/  MOV R14, RZ ;  /* 0x000000ff000e7202 */ /* 0x000fc80000000f00 */
[----:B------:R-:W-:Y:S02]  /*08c0*/  LOP3.LUT R15, R15, 0x80000000, R17, 0xb8, !PT ;  /* 0x800000000f0f7812 */ /* 0x000fe400078eb811 */
[----:B------:R-:W-:-:S04]  /*08d0*/  DFMA R6, R20, R6, R18 ;  /* 0x000000061406722b */ /* 0x000fc80000000012 */
[----:B------:R-:W-:-:S06]  /*08e0*/  DADD.RZ R26, R16, R14 ;  /* 0x00000000101a7229 */ /* 0x000fcc000000c00e */
[----:B------:R-:W-:-:S05]  /*08f0*/  FFMA R2, RZ, 2.1426990032196044922, R7 ;  /* 0x400921fbff027823 */ /* 0x000fca0000000007 */
[----:B------:R-:W-:Y:S01]  /*0900*/  FSETP.GT.AND P0, PT, |R2|, 1.469367938527859385e-39, PT ;  /* 0x001000000200780b */ /* 0x000fe20003f04200 */
[----:B------:R0:W1:-:S12]  /*0910*/  F2I.F64.TRUNC R26, R26 ;  /* 0x0000001a001a7311 */ /* 0x000058000030d100 */
[----:B0-----:R-:W-:Y:S05]  /*0920*/  @P0 BRA P1, `(.L_x_8) ;  /* 0x0000000000140947 */ /* 0x001fea0000800000 */
[----:B------:R-:W-:Y:S01]  /*0930*/  IMAD.MOV.U32 R15, RZ, RZ, 0x400921fb ;  /* 0x400921fbff0f7424 */ /* 0x000fe200078e00ff */
[----:B------:R-:W-:-:S07]  /*0940*/  MOV R4, 0x960 ;  /* 0x0000096000047802 */ /* 0x000fce0000000f00 */
[----:B-1----:R-:W-:Y:S05]  /*0950*/  CALL.REL.NOINC `($__internal_0_$__cuda_sm20_div_rn_f64_full) ;  /* 0x00000008009c7944 */ /* 0x002fea0003c00000 */
[----:B------:R-:W-:Y:S02]  /*0960*/  IMAD.MOV.U32 R6, RZ, RZ, R2 ;  /* 0x000000ffff067224 */ /* 0x000fe400078e0002 */
[----:B------:R-:W-:-:S07]  /*0970*/  IMAD.MOV.U32 R7, RZ, RZ, R25 ;  /* 0x000000ffff077224 */ /* 0x000fce00078e0019 */
.L_x_8:
[----:B------:R-:W-:Y:S05]  /*0980*/  BSYNC.RECONVERGENT B0 ;  /* 0x0000000000007941 */ /* 0x000fea0003800200 */
.L_x_7:
[----:B------:R0:W2:Y:S01]  /*0990*/  LDG.E R22, desc[UR4][R22.64] ;  /* 0x0000000416167981 */ /* 0x0000a2000c1e1900 */
[----:B------:R-:W-:Y:S01]  /*09a0*/  DFMA R6, R6, R8, -0.5 ;  /* 0xbfe000000606742b */ /* 0x000fe20000000008 */
[----:B------:R-:W-:Y:S01]  /*09b0*/  MOV R13, 0x3fe00000 ;  /* 0x3fe00000000d7802 */ /* 0x000fe20000000f00 */
[----:B------:R-:W-:Y:S02]  /*09c0*/  IMAD.MOV.U32 R12, RZ, RZ, RZ ;  /* 0x000000ffff0c7224 */ /* 0x000fe400078e00ff */
[----:B------:R-:W-:-:S04]  /*09d0*/  IMAD R28, R3, 0x200, R28 ;  /* 0x00000200031c7824 */ /* 0x000fc800078e021c */
[----:B0-----:R-:W-:Y:S02]  /*09e0*/  IMAD R23, R28, 0x3, RZ ;  /* 0x000000031c177824 */ /* 0x001fe400078e02ff */
[----:B------:R-:W-:-:S06]  /*09f0*/  LOP3.LUT R13, R13, 0x80000000, R7, 0xb8, !PT ;  /* 0x800000000d0d7812 */ /* 0x000fcc00078eb807 */
[----:B------:R-:W-:Y:S01]  /*0a00*/  DADD.RZ R14, R6, R12 ;  /* 0x00000000060e7229 */ /* 0x000fe2000000c00c */
[----:B------:R-:W0:Y:S08]  /*0a10*/  LDC.64 R12, c[0x0][0x388] ;  /* 0x0000e200ff0c7b82 */ /* 0x000e300000000a00 */
[----:B------:R-:W3:Y:S01]  /*0a20*/  LDC.64 R6, c[0x0][0x380] ;  /* 0x0000e000ff067b82 */ /* 0x000ee20000000a00 */
[----:B------:R-:W1:Y:S02]  /*0a30*/  F2I.F64.TRUNC R14, R14 ;  /* 0x0000000e000e7311 */ /* 0x000e64000030d100 */
[----:B-1----:R-:W-:-:S04]  /*0a40*/  IMAD R17, R5, R14, R26 ;  /* 0x0000000e05117224 */ /* 0x002fc800078e021a */
[----:B0-----:R-:W-:-:S04]  /*0a50*/  IMAD.WIDE R12, R17, 0x4, R12 ;  /* 0x00000004110c7825 */ /* 0x001fc800078e020c */
[----:B--2---:R-:W-:Y:S01]  /*0a60*/  FMUL R0, R22, 512 ;  /* 0x4400000016007820 */ /* 0x004fe20000400000 */
[----:B---3--:R-:W-:-:S03]  /*0a70*/  IMAD.WIDE R22, R23, 0x4, R6 ;  /* 0x0000000417167825 */ /* 0x008fc600078e0206 */
        /* <DEDUP_REMOVED lines=27> */
[----:B------:R-:W-:Y:S01]  /*0c30*/  IMAD.MOV.U32 R6, RZ, RZ, R2 ;  /* 0x000000ffff067224 */ /* 0x000fe200078e0002 */
[----:B------:R-:W-:-:S07]  /*0c40*/  MOV R7, R25 ;  /* 0x0000001900077202 */ /* 0x000fce0000000f00 */
.L_x_10:
[----:B------:R-:W-:Y:S05]  /*0c50*/  BSYNC.RECONVERGENT B0 ;  /* 0x0000000000007941 */ /* 0x000fea0003800200 */
.L_x_9:
[----:B------:R-:W2:Y:S01]  /*0c60*/  LDG.E R0, desc[UR4][R22.64+0x8] ;  /* 0x0000080416007981 */ /* 0x000ea2000c1e1900 */
[----:B------:R-:W0:Y:S01]  /*0c70*/  MUFU.RCP64H R13, 3.1415920257568359375 ;  /* 0x400921fb000d7908 */ /* 0x000e220000001800 */
[----:B------:R-:W-:Y:S01]  /*0c80*/  IMAD.MOV.U32 R14, RZ, RZ, 0x54442d18 ;  /* 0x54442d18ff0e7424 */ /* 0x000fe200078e00ff */
[----:B------:R-:W-:Y:S01]  /*0c90*/  BSSY.RECONVERGENT B0, `(.L_x_11) ;  /* 0x000001b000007945 */ /* 0x000fe20003800200 */
[----:B------:R-:W-:Y:S02]  /*0ca0*/  IMAD.MOV.U32 R15, RZ, RZ, 0x400921fb ;  /* 0x400921fbff0f7424 */ /* 0x000fe400078e00ff */
        /* <DEDUP_REMOVED lines=11> */
[----:B------:R-:W-:Y:S01]  /*0d60*/  MOV R15, 0x3fe00000 ;  /* 0x3fe00000000f7802 */ /* 0x000fe20000000f00 */
[----:B------:R-:W-:-:S03]  /*0d70*/  IMAD.MOV.U32 R14, RZ, RZ, RZ ;  /* 0x000000ffff0e7224 */ /* 0x000fc600078e00ff */
[----:B------:R-:W-:-:S03]  /*0d80*/  LOP3.LUT R15, R15, 0x80000000, R17, 0xb8, !PT ;  /* 0x800000000f0f7812 */ /* 0x000fc600078eb811 */
[----:B------:R-:W-:-:S03]  /*0d90*/  DFMA R6, R20, R6, R18 ;  /* 0x000000061406722b */ /* 0x000fc60000000012 */
[----:B------:R-:W-:-:S07]  /*0da0*/  DADD.RZ R26, R16, R14 ;  /* 0x00000000101a7229 */ /* 0x000fce000000c00e */
[----:B------:R-:W-:-:S03]  /*0db0*/  FFMA R2, RZ, 2.1426990032196044922, R7 ;  /* 0x400921fbff027823 */ /* 0x000fc60000000007 */
[----:B------:R0:W1:Y:S02]  /*0dc0*/  F2I.F64.TRUNC R26, R26 ;  /* 0x0000001a001a7311 */ /* 0x000064000030d100 */
[----:B------:R-:W-:-:S13]  /*0dd0*/  FSETP.GT.AND P0, PT, |R2|, 1.469367938527859385e-39, PT ;  /* 0x001000000200780b */ /* 0x000fda0003f04200 */
[----:B01----:R-:W-:Y:S05]  /*0de0*/  @P0 BRA P1, `(.L_x_12) ;  /* 0x0000000000140947 */ /* 0x003fea0000800000 */
[----:B------:R-:W-:Y:S01]  /*0df0*/  IMAD.MOV.U32 R15, RZ, RZ, 0x400921fb ;  /* 0x400921fbff0f7424 */ /* 0x000fe200078e00ff */
[----:B------:R-:W-:-:S07]  /*0e00*/  MOV R4, 0xe20 ;  /* 0x00000e2000047802 */ /* 0x000fce0000000f00 */
[----:B------:R-:W-:Y:S05]  /*0e10*/  CALL.REL.NOINC `($__internal_0_$__cuda_sm20_div_rn_f64_full) ;  /* 0x00000004006c7944 */ /* 0x000fea0003c00000 */
[----:B------:R-:W-:Y:S01]  /*0e20*/  MOV R6, R2 ;  /* 0x0000000200067202 */ /* 0x000fe20000000f00 */
[----:B------:R-:W-:-:S07]  /*0e30*/  IMAD.MOV.U32 R7, RZ, RZ, R25 ;  /* 0x000000ffff077224 */ /* 0x000fce00078e0019 */
.L_x_12:
[----:B------:R-:W-:Y:S05]  /*0e40*/  BSYNC.RECONVERGENT B0 ;  /* 0x0000000000007941 */ /* 0x000fea0003800200 */
.L_x_11:
[----:B------:R0:W2:Y:S01]  /*0e50*/  LDG.E R22, desc[UR4][R22.64] ;  /* 0x0000000416167981 */ /* 0x0000a2000c1e1900 */
[----:B------:R-:W-:Y:S01]  /*0e60*/  DFMA R6, R6, R8, -0.5 ;  /* 0xbfe000000606742b */ /* 0x000fe20000000008 */
[----:B------:R-:W-:Y:S01]  /*0e70*/  IMAD.MOV.U32 R13, RZ, RZ, 0x3fe00000 ;  /* 0x3fe00000ff0d7424 */ /* 0x000fe200078e00ff */
[----:B------:R-:W-:Y:S01]  /*0e80*/  MOV R12, RZ ;  /* 0x000000ff000c7202 */ /* 0x000fe20000000f00 */
[----:B------:R-:W-:-:S04]  /*0e90*/  IMAD R28, R3, 0x100, R28 ;  /* 0x00000100031c7824 */ /* 0x000fc800078e021c */
[----:B0-----:R-:W-:-:S03]  /*0ea0*/  IMAD R23, R28, 0x3, RZ ;  /* 0x000000031c177824 */ /* 0x001fc600078e02ff */
[----:B------:R-:W-:-:S06]  /*0eb0*/  LOP3.LUT R13, R13, 0x80000000, R7, 0xb8, !PT ;  /* 0x800000000d0d7812 */ /* 0x000fcc00078eb807 */
[----:B------:R-:W-:Y:S01]  /*0ec0*/  DADD.RZ R14, R6, R12 ;  /* 0x00000000060e7229 */ /* 0x000fe2000000c00c */
[----:B------:R-:W0:Y:S08]  /*0ed0*/  LDC.64 R12, c[0x0][0x388] ;  /* 0x0000e200ff0c7b82 */ /* 0x000e300000000a00 */
[----:B------:R-:W1:Y:S01]  /*0ee0*/  LDC.64 R6, c[0x0][0x380] ;  /* 0x0000e000ff067b82 */ /* 0x000e620000000a00 */
[----:B------:R-:W3:Y:S02]  /*0ef0*/  F2I.F64.TRUNC R14, R14 ;  /* 0x0000000e000e7311 */ /* 0x000ee4000030d100 */
[----:B---3--:R-:W-:-:S04]  /*0f00*/  IMAD R3, R5, R14, R26 ;  /* 0x0000000e05037224 */ /* 0x008fc800078e021a */
[----:B0-----:R-:W-:-:S04]  /*0f10*/  IMAD.WIDE R12, R3, 0x4, R12 ;  /* 0x00000004030c7825 */ /* 0x001fc800078e020c */
[----:B--2---:R-:W-:Y:S01]  /*0f20*/  FMUL R0, R22, 512 ;  /* 0x4400000016007820 */ /* 0x004fe20000400000 */
[----:B-1----:R-:W-:-:S03]  /*0f30*/  IMAD.WIDE R22, R23, 0x4, R6 ;  /* 0x0000000417167825 */ /* 0x002fc600078e0206 */
        /* <DEDUP_REMOVED lines=27> */
[----:B------:R-:W-:-:S07]  /*10f0*/  MOV R3, R25 ;  /* 0x0000001900037202 */ /* 0x000fce0000000f00 */
.L_x_14:
[----:B------:R-:W-:Y:S05]  /*1100*/  BSYNC.RECONVERGENT B0 ;  /* 0x0000000000007941 */ /* 0x000fea0003800200 */
.L_x_13:
[----:B------:R-:W2:Y:S01]  /*1110*/  LDG.E R0, desc[UR4][R22.64+0x8] ;  /* 0x0000080416007981 */ /* 0x000ea2000c1e1900 */
[----:B------:R-:W0:Y:S01]  /*1120*/  MUFU.RCP64H R13, 3.1415920257568359375 ;  /* 0x400921fb000d7908 */ /* 0x000e220000001800 */
[----:B------:R-:W-:Y:S02]  /*1130*/  HFMA2 R12, -RZ, RZ, 0, 5.9604644775390625e-08 ;  /* 0x00000001ff0c7431 */ /* 0x000fe400000001ff */
[----:B------:R-:W-:Y:S01]  /*1140*/  IMAD.MOV.U32 R6, RZ, RZ, 0x54442d18 ;  /* 0x54442d18ff067424 */ /* 0x000fe200078e00ff */
[----:B------:R-:W-:Y:S01]  /*1150*/  DFMA R10, R10, R2, -0.5 ;  /* 0xbfe000000a0a742b */ /* 0x000fe20000000002 */
[----:B------:R-:W-:Y:S01]  /*1160*/  IMAD.MOV.U32 R7, RZ, RZ, 0x400921fb ;  /* 0x400921fbff077424 */ /* 0x000fe200078e00ff */
[----:B------:R-:W-:Y:S05]  /*1170*/  BSSY.RECONVERGENT B0, `(.L_x_15) ;  /* 0x0000017000007945 */ /* 0x000fea0003800200 */
[----:B0-----:R-:W-:-:S08]  /*1180*/  DFMA R14, R12, -R6, 1 ;  /* 0x3ff000000c0e742b */ /* 0x001fd00000000806 */
[----:B------:R-:W-:-:S08]  /*1190*/  DFMA R14, R14, R14, R14 ;  /* 0x0000000e0e0e722b */ /* 0x000fd0000000000e */
[----:B------:R-:W-:-:S08]  /*11a0*/  DFMA R14, R12, R14, R12 ;  /* 0x0000000e0c0e722b */ /* 0x000fd0000000000c */
[----:B------:R-:W-:-:S08]  /*11b0*/  DFMA R16, R14, -R6, 1 ;  /* 0x3ff000000e10742b */ /* 0x000fd00000000806 */
[----:B------:R-:W-:Y:S01]  /*11c0*/  DFMA R16, R14, R16, R14 ;  /* 0x000000100e10722b */ /* 0x000fe2000000000e */
[----:B--2---:R-:W0:Y:S07]  /*11d0*/  F2F.F64.F32 R12, R0 ;  /* 0x00000000000c7310 */ /* 0x004e2e0000201800 */
[----:B0-----:R-:W-:Y:S01]  /*11e0*/  DMUL R14, R16, R12 ;  /* 0x0000000c100e7228 */ /* 0x001fe20000000000 */
[----:B------:R-:W-:-:S07]  /*11f0*/  FSETP.GEU.AND P1, PT, |R13|, 6.5827683646048100446e-37, PT ;  /* 0x036000000d00780b */ /* 0x000fce0003f2e200 */
[----:B------:R-:W-:Y:S01]  /*1200*/  DFMA R2, R14, -R6, R12 ;  /* 0x800000060e02722b */ /* 0x000fe2000000000c */
[----:B------:R-:W-:Y:S02]  /*1210*/  IMAD.MOV.U32 R7, RZ, RZ, 0x3fe00000 ;  /* 0x3fe00000ff077424 */ /* 0x000fe400078e00ff */
[----:B------:R-:W-:-:S03]  /*1220*/  IMAD.MOV.U32 R6, RZ, RZ, RZ ;  /* 0x000000ffff067224 */ /* 0x000fc600078e00ff */
[----:B------:R-:W-:Y:S02]  /*1230*/  LOP3.LUT R7, R7, 0x80000000, R11, 0xb8, !PT ;  /* 0x8000000007077812 */ /* 0x000fe400078eb80b */
[----:B------:R-:W-:-:S04]  /*1240*/  DFMA R2, R16, R2, R14 ;  /* 0x000000021002722b */ /* 0x000fc8000000000e */
[----:B------:R-:W-:-:S06]  /*1250*/  DADD.RZ R10, R10, R6 ;  /* 0x000000000a0a7229 */ /* 0x000fcc000000c006 */
[----:B------:R-:W-:-:S05]  /*1260*/  FFMA R4, RZ, 2.1426990032196044922, R3 ;  /* 0x400921fbff047823 */ /* 0x000fca0000000003 */
[----:B------:R-:W-:Y:S01]  /*1270*/  FSETP.GT.AND P0, PT, |R4|, 1.469367938527859385e-39, PT ;  /* 0x001000000400780b */ /* 0x000fe20003f04200 */
[----:B------:R0:W1:-:S12]  /*1280*/  F2I.F64.TRUNC R10, R10 ;  /* 0x0000000a000a7311 */ /* 0x000058000030d100 */
[----:B0-----:R-:W-:Y:S05]  /*1290*/  @P0 BRA P1, `(.L_x_16) ;  /* 0x0000000000100947 */ /* 0x001fea0000800000 */
[----:B------:R-:W-:Y:S02]  /*12a0*/  MOV R15, 0x400921fb ;  /* 0x400921fb000f7802 */ /* 0x000fe40000000f00 */
[----:B------:R-:W-:-:S07]  /*12b0*/  MOV R4, 0x12d0 ;  /* 0x000012d000047802 */ /* 0x000fce0000000f00 */
[----:B-1----:R-:W-:Y:S05]  /*12c0*/  CALL.REL.NOINC `($__internal_0_$__cuda_sm20_div_rn_f64_full) ;  /* 0x0000000000407944 */ /* 0x002fea0003c00000 */
[----:B------:R-:W-:-:S07]  /*12d0*/  IMAD.MOV.U32 R3, RZ, RZ, R25 ;  /* 0x000000ffff037224 */ /* 0x000fce00078e0019 */
.L_x_16:
[----:B------:R-:W-:Y:S05]  /*12e0*/  BSYNC.RECONVERGENT B0 ;  /* 0x0000000000007941 */ /* 0x000fea0003800200 */
.L_x_15:
[----:B------:R-:W2:Y:S01]  /*12f0*/  LDG.E R22, desc[UR4][R22.64] ;  /* 0x0000000416167981 */ /* 0x000ea2000c1e1900 */
[----:B------:R-:W-:Y:S01]  /*1300*/  DFMA R2, R2, R8, -0.5 ;  /* 0xbfe000000202742b */ /* 0x000fe20000000008 */
[----:B------:R-:W-:Y:S01]  /*1310*/  IMAD.MOV.U32 R7, RZ, RZ, 0x3fe00000 ;  /* 0x3fe00000ff077424 */ /* 0x000fe200078e00ff */
[----:B------:R-:W-:-:S08]  /*1320*/  MOV R6, RZ ;  /* 0x000000ff00067202 */ /* 0x000fd00000000f00 */
[----:B------:R-:W-:-:S06]  /*1330*/  LOP3.LUT R7, R7, 0x80000000, R3, 0xb8, !PT ;  /* 0x8000000007077812 */ /* 0x000fcc00078eb803 */
[----:B------:R-:W-:Y:S01]  /*1340*/  DADD.RZ R2, R2, R6 ;  /* 0x0000000002027229 */ /* 0x000fe2000000c006 */
[----:B------:R-:W0:Y:S09]  /*1350*/  LDC.64 R6, c[0x0][0x388] ;  /* 0x0000e200ff067b82 */ /* 0x000e320000000a00 */
[----:B------:R-:W1:Y:S02]  /*1360*/  F2I.F64.TRUNC R2, R2 ;  /* 0x0000000200027311 */ /* 0x000e64000030d100 */
[----:B-1----:R-:W-:-:S04]  /*1370*/  IMAD R5, R5, R2, R10 ;  /* 0x0000000205057224 */ /* 0x002fc800078e020a */
[----:B0-----:R-:W-:-:S04]  /*1380*/  IMAD.WIDE R4, R5, 0x4, R6 ;  /* 0x0000000405047825 */ /* 0x001fc800078e0206 */
[----:B--2---:R-:W-:-:S04]  /*1390*/  FMUL R0, R22, 512 ;  /* 0x4400000016007820 */ /* 0x004fc80000400000 */
[----:B------:R-:W0:Y:S02]  /*13a0*/  F2I.TRUNC.NTZ R9, R0 ;  /* 0x0000000000097305 */ /* 0x000e24000020f100 */
[----:B0-----:R-:W-:Y:S01]  /*13b0*/  REDG.E.MIN.STRONG.GPU desc[UR4][R4.64], R9 ;  /* 0x000000090400798e */ /* 0x001fe2000c92e104 */
[----:B------:R-:W-:Y:S05]  /*13c0*/  EXIT ;  /* 0x000000000000794d */ /* 0x000fea0003800000 */
        .weak           $__internal_0_$__cuda_sm20_div_rn_f64_full
        .type           $__internal_0_$__cuda_sm20_div_rn_f64_full,@function
        .size           $__internal_0_$__cuda_sm20_div_rn_f64_full,(.L_x_171 - $__internal_0_$__cuda_sm20_div_rn_f64_full)
$__internal_0_$__cuda_sm20_div_rn_f64_full:
[----:B------:R-:W-:Y:S01]  /*13d0*/  FSETP.GEU.AND P2, PT, |R13|, 1.469367938527859385e-39, PT ;  /* 0x001000000d00780b */ /* 0x000fe20003f4e200 */
[----:B------:R-:W-:Y:S01]  /*13e0*/  IMAD.U32 R14, RZ, RZ, UR6 ;  /* 0x00000006ff0e7e24 */ /* 0x000fe2000f8e00ff */
[C---:B------:R-:W-:Y:S01]  /*13f0*/  FSETP.GEU.AND P0, PT, |R15|.reuse, 1.469367938527859385e-39, PT ;  /* 0x001000000f00780b */ /* 0x040fe20003f0e200 */
[----:B------:R-:W-:Y:S01]  /*1400*/  IMAD.U32 R16, RZ, RZ, UR6 ;  /* 0x00000006ff107e24 */ /* 0x000fe2000f8e00ff */
[----:B------:R-:W-:Y:S01]  /*1410*/  LOP3.LUT R0, R15, 0x800fffff, RZ, 0xc0, !PT ;  /* 0x800fffff0f007812 */ /* 0x000fe200078ec0ff */
[----:B------:R-:W-:Y:S01]  /*1420*/  IMAD.MOV.U32 R18, RZ, RZ, R12 ;  /* 0x000000ffff127224 */ /* 0x000fe200078e000c */
[----:B------:R-:W-:Y:S01]  /*1430*/  LOP3.LUT R6, R13, 0x7ff00000, RZ, 0xc0, !PT ;  /* 0x7ff000000d067812 */ /* 0x000fe200078ec0ff */
[----:B------:R-:W-:Y:S01]  /*1440*/  BSSY.RECONVERGENT B1, `(.L_x_17) ;  /* 0x0000051000017945 */ /* 0x000fe20003800200 */
[----:B------:R-:W-:Y:S02]  /*1450*/  LOP3.LUT R17, R0, 0x3ff00000, RZ, 0xfc, !PT ;  /* 0x3ff0000000117812 */ /* 0x000fe400078efcff */
[----:B------:R-:W-:-:S02]  /*1460*/  LOP3.LUT R7, R15, 0x7ff00000, RZ, 0xc0, !PT ;  /* 0x7ff000000f077812 */ /* 0x000fc400078ec0ff */
[----:B------:R-:W-:Y:S01]  /*1470*/  MOV R2, 0x1ca00000 ;  /* 0x1ca0000000027802 */ /* 0x000fe20000000f00 */
[----:B------:R-:W-:Y:S01]  /*1480*/  @!P2 IMAD.MOV.U32 R20, RZ, RZ, RZ ;  /* 0x000000ffff14a224 */ /* 0x000fe200078e00ff */
[----:B------:R-:W-:Y:S01]  /*1490*/  @!P2 LOP3.LUT R19, R15, 0x7ff00000, RZ, 0xc0, !PT ;  /* 0x7ff000000f13a812 */ /* 0x000fe200078ec0ff */
[----:B------:R-:W-:Y:S01]  /*14a0*/  @!P0 DMUL R16, R14, 8.98846567431157953865e+307 ;  /* 0x7fe000000e108828 */ /* 0x000fe20000000000 */
[C---:B------:R-:W-:Y:S02]  /*14b0*/  ISETP.GE.U32.AND P1, PT, R6.reuse, R7, PT ;  /* 0x000000070600720c */ /* 0x040fe40003f26070 */
[----:B------:R-:W-:Y:S02]  /*14c0*/  @!P2 ISETP.GE.U32.AND P3, PT, R6, R19, PT ;  /* 0x000000130600a20c */ /* 0x000fe40003f66070 */
[C---:B------:R-:W-:Y:S01]  /*14d0*/  SEL R19, R2.reuse, 0x63400000, !P1 ;  /* 0x6340000002137807 */ /* 0x040fe20004800000 */
[----:B------:R-:W0:Y:S01]  /*14e0*/  MUFU.RCP64H R25, R17 ;  /* 0x0000001100197308 */ /* 0x000e220000001800 */
[----:B------:R-:W-:-:S02]  /*14f0*/  @!P2 SEL R21, R2, 0x63400000, !P3 ;  /* 0x634000000215a807 */ /* 0x000fc40005800000 */
[--C-:B------:R-:W-:Y:S02]  /*1500*/  LOP3.LUT R19, R19, 0x800fffff, R13.reuse, 0xf8, !PT ;  /* 0x800fffff13137812 */ /* 0x100fe400078ef80d */
[----:B------:R-:W-:Y:S02]  /*1510*/  @!P2 LOP3.LUT R0, R21, 0x80000000, R13, 0xf8, !PT ;  /* 0x800000001500a812 */ /* 0x000fe400078ef80d */
[----:B------:R-:W-:Y:S02]  /*1520*/  MOV R24, 0x1 ;  /* 0x0000000100187802 */ /* 0x000fe40000000f00 */
[----:B------:R-:W-:Y:S01]  /*1530*/  @!P2 LOP3.LUT R21, R0, 0x100000, RZ, 0xfc, !PT ;  /* 0x001000000015a812 */ /* 0x000fe200078efcff */
[----:B------:R-:W-:Y:S01]  /*1540*/  IMAD.MOV.U32 R0, RZ, RZ, R6 ;  /* 0x000000ffff007224 */ /* 0x000fe200078e0006 */
[----:B------:R-:W-:-:S04]  /*1550*/  @!P0 LOP3.LUT R7, R17, 0x7ff00000, RZ, 0xc0, !PT ;  /* 0x7ff0000011078812 */ /* 0x000fc800078ec0ff */
[----:B------:R-:W-:Y:S02]  /*1560*/  @!P2 DFMA R18, R18, 2, -R20 ;  /* 0x400000001212a82b */ /* 0x000fe40000000814 */
[----:B0-----:R-:W-:-:S08]  /*1570*/  DFMA R20, R24, -R16, 1 ;  /* 0x3ff000001814742b */ /* 0x001fd00000000810 */
[----:B------:R-:W-:Y:S01]  /*1580*/  DFMA R20, R20, R20, R20 ;  /* 0x000000141414722b */ /* 0x000fe20000000014 */
[----:B------:R-:W-:-:S07]  /*1590*/  @!P2 LOP3.LUT R0, R19, 0x7ff00000, RZ, 0xc0, !PT ;  /* 0x7ff000001300a812 */ /* 0x000fce00078ec0ff */
[----:B------:R-:W-:-:S08]  /*15a0*/  DFMA R24, R24, R20, R24 ;  /* 0x000000141818722b */ /* 0x000fd00000000018 */
[----:B------:R-:W-:-:S08]  /*15b0*/  DFMA R30, R24, -R16, 1 ;  /* 0x3ff00000181e742b */ /* 0x000fd00000000810 */
[----:B------:R-:W-:-:S08]  /*15c0*/  DFMA R30, R24, R30, R24 ;  /* 0x0000001e181e722b */ /* 0x000fd00000000018 */
[----:B------:R-:W-:-:S08]  /*15d0*/  DMUL R24, R30, R18 ;  /* 0x000000121e187228 */ /* 0x000fd00000000000 */
[----:B------:R-:W-:-:S08]  /*15e0*/  DFMA R20, R24, -R16, R18 ;  /* 0x800000101814722b */ /* 0x000fd00000000012 */
[----:B------:R-:W-:Y:S01]  /*15f0*/  DFMA R20, R30, R20, R24 ;  /* 0x000000141e14722b */ /* 0x000fe20000000018 */
[----:B------:R-:W-:-:S05]  /*1600*/  VIADD R24, R0, 0xffffffff ;  /* 0xffffffff00187836 */ /* 0x000fca0000000000 */
[----:B------:R-:W-:Y:S02]  /*1610*/  ISETP.GT.U32.AND P0, PT, R24, 0x7feffffe, PT ;  /* 0x7feffffe1800780c */ /* 0x000fe40003f04070 */
[----:B------:R-:W-:-:S04]  /*1620*/  IADD3 R24, PT, PT, R7, -0x1, RZ ;  /* 0xffffffff07187810 */ /* 0x000fc80007ffe0ff */
[----:B------:R-:W-:-:S13]  /*1630*/  ISETP.GT.U32.OR P0, PT, R24, 0x7feffffe, P0 ;  /* 0x7feffffe1800780c */ /* 0x000fda0000704470 */
[----:B------:R-:W-:Y:S05]  /*1640*/  @P0 BRA `(.L_x_18) ;  /* 0x00000000006c0947 */ /* 0x000fea0003800000 */
[----:B------:R-:W-:-:S04]  /*1650*/  LOP3.LUT R7, R15, 0x7ff00000, RZ, 0xc0, !PT ;  /* 0x7ff000000f077812 */ /* 0x000fc800078ec0ff */
[CC--:B------:R-:W-:Y:S02]  /*1660*/  VIADDMNMX R0, R6.reuse, -R7.reuse, 0xb9600000, !PT ;  /* 0xb960000006007446 */ /* 0x0c0fe40007800907 */
[----:B------:R-:W-:Y:S02]  /*1670*/  ISETP.GE.U32.AND P0, PT, R6, R7, PT ;  /* 0x000000070600720c */ /* 0x000fe40003f06070 */
[----:B------:R-:W-:Y:S02]  /*1680*/  VIMNMX R0, PT, PT, R0, 0x46a00000, PT ;  /* 0x46a0000000007848 */ /* 0x000fe40003fe0100 */
[----:B------:R-:W-:Y:S02]  /*1690*/  SEL R7, R2, 0x63400000, !P0 ;  /* 0x6340000002077807 */ /* 0x000fe40004000000 */
[----:B------:R-:W-:-:S03]  /*16a0*/  MOV R6, RZ ;  /* 0x000000ff00067202 */ /* 0x000fc60000000f00 */
[----:B------:R-:W-:-:S04]  /*16b0*/  IMAD.IADD R0, R0, 0x1, -R7 ;  /* 0x0000000100007824 */ /* 0x000fc800078e0a07 */
[----:B------:R-:W-:-:S06]  /*16c0*/  VIADD R7, R0, 0x7fe00000 ;  /* 0x7fe0000000077836 */ /* 0x000fcc0000000000 */
[----:B------:R-:W-:-:S10]  /*16d0*/  DMUL R24, R20, R6 ;  /* 0x0000000614187228 */ /* 0x000fd40000000000 */
[----:B------:R-:W-:-:S13]  /*16e0*/  FSETP.GTU.AND P0, PT, |R25|, 1.469367938527859385e-39, PT ;  /* 0x001000001900780b */ /* 0x000fda0003f0c200 */
[----:B------:R-:W-:Y:S05]  /*16f0*/  @P0 BRA `(.L_x_19) ;  /* 0x0000000000940947 */ /* 0x000fea0003800000 */
[----:B------:R-:W-:Y:S01]  /*1700*/  DFMA R16, R20, -R16, R18 ;  /* 0x800000101410722b */ /* 0x000fe20000000012 */
[----:B------:R-:W-:-:S09]  /*1710*/  IMAD.MOV.U32 R12, RZ, RZ, RZ ;  /* 0x000000ffff0c7224 */ /* 0x000fd200078e00ff */
[C---:B------:R-:W-:Y:S02]  /*1720*/  FSETP.NEU.AND P0, PT, R17.reuse, RZ, PT ;  /* 0x000000ff1100720b */ /* 0x040fe40003f0d000 */
[----:B------:R-:W-:-:S04]  /*1730*/  LOP3.LUT R15, R17, 0x80000000, R15, 0x48, !PT ;  /* 0x80000000110f7812 */ /* 0x000fc800078e480f */
[----:B------:R-:W-:-:S07]  /*1740*/  LOP3.LUT R13, R15, R7, RZ, 0xfc, !PT ;  /* 0x000000070f0d7212 */ /* 0x000fce00078efcff */
[----:B------:R-:W-:Y:S05]  /*1750*/  @!P0 BRA `(.L_x_19) ;  /* 0x00000000007c8947 */ /* 0x000fea0003800000 */
[----:B------:R-:W-:Y:S01]  /*1760*/  IMAD.MOV R7, RZ, RZ, -R0 ;  /* 0x000000ffff077224 */ /* 0x000fe200078e0a00 */
[----:B------:R-:W-:Y:S01]  /*1770*/  MOV R6, RZ ;  /* 0x000000ff00067202 */ /* 0x000fe20000000f00 */
[----:B------:R-:W-:-:S05]  /*1780*/  DMUL.RP R12, R20, R12 ;  /* 0x0000000c140c7228 */ /* 0x000fca0000008000 */
[----:B------:R-:W-:-:S05]  /*1790*/  DFMA R6, R24, -R6, R20 ;  /* 0x800000061806722b */ /* 0x000fca0000000014 */
[----:B------:R-:W-:Y:S02]  /*17a0*/  LOP3.LUT R15, R13, R15, RZ, 0x3c, !PT ;  /* 0x0000000f0d0f7212 */ /* 0x000fe400078e3cff */
[----:B------:R-:W-:-:S04]  /*17b0*/  IADD3 R6, PT, PT, -R0, -0x43300000, RZ ;  /* 0xbcd0000000067810 */ /* 0x000fc80007ffe1ff */
[----:B------:R-:W-:-:S04]  /*17c0*/  FSETP.NEU.AND P0, PT, |R7|, R6, PT ;  /* 0x000000060700720b */ /* 0x000fc80003f0d200 */
[----:B------:R-:W-:Y:S02]  /*17d0*/  FSEL R24, R12, R24, !P0 ;  /* 0x000000180c187208 */ /* 0x000fe40004000000 */
[----:B------:R-:W-:Y:S01]  /*17e0*/  FSEL R25, R15, R25, !P0 ;  /* 0x000000190f197208 */ /* 0x000fe20004000000 */
[----:B------:R-:W-:Y:S06]  /*17f0*/  BRA `(.L_x_19) ;  /* 0x0000000000547947 */ /* 0x000fec0003800000 */
.L_x_18:
[----:B------:R-:W-:-:S14]  /*1800*/  DSETP.NAN.AND P0, PT, R12, R12, PT ;  /* 0x0000000c0c00722a */ /* 0x000fdc0003f08000 */
[----:B------:R-:W-:Y:S05]  /*1810*/  @P0 BRA `(.L_x_20) ;  /* 0x0000000000440947 */ /* 0x000fea0003800000 */
[----:B------:R-:W-:-:S14]  /*1820*/  DSETP.NAN.AND P0, PT, R14, R14, PT ;  /* 0x0000000e0e00722a */ /* 0x000fdc0003f08000 */
[----:B------:R-:W-:Y:S05]  /*1830*/  @P0 BRA `(.L_x_21) ;  /* 0x0000000000300947 */ /* 0x000fea0003800000 */
[----:B------:R-:W-:Y:S01]  /*1840*/  ISETP.NE.AND P0, PT, R0, R7, PT ;  /* 0x000000070000720c */ /* 0x000fe20003f05270 */
[----:B------:R-:W-:Y:S02]  /*1850*/  IMAD.MOV.U32 R24, RZ, RZ, 0x0 ;  /* 0x00000000ff187424 */ /* 0x000fe400078e00ff */
[----:B------:R-:W-:-:S10]  /*1860*/  IMAD.MOV.U32 R25, RZ, RZ, -0x80000 ;  /* 0xfff80000ff197424 */ /* 0x000fd400078e00ff */
[----:B------:R-:W-:Y:S05]  /*1870*/  @!P0 BRA `(.L_x_19) ;  /* 0x0000000000348947 */ /* 0x000fea0003800000 */
[----:B------:R-:W-:Y:S02]  /*1880*/  ISETP.NE.AND P0, PT, R0, 0x7ff00000, PT ;  /* 0x7ff000000000780c */ /* 0x000fe40003f05270 */
[----:B------:R-:W-:Y:S02]  /*1890*/  LOP3.LUT R25, R13, 0x80000000, R15, 0x48, !PT ;  /* 0x800000000d197812 */ /* 0x000fe400078e480f */
[----:B------:R-:W-:-:S13]  /*18a0*/  ISETP.EQ.OR P0, PT, R7, RZ, !P0 ;  /* 0x000000ff0700720c */ /* 0x000fda0004702670 */
[----:B------:R-:W-:Y:S02]  /*18b0*/  @P0 LOP3.LUT R0, R25, 0x7ff00000, RZ, 0xfc, !PT ;  /* 0x7ff0000019000812 */ /* 0x000fe400078efcff */
[----:B------:R-:W-:Y:S01]  /*18c0*/  @!P0 MOV R24, RZ ;  /* 0x000000ff00188202 */ /* 0x000fe20000000f00 */
[----:B------:R-:W-:Y:S02]  /*18d0*/  @P0 IMAD.MOV.U32 R24, RZ, RZ, RZ ;  /* 0x000000ffff180224 */ /* 0x000fe400078e00ff */
[----:B------:R-:W-:Y:S01]  /*18e0*/  @P0 IMAD.MOV.U32 R25, RZ, RZ, R0 ;  /* 0x000000ffff190224 */ /* 0x000fe200078e0000 */
[----:B------:R-:W-:Y:S06]  /*18f0*/  BRA `(.L_x_19) ;  /* 0x0000000000147947 */ /* 0x000fec0003800000 */
.L_x_21:
[----:B------:R-:W-:Y:S02]  /*1900*/  LOP3.LUT R25, R15, 0x80000, RZ, 0xfc, !PT ;  /* 0x000800000f197812 */ /* 0x000fe400078efcff */
[----:B------:R-:W-:Y:S01]  /*1910*/  MOV R24, R14 ;  /* 0x0000000e00187202 */ /* 0x000fe20000000f00 */
[----:B------:R-:W-:Y:S06]  /*1920*/  BRA `(.L_x_19) ;  /* 0x0000000000087947 */ /* 0x000fec0003800000 */
.L_x_20:
[----:B------:R-:W-:Y:S01]  /*1930*/  LOP3.LUT R25, R13, 0x80000, RZ, 0xfc, !PT ;  /* 0x000800000d197812 */ /* 0x000fe200078efcff */
[----:B------:R-:W-:-:S07]  /*1940*/  IMAD.MOV.U32 R24, RZ, RZ, R12 ;  /* 0x000000ffff187224 */ /* 0x000fce00078e000c */
.L_x_19:
[----:B------:R-:W-:Y:S05]  /*1950*/  BSYNC.RECONVERGENT B1 ;  /* 0x0000000000017941 */ /* 0x000fea0003800200 */
.L_x_17:
[----:B------:R-:W-:Y:S01]  /*1960*/  MOV R6, R4 ;  /* 0x0000000400067202 */ /* 0x000fe20000000f00 */
[----:B------:R-:W-:Y:S02]  /*1970*/  IMAD.MOV.U32 R7, RZ, RZ, 0x0 ;  /* 0x00000000ff077424 */ /* 0x000fe400078e00ff */
[----:B------:R-:W-:Y:S02]  /*1980*/  IMAD.MOV.U32 R2, RZ, RZ, R24 ;  /* 0x000000ffff027224 */ /* 0x000fe400078e0018 */
[----:B------:R-:W-:Y:S05]  /*1990*/  RET.REL.NODEC R6 `(_Z12render_depthPfPj) ;  /* 0xffffffe406987950 */ /* 0x000fea0003c3ffff */
.L_x_22:
        /* <DEDUP_REMOVED lines=14> */
.L_x_171:


//--------------------- .text._Z11transform2dPf   --------------------------
	.section	.text._Z11transform2dPf,"ax",@progbits
	.align	128
        .global         _Z11transform2dPf
        .type           _Z11transform2dPf,@function
        .size           _Z11transform2dPf,(.L_x_173 - _Z11transform2dPf)
        .other          _Z11transform2dPf,@"STO_CUDA_ENTRY STV_DEFAULT"
_Z11transform2dPf:
.text._Z11transform2dPf:
[----:B------:R-:W-:Y:S01]  /*0000*/  LDC R1, c[0x0][0x37c] ;  /* 0x0000df00ff017b82 */ /* 0x000fe20000000800 */
[----:B------:R-:W0:Y:S07]  /*0010*/  S2R R3, SR_CTAID.Y ;  /* 0x0000000000037919 */ /* 0x000e2e0000002600 */
[----:B------:R-:W1:Y:S01]  /*0020*/  LDC R0, c[0x0][0x370] ;  /* 0x0000dc00ff007b82 */ /* 0x000e620000000800 */
[----:B------:R-:W2:Y:S01]  /*0030*/  LDCU.64 UR4, c[0x0][0x358] ;  /* 0x00006b00ff0477ac */ /* 0x000ea20008000a00 */
[----:B------:R-:W0:Y:S01]  /*0040*/  S2R R4, SR_TID.Y ;  /* 0x0000000000047919 */ /* 0x000e220000002200 */
[----:B------:R-:W3:Y:S05]  /*0050*/  S2R R23, SR_CTAID.X ;  /* 0x0000000000177919 */ /* 0x000eea0000002500 */
[----:B------:R-:W4:Y:S01]  /*0060*/  LDC.64 R18, c[0x0][0x380] ;  /* 0x0000e000ff127b82 */ /* 0x000f220000000a00 */
[----:B------:R-:W3:Y:S01]  /*0070*/  S2R R2, SR_TID.X ;  /* 0x0000000000027919 */ /* 0x000ee20000002100 */
[----:B0-----:R-:W-:-:S02]  /*0080*/  IMAD R3, R3, 0x20, R4 ;  /* 0x0000002003037824 */ /* 0x001fc400078e0204 */
[----:B---3--:R-:W-:Y:S02]  /*0090*/  IMAD R23, R23, 0x20, R2 ;  /* 0x0000002017177824 */ /* 0x008fe400078e0202 */
[----:B-1----:R-:W-:-:S04]  /*00a0*/  IMAD R2, R3, R0, RZ ;  /* 0x0000000003027224 */ /* 0x002fc800078e02ff */
[----:B------:R-:W-:-:S04]  /*00b0*/  IMAD R23, R2, 0x20, R23 ;  /* 0x0000002002177824 */ /* 0x000fc800078e0217 */
[----:B------:R-:W-:-:S04]  /*00c0*/  IMAD R3, R23, 0x3, RZ ;  /* 0x0000000317037824 */ /* 0x000fc800078e02ff */
[----:B----4-:R-:W-:-:S05]  /*00d0*/  IMAD.WIDE R18, R3, 0x4, R18 ;  /* 0x0000000403127825 */ /* 0x010fca00078e0212 */
[----:B--2---:R-:W2:Y:S04]  /*00e0*/  LDG.E R4, desc[UR4][R18.64+0x4] ;  /* 0x0000040412047981 */ /* 0x004ea8000c1e1900 */
[----:B------:R-:W3:Y:S04]  /*00f0*/  LDG.E R9, desc[UR4][R18.64] ;  /* 0x0000000412097981 */ /* 0x000ee8000c1e1900 */
[----:B------:R-:W4:Y:S01]  /*0100*/  LDG.E R8, desc[UR4][R18.64+0x8] ;  /* 0x0000080412087981 */ /* 0x000f22000c1e1900 */
[----:B------:R-:W-:Y:S01]  /*0110*/  BSSY.RECONVERGENT B0, `(.L_x_23) ;  /* 0x0000010000007945 */ /* 0x000fe20003800200 */
[----:B--2---:R-:W-:-:S04]  /*0120*/  FMUL R2, R4, R4 ;  /* 0x0000000404027220 */ /* 0x004fc80000400000 */
[----:B---3--:R-:W-:-:S04]  /*0130*/  FFMA R3, R9, R9, R2 ;  /* 0x0000000909037223 */ /* 0x008fc80000000002 */
[----:B----4-:R-:W-:-:S04]  /*0140*/  FFMA R2, R8, R8, R3 ;  /* 0x0000000808027223 */ /* 0x010fc80000000003 */
[----:B------:R-:W-:Y:S01]  /*0150*/  VIADD R5, R2, 0xf3000000 ;  /* 0xf300000002057836 */ /* 0x000fe20000000000 */
[----:B------:R0:W1:Y:S04]  /*0160*/  MUFU.RSQ R3, R2 ;  /* 0x0000000200037308 */ /* 0x0000680000001400 */
[----:B------:R-:W-:-:S13]  /*0170*/  ISETP.GT.U32.AND P0, PT, R5, 0x727fffff, PT ;  /* 0x727fffff0500780c */ /* 0x000fda0003f04070 */
[----:B01----:R-:W-:Y:S05]  /*0180*/  @!P0 BRA `(.L_x_24) ;  /* 0x0000000000108947 */ /* 0x003fea0003800000 */
[----:B------:R-:W-:-:S07]  /*0190*/  MOV R5, 0x1b0 ;  /* 0x000001b000057802 */ /* 0x000fce0000000f00 */
[----:B------:R-:W-:Y:S05]  /*01a0*/  CALL.REL.NOINC `($__internal_2_$__cuda_sm20_sqrt_rn_f32_slowpath) ;  /* 0x0000001800b47944 */ /* 0x000fea0003c00000 */
[----:B------:R-:W-:Y:S01]  /*01b0*/  MOV R3, R7 ;  /* 0x0000000700037202 */ /* 0x000fe20000000f00 */
[----:B------:R-:W-:Y:S06]  /*01c0*/  BRA `(.L_x_25) ;  /* 0x0000000000107947 */ /* 0x000fec0003800000 */
.L_x_24:
[----:B------:R-:W-:Y:S01]  /*01d0*/  FMUL.FTZ R5, R2, R3 ;  /* 0x0000000302057220 */ /* 0x000fe20000410000 */
[----:B------:R-:W-:-:S03]  /*01e0*/  FMUL.FTZ R3, R3, 0.5 ;  /* 0x3f00000003037820 */ /* 0x000fc60000410000 */
[----:B------:R-:W-:-:S04]  /*01f0*/  FFMA R2, -R5, R5, R2 ;  /* 0x0000000505027223 */ /* 0x000fc80000000102 */
[----:B------:R-:W-:-:S07]  /*0200*/  FFMA R3, R2, R3, R5 ;  /* 0x0000000302037223 */ /* 0x000fce0000000005 */
.L_x_25:
[----:B------:R-:W-:Y:S05]  /*0210*/  BSYNC.RECONVERGENT B0 ;  /* 0x0000000000007941 */ /* 0x000fea0003800200 */
.L_x_23:
[-C--:B------:R-:W-:Y:S01]  /*0220*/  FSETP.GEU.AND P0, PT, R4, R9.reuse, PT ;  /* 0x000000090400720b */ /* 0x080fe20003f0e000 */
[----:B------:R0:W-:Y:S01]  /*0230*/  STG.E desc[UR4][R18.64], R3 ;  /* 0x0000000312007986 */ /* 0x0001e2000c101904 */
[CC--:B------:R-:W-:Y:S01]  /*0240*/  FSETP.GT.AND P1, PT, R8.reuse, -R9.reuse, PT ;  /* 0x800000090800720b */ /* 0x0c0fe20003f24000 */
[----:B------:R-:W-:Y:S01]  /*0250*/  BSSY.RECONVERGENT B1, `(.L_x_26) ;  /* 0x000003c000017945 */ /* 0x000fe20003800200 */
[----:B------:R-:W-:Y:S02]  /*0260*/  FSETP.LEU.OR P0, PT, R9, RZ, P0 ;  /* 0x000000ff0900720b */ /* 0x000fe4000070b400 */
[-C--:B------:R-:W-:Y:S02]  /*0270*/  FSETP.LT.AND P1, PT, R8, R9.reuse, P1 ;  /* 0x000000090800720b */ /* 0x080fe40000f21000 */
[----:B------:R-:W-:-:S04]  /*0280*/  FSETP.GT.AND P0, PT, R4, -R9, !P0 ;  /* 0x800000090400720b */ /* 0x000fc80004704000 */
[----:B------:R-:W-:-:S13]  /*0290*/  PLOP3.LUT P0, PT, P0, P1, PT, 0x80, 0x8 ;  /* 0x000000000008781c */ /* 0x000fda0000703070 */
[----:B0-----:R-:W-:Y:S05]  /*02a0*/  @!P0 BRA `(.L_x_27) ;  /* 0x0000000000d08947 */ /* 0x001fea0003800000 */
[----:B------:R-:W0:Y:S01]  /*02b0*/  F2F.F64.F32 R24, R9 ;  /* 0x0000000900187310 */ /* 0x000e220000201800 */
[----:B------:R-:W-:Y:S01]  /*02c0*/  UMOV UR6, 0x88e368f1 ;  /* 0x88e368f100067882 */ /* 0x000fe20000000000 */
[----:B------:R-:W-:Y:S01]  /*02d0*/  UMOV UR7, 0x3ee4f8b5 ;  /* 0x3ee4f8b500077882 */ /* 0x000fe20000000000 */
[----:B------:R-:W-:Y:S01]  /*02e0*/  IMAD.MOV.U32 R2, RZ, RZ, 0x1 ;  /* 0x00000001ff027424 */ /* 0x000fe200078e00ff */
[----:B------:R-:W-:Y:S04]  /*02f0*/  BSSY.RECONVERGENT B2, `(.L_x_28) ;  /* 0x0000016000027945 */ /* 0x000fe80003800200 */
[----:B------:R-:W1:Y:S01]  /*0300*/  F2F.F64.F32 R14, R4 ;  /* 0x00000004000e7310 */ /* 0x000e620000201800 */
[----:B0-----:R-:W-:-:S07]  /*0310*/  DADD R24, R24, UR6 ;  /* 0x0000000618187e29 */ /* 0x001fce0008000000 */
[----:B------:R-:W0:Y:S01]  /*0320*/  MUFU.RCP64H R3, R25 ;  /* 0x0000001900037308 */ /* 0x000e220000001800 */
[----:B-1----:R-:W-:Y:S01]  /*0330*/  FSETP.GEU.AND P1, PT, |R15|, 6.5827683646048100446e-37, PT ;  /* 0x036000000f00780b */ /* 0x002fe20003f2e200 */
[----:B0-----:R-:W-:-:S08]  /*0340*/  DFMA R6, -R24, R2, 1 ;  /* 0x3ff000001806742b */ /* 0x001fd00000000102 */
[----:B------:R-:W-:-:S08]  /*0350*/  DFMA R6, R6, R6, R6 ;  /* 0x000000060606722b */ /* 0x000fd00000000006 */
[----:B------:R-:W-:-:S08]  /*0360*/  DFMA R6, R2, R6, R2 ;  /* 0x000000060206722b */ /* 0x000fd00000000002 */
[----:B------:R-:W-:-:S08]  /*0370*/  DFMA R2, -R24, R6, 1 ;  /* 0x3ff000001802742b */ /* 0x000fd00000000106 */
[----:B------:R-:W-:-:S08]  /*0380*/  DFMA R2, R6, R2, R6 ;  /* 0x000000020602722b */ /* 0x000fd00000000006 */
[----:B------:R-:W-:-:S08]  /*0390*/  DMUL R6, R14, R2 ;  /* 0x000000020e067228 */ /* 0x000fd00000000000 */
[----:B------:R-:W-:-:S08]  /*03a0*/  DFMA R10, -R24, R6, R14 ;  /* 0x00000006180a722b */ /* 0x000fd0000000010e */
[----:B------:R-:W-:-:S10]  /*03b0*/  DFMA R2, R2, R10, R6 ;  /* 0x0000000a0202722b */ /* 0x000fd40000000006 */
[----:B------:R-:W-:-:S05]  /*03c0*/  FFMA R5, RZ, R25, R3 ;  /* 0x00000019ff057223 */ /* 0x000fca0000000003 */
[----:B------:R-:W-:-:S13]  /*03d0*/  FSETP.GT.AND P0, PT, |R5|, 1.469367938527859385e-39, PT ;  /* 0x001000000500780b */ /* 0x000fda0003f04200 */
[----:B------:R-:W-:Y:S05]  /*03e0*/  @P0 BRA P1, `(.L_x_29) ;  /* 0x0000000000180947 */ /* 0x000fea0000800000 */
[----:B------:R-:W-:Y:S01]  /*03f0*/  IMAD.MOV.U32 R12, RZ, RZ, R24 ;  /* 0x000000ffff0c7224 */ /* 0x000fe200078e0018 */
[----:B------:R-:W-:Y:S01]  /*0400*/  MOV R2, 0x430 ;  /* 0x0000043000027802 */ /* 0x000fe20000000f00 */
[----:B------:R-:W-:-:S07]  /*0410*/  IMAD.MOV.U32 R13, RZ, RZ, R25 ;  /* 0x000000ffff0d7224 */ /* 0x000fce00078e0019 */
[----:B------:R-:W-:Y:S05]  /*0420*/  CALL.REL.NOINC `($__internal_1_$__cuda_sm20_div_rn_f64_full) ;  /* 0x0000001000a47944 */ /* 0x000fea0003c00000 */
[----:B------:R-:W-:Y:S01]  /*0430*/  IMAD.MOV.U32 R2, RZ, RZ, R4 ;  /* 0x000000ffff027224 */ /* 0x000fe200078e0004 */
[----:B------:R-:W-:-:S07]  /*0440*/  MOV R3, R5 ;  /* 0x0000000500037202 */ /* 0x000fce0000000f00 */
.L_x_29:
[----:B------:R-:W-:Y:S05]  /*0450*/  BSYNC.RECONVERGENT B2 ;  /* 0x0000000000027941 */ /* 0x000fea0003800200 */
.L_x_28:
[----:B------:R-:W0:Y:S01]  /*0460*/  MUFU.RCP64H R5, R25 ;  /* 0x0000001900057308 */ /* 0x000e220000001800 */
[----:B------:R-:W-:Y:S01]  /*0470*/  IMAD.MOV.U32 R4, RZ, RZ, 0x1 ;  /* 0x00000001ff047424 */ /* 0x000fe200078e00ff */
[----:B------:R-:W-:Y:S06]  /*0480*/  BSSY.RECONVERGENT B2, `(.L_x_30) ;  /* 0x0000014000027945 */ /* 0x000fec0003800200 */
[----:B------:R-:W1:Y:S08]  /*0490*/  F2F.F64.F32 R14, -R8 ;  /* 0x80000008000e7310 */ /* 0x000e700000201800 */
[----:B------:R-:W2:Y:S01]  /*04a0*/  F2F.F32.F64 R3, R2 ;  /* 0x0000000200037310 */ /* 0x000ea20000301000 */
[----:B0-----:R-:W-:Y:S01]  /*04b0*/  DFMA R6, -R24, R4, 1 ;  /* 0x3ff000001806742b */ /* 0x001fe20000000104 */
[----:B-1----:R-:W-:-:S07]  /*04c0*/  FSETP.GEU.AND P1, PT, |R15|, 6.5827683646048100446e-37, PT ;  /* 0x036000000f00780b */ /* 0x002fce0003f2e200 */
[----:B------:R-:W-:Y:S01]  /*04d0*/  DFMA R6, R6, R6, R6 ;  /* 0x000000060606722b */ /* 0x000fe20000000006 */
[----:B--2---:R0:W-:Y:S07]  /*04e0*/  STG.E desc[UR4][R18.64+0x4], R3 ;  /* 0x0000040312007986 */ /* 0x0041ee000c101904 */
        /* <DEDUP_REMOVED lines=8> */
[----:B0-----:R-:W-:Y:S05]  /*0570*/  @P0 BRA P1, `(.L_x_31) ;  /* 0x0000000000100947 */ /* 0x001fea0000800000 */
[----:B------:R-:W-:Y:S01]  /*0580*/  IMAD.MOV.U32 R12, RZ, RZ, R24 ;  /* 0x000000ffff0c7224 */ /* 0x000fe200078e0018 */
[----:B------:R-:W-:Y:S01]  /*0590*/  MOV R2, 0x5c0 ;  /* 0x000005c000027802 */ /* 0x000fe20000000f00 */
[----:B------:R-:W-:-:S07]  /*05a0*/  IMAD.MOV.U32 R13, RZ, RZ, R25 ;  /* 0x000000ffff0d7224 */ /* 0x000fce00078e0019 */
[----:B------:R-:W-:Y:S05]  /*05b0*/  CALL.REL.NOINC `($__internal_1_$__cuda_sm20_div_rn_f64_full) ;  /* 0x0000001000407944 */ /* 0x000fea0003c00000 */
.L_x_31:
[----:B------:R-:W-:Y:S05]  /*05c0*/  BSYNC.RECONVERGENT B2 ;  /* 0x0000000000027941 */ /* 0x000fea0003800200 */
.L_x_30:
[----:B------:R1:W2:Y:S01]  /*05d0*/  F2F.F32.F64 R5, R4 ;  /* 0x0000000400057310 */ /* 0x0002a20000301000 */
[----:B------:R-:W-:Y:S05]  /*05e0*/  BRA `(.L_x_32) ;  /* 0x0000000000087947 */ /* 0x000fea0003800000 */
.L_x_27:
[----:B------:R0:W-:Y:S01]  /*05f0*/  STG.E desc[UR4][R18.64+0x4], RZ ;  /* 0x000004ff12007986 */ /* 0x0001e2000c101904 */
[----:B------:R-:W-:-:S07]  /*0600*/  IMAD.MOV.U32 R5, RZ, RZ, RZ ;  /* 0x000000ffff057224 */ /* 0x000fce00078e00ff */
.L_x_32:
[----:B------:R-:W-:Y:S05]  /*0610*/  BSYNC.RECONVERGENT B1 ;  /* 0x0000000000017941 */ /* 0x000fea0003800200 */
.L_x_26:
[----:B------:R-:W3:Y:S01]  /*0620*/  LDC.64 R8, c[0x0][0x380] ;  /* 0x0000e000ff087b82 */ /* 0x000ee20000000a00 */
[----:B------:R-:W-:Y:S01]  /*0630*/  LEA R2, R0, R23, 0x8 ;  /* 0x0000001700027211 */ /* 0x000fe200078e40ff */
[----:B--2---:R2:W-:Y:S04]  /*0640*/  STG.E desc[UR4][R18.64+0x8], R5 ;  /* 0x0000080512007986 */ /* 0x0045e8000c101904 */
[----:B------:R-:W-:-:S04]  /*0650*/  IMAD R3, R2, 0x3, RZ ;  /* 0x0000000302037824 */ /* 0x000fc800078e02ff */
[----:B---3--:R-:W-:-:S05]  /*0660*/  IMAD.WIDE R8, R3, 0x4, R8 ;  /* 0x0000000403087825 */ /* 0x008fca00078e0208 */
[----:B-1----:R-:W3:Y:S04]  /*0670*/  LDG.E R4, desc[UR4][R8.64+0x4] ;  /* 0x0000040408047981 */ /* 0x002ee8000c1e1900 */
[----:B------:R-:W4:Y:S04]  /*0680*/  LDG.E R11, desc[UR4][R8.64] ;  /* 0x00000004080b7981 */ /* 0x000f28000c1e1900 */
[----:B------:R-:W5:Y:S01]  /*0690*/  LDG.E R22, desc[UR4][R8.64+0x8] ;  /* 0x0000080408167981 */ /* 0x000f62000c1e1900 */
[----:B------:R-:W-:Y:S01]  /*06a0*/  BSSY.RECONVERGENT B0, `(.L_x_33) ;  /* 0x0000010000007945 */ /* 0x000fe20003800200 */
[----:B---3--:R-:W-:-:S04]  /*06b0*/  FMUL R2, R4, R4 ;  /* 0x0000000404027220 */ /* 0x008fc80000400000 */
[----:B----4-:R-:W-:-:S04]  /*06c0*/  FFMA R3, R11, R11, R2 ;  /* 0x0000000b0b037223 */ /* 0x010fc80000000002 */
[----:B-----5:R-:W-:-:S04]  /*06d0*/  FFMA R2, R22, R22, R3 ;  /* 0x0000001616027223 */ /* 0x020fc80000000003 */
[----:B------:R-:W-:Y:S01]  /*06e0*/  VIADD R6, R2, 0xf3000000 ;  /* 0xf300000002067836 */ /* 0x000fe20000000000 */
[----:B------:R2:W1:Y:S04]  /*06f0*/  MUFU.RSQ R3, R2 ;  /* 0x0000000200037308 */ /* 0x0004680000001400 */
[----:B------:R-:W-:-:S13]  /*0700*/  ISETP.GT.U32.AND P0, PT, R6, 0x727fffff, PT ;  /* 0x727fffff0600780c */ /* 0x000fda0003f04070 */
[----:B-12---:R-:W-:Y:S05]  /*0710*/  @!P0 BRA `(.L_x_34) ;  /* 0x0000000000108947 */ /* 0x006fea0003800000 */
[----:B------:R-:W-:-:S07]  /*0720*/  MOV R5, 0x740 ;  /* 0x0000074000057802 */ /* 0x000fce0000000f00 */
[----:B0-----:R-:W-:Y:S05]  /*0730*/  CALL.REL.NOINC `($__internal_2_$__cuda_sm20_sqrt_rn_f32_slowpath) ;  /* 0x0000001400507944 */ /* 0x001fea0003c00000 */
[----:B------:R-:W-:Y:S01]  /*0740*/  IMAD.MOV.U32 R3, RZ, RZ, R7 ;  /* 0x000000ffff037224 */ /* 0x000fe200078e0007 */
[----:B------:R-:W-:Y:S06]  /*0750*/  BRA `(.L_x_35) ;  /* 0x0000000000107947 */ /* 0x000fec0003800000 */
.L_x_34:
[----:B------:R-:W-:Y:S01]  /*0760*/  FMUL.FTZ R5, R2, R3 ;  /* 0x0000000302057220 */ /* 0x000fe20000410000 */
[----:B------:R-:W-:-:S03]  /*0770*/  FMUL.FTZ R3, R3, 0.5 ;  /* 0x3f00000003037820 */ /* 0x000fc60000410000 */
[----:B------:R-:W-:-:S04]  /*0780*/  FFMA R2, -R5, R5, R2 ;  /* 0x0000000505027223 */ /* 0x000fc80000000102 */
[----:B------:R-:W-:-:S07]  /*0790*/  FFMA R3, R2, R3, R5 ;  /* 0x0000000302037223 */ /* 0x000fce0000000005 */
.L_x_35:
[----:B------:R-:W-:Y:S05]  /*07a0*/  BSYNC.RECONVERGENT B0 ;  /* 0x0000000000007941 */ /* 0x000fea0003800200 */
.L_x_33:
        /* <DEDUP_REMOVED lines=8> */
[----:B------:R1:W-:Y:S01]  /*0830*/  @!P0 STG.E desc[UR4][R8.64+0x4], RZ ;  /* 0x000004ff08008986 */ /* 0x0003e2000c101904 */
[----:B------:R-:W-:Y:S01]  /*0840*/  @!P0 IMAD.MOV.U32 R5, RZ, RZ, RZ ;  /* 0x000000ffff058224 */ /* 0x000fe200078e00ff */
[----:B------:R-:W-:Y:S06]  /*0850*/  @!P0 BRA `(.L_x_37) ;  /* 0x0000000000cc8947 */ /* 0x000fec0003800000 */
[----:B0-----:R-:W0:Y:S01]  /*0860*/  F2F.F64.F32 R18, R11 ;  /* 0x0000000b00127310 */ /* 0x001e220000201800 */
[----:B------:R-:W-:Y:S01]  /*0870*/  UMOV UR6, 0x88e368f1 ;  /* 0x88e368f100067882 */ /* 0x000fe20000000000 */
[----:B------:R-:W-:Y:S01]  /*0880*/  UMOV UR7, 0x3ee4f8b5 ;  /* 0x3ee4f8b500077882 */ /* 0x000fe20000000000 */
[----:B------:R-:W-:Y:S01]  /*0890*/  IMAD.MOV.U32 R2, RZ, RZ, 0x1 ;  /* 0x00000001ff027424 */ /* 0x000fe200078e00ff */
[----:B------:R-:W-:Y:S04]  /*08a0*/  BSSY.RECONVERGENT B2, `(.L_x_38) ;  /* 0x0000016000027945 */ /* 0x000fe80003800200 */
[----:B------:R-:W2:Y:S01]  /*08b0*/  F2F.F64.F32 R14, R4 ;  /* 0x00000004000e7310 */ /* 0x000ea20000201800 */
[----:B0-----:R-:W-:-:S07]  /*08c0*/  DADD R18, R18, UR6 ;  /* 0x0000000612127e29 */ /* 0x001fce0008000000 */
[----:B-1----:R-:W0:Y:S01]  /*08d0*/  MUFU.RCP64H R3, R19 ;  /* 0x0000001300037308 */ /* 0x002e220000001800 */
[----:B--2---:R-:W-:Y:S01]  /*08e0*/  FSETP.GEU.AND P1, PT, |R15|, 6.5827683646048100446e-37, PT ;  /* 0x036000000f00780b */ /* 0x004fe20003f2e200 */
        /* <DEDUP_REMOVED lines=11> */
[----:B------:R-:W-:Y:S01]  /*09a0*/  MOV R12, R18 ;  /* 0x00000012000c7202 */ /* 0x000fe20000000f00 */
[----:B------:R-:W-:Y:S01]  /*09b0*/  IMAD.MOV.U32 R13, RZ, RZ, R19 ;  /* 0x000000ffff0d7224 */ /* 0x000fe200078e0013 */
[----:B------:R-:W-:-:S07]  /*09c0*/  MOV R2, 0x9e0 ;  /* 0x000009e000027802 */ /* 0x000fce0000000f00 */
[----:B------:R-:W-:Y:S05]  /*09d0*/  CALL.REL.NOINC `($__internal_1_$__cuda_sm20_div_rn_f64_full) ;  /* 0x0000000c00387944 */ /* 0x000fea0003c00000 */
[----:B------:R-:W-:Y:S02]  /*09e0*/  IMAD.MOV.U32 R2, RZ, RZ, R4 ;  /* 0x000000ffff027224 */ /* 0x000fe400078e0004 */
[----:B------:R-:W-:-:S07]  /*09f0*/  IMAD.MOV.U32 R3, RZ, RZ, R5 ;  /* 0x000000ffff037224 */ /* 0x000fce00078e0005 */
.L_x_39:
[----:B------:R-:W-:Y:S05]  /*0a00*/  BSYNC.RECONVERGENT B2 ;  /* 0x0000000000027941 */ /* 0x000fea0003800200 */
.L_x_38:
        /* <DEDUP_REMOVED lines=18> */
[----:B------:R-:W-:Y:S01]  /*0b30*/  MOV R12, R18 ;  /* 0x00000012000c7202 */ /* 0x000fe20000000f00 */
[----:B------:R-:W-:Y:S01]  /*0b40*/  IMAD.MOV.U32 R13, RZ, RZ, R19 ;  /* 0x000000ffff0d7224 */ /* 0x000fe200078e0013 */
[----:B------:R-:W-:-:S07]  /*0b50*/  MOV R2, 0xb70 ;  /* 0x00000b7000027802 */ /* 0x000fce0000000f00 */
[----:B------:R-:W-:Y:S05]  /*0b60*/  CALL.REL.NOINC `($__internal_1_$__cuda_sm20_div_rn_f64_full) ;  /* 0x0000000800d47944 */ /* 0x000fea0003c00000 */
.L_x_41:
[----:B------:R-:W-:Y:S05]  /*0b70*/  BSYNC.RECONVERGENT B2 ;  /* 0x0000000000027941 */ /* 0x000fea0003800200 */
.L_x_40:
[----:B------:R2:W3:Y:S02]  /*0b80*/  F2F.F32.F64 R5, R4 ;  /* 0x0000000400057310 */ /* 0x0004e40000301000 */
.L_x_37:
[----:B------:R-:W-:Y:S05]  /*0b90*/  BSYNC.RECONVERGENT B1 ;  /* 0x0000000000017941 */ /* 0x000fea0003800200 */
.L_x_36:
[----:B0-----:R-:W0:Y:S01]  /*0ba0*/  LDC.64 R18, c[0x0][0x380] ;  /* 0x0000e000ff127b82 */ /* 0x001e220000000a00 */
[----:B------:R-:W-:Y:S01]  /*0bb0*/  IMAD R23, R0, 0x200, R23 ;  /* 0x0000020000177824 */ /* 0x000fe200078e0217 */
[----:B---3--:R3:W-:Y:S03]  /*0bc0*/  STG.E desc[UR4][R8.64+0x8], R5 ;  /* 0x0000080508007986 */ /* 0x0087e6000c101904 */
[----:B-1----:R-:W-:-:S04]  /*0bd0*/  IMAD R3, R23, 0x3, RZ ;  /* 0x0000000317037824 */ /* 0x002fc800078e02ff */
[----:B0-----:R-:W-:-:S05]  /*0be0*/  IMAD.WIDE R18, R3, 0x4, R18 ;  /* 0x0000000403127825 */ /* 0x001fca00078e0212 */
[----:B--2---:R-:W2:Y:S04]  /*0bf0*/  LDG.E R4, desc[UR4][R18.64+0x4] ;  /* 0x0000040412047981 */ /* 0x004ea8000c1e1900 */
[----:B------:R-:W4:Y:S04]  /*0c00*/  LDG.E R11, desc[UR4][R18.64] ;  /* 0x00000004120b7981 */ /* 0x000f28000c1e1900 */
[----:B------:R-:W5:Y:S01]  /*0c10*/  LDG.E R22, desc[UR4][R18.64+0x8] ;  /* 0x0000080412167981 */ /* 0x000f62000c1e1900 */
[----:B------:R-:W-:Y:S01]  /*0c20*/  BSSY.RECONVERGENT B0, `(.L_x_42) ;  /* 0x0000010000007945 */ /* 0x000fe20003800200 */
[----:B--2---:R-:W-:-:S04]  /*0c30*/  FMUL R2, R4, R4 ;  /* 0x0000000404027220 */ /* 0x004fc80000400000 */
[----:B----4-:R-:W-:-:S04]  /*0c40*/  FFMA R3, R11, R11, R2 ;  /* 0x0000000b0b037223 */ /* 0x010fc80000000002 */
[----:B-----5:R-:W-:-:S04]  /*0c50*/  FFMA R2, R22, R22, R3 ;  /* 0x0000001616027223 */ /* 0x020fc80000000003 */
[----:B------:R-:W-:Y:S01]  /*0c60*/  VIADD R6, R2, 0xf3000000 ;  /* 0xf300000002067836 */ /* 0x000fe20000000000 */
[----:B------:R3:W0:Y:S04]  /*0c70*/  MUFU.RSQ R3, R2 ;  /* 0x0000000200037308 */ /* 0x0006280000001400 */
[----:B------:R-:W-:-:S13]  /*0c80*/  ISETP.GT.U32.AND P0, PT, R6, 0x727fffff, PT ;  /* 0x727fffff0600780c */ /* 0x000fda0003f04070 */
[----:B0--3--:R-:W-:Y:S05]  /*0c90*/  @!P0 BRA `(.L_x_43) ;  /* 0x0000000000108947 */ /* 0x009fea0003800000 */
[----:B------:R-:W-:-:S07]  /*0ca0*/  MOV R5, 0xcc0 ;  /* 0x00000cc000057802 */ /* 0x000fce0000000f00 */
[----:B------:R-:W-:Y:S05]  /*0cb0*/  CALL.REL.NOINC `($__internal_2_$__cuda_sm20_sqrt_rn_f32_slowpath) ;  /* 0x0000000c00f07944 */ /* 0x000fea0003c00000 */
[----:B------:R-:W-:Y:S01]  /*0cc0*/  MOV R3, R7 ;  /* 0x0000000700037202 */ /* 0x000fe20000000f00 */
[----:B------:R-:W-:Y:S06]  /*0cd0*/  BRA `(.L_x_44) ;  /* 0x0000000000107947 */ /* 0x000fec0003800000 */
.L_x_43:
[----:B------:R-:W-:Y:S01]  /*0ce0*/  FMUL.FTZ R5, R2, R3 ;  /* 0x0000000302057220 */ /* 0x000fe20000410000 */
[----:B------:R-:W-:-:S03]  /*0cf0*/  FMUL.FTZ R3, R3, 0.5 ;  /* 0x3f00000003037820 */ /* 0x000fc60000410000 */
[----:B------:R-:W-:-:S04]  /*0d00*/  FFMA R2, -R5, R5, R2 ;  /* 0x0000000505027223 */ /* 0x000fc80000000102 */
[----:B------:R-:W-:-:S07]  /*0d10*/  FFMA R3, R2, R3, R5 ;  /* 0x0000000302037223 */ /* 0x000fce0000000005 */
.L_x_44:
[----:B------:R-:W-:Y:S05]  /*0d20*/  BSYNC.RECONVERGENT B0 ;  /* 0x0000000000007941 */ /* 0x000fea0003800200 */
.L_x_42:
        /* <DEDUP_REMOVED lines=11> */
[----:B------:R-:W1:Y:S01]  /*0de0*/  F2F.F64.F32 R8, R11 ;  /* 0x0000000b00087310 */ /* 0x000e620000201800 */
[----:B------:R-:W-:Y:S01]  /*0df0*/  UMOV UR6, 0x88e368f1 ;  /* 0x88e368f100067882 */ /* 0x000fe20000000000 */
[----:B------:R-:W-:Y:S01]  /*0e00*/  UMOV UR7, 0x3ee4f8b5 ;  /* 0x3ee4f8b500077882 */ /* 0x000fe20000000000 */
[----:B------:R-:W-:Y:S01]  /*0e10*/  IMAD.MOV.U32 R2, RZ, RZ, 0x1 ;  /* 0x00000001ff027424 */ /* 0x000fe200078e00ff */
[----:B------:R-:W-:Y:S04]  /*0e20*/  BSSY.RECONVERGENT B2, `(.L_x_47) ;  /* 0x0000016000027945 */ /* 0x000fe80003800200 */
[----:B------:R-:W2:Y:S01]  /*0e30*/  F2F.F64.F32 R14, R4 ;  /* 0x00000004000e7310 */ /* 0x000ea20000201800 */
[----:B-1----:R-:W-:-:S07]  /*0e40*/  DADD R8, R8, UR6 ;  /* 0x0000000608087e29 */ /* 0x002fce0008000000 */
[----:B0-----:R-:W0:Y:S01]  /*0e50*/  MUFU.RCP64H R3, R9 ;  /* 0x0000000900037308 */ /* 0x001e220000001800 */
        /* <DEDUP_REMOVED lines=13> */
[----:B------:R-:W-:Y:S02]  /*0f30*/  MOV R13, R9 ;  /* 0x00000009000d7202 */ /* 0x000fe40000000f00 */
[----:B------:R-:W-:-:S07]  /*0f40*/  MOV R2, 0xf60 ;  /* 0x00000f6000027802 */ /* 0x000fce0000000f00 */
[----:B------:R-:W-:Y:S05]  /*0f50*/  CALL.REL.NOINC `($__internal_1_$__cuda_sm20_div_rn_f64_full) ;  /* 0x0000000400d87944 */ /* 0x000fea0003c00000 */
[----:B------:R-:W-:Y:S02]  /*0f60*/  IMAD.MOV.U32 R2, RZ, RZ, R4 ;  /* 0x000000ffff027224 */ /* 0x000fe400078e0004 */
[----:B------:R-:W-:-:S07]  /*0f70*/  IMAD.MOV.U32 R3, RZ, RZ, R5 ;  /* 0x000000ffff037224 */ /* 0x000fce00078e0005 */
.L_x_48:
[----:B------:R-:W-:Y:S05]  /*0f80*/  BSYNC.RECONVERGENT B2 ;  /* 0x0000000000027941 */ /* 0x000fea0003800200 */
.L_x_47:
        /* <DEDUP_REMOVED lines=22> */
.L_x_50:
[----:B------:R-:W-:Y:S05]  /*10f0*/  BSYNC.RECONVERGENT B2 ;  /* 0x0000000000027941 */ /* 0x000fea0003800200 */
.L_x_49:
[----:B------:R1:W2:Y:S02]  /*1100*/  F2F.F32.F64 R5, R4 ;  /* 0x0000000400057310 */ /* 0x0002a40000301000 */
.L_x_46:
[----:B------:R-:W-:Y:S05]  /*1110*/  BSYNC.RECONVERGENT B1 ;  /* 0x0000000000017941 */ /* 0x000fea0003800200 */
.L_x_45:
[----:B------:R-:W3:Y:S01]  /*1120*/  LDC.64 R8, c[0x0][0x380] ;  /* 0x0000e000ff087b82 */ /* 0x000ee20000000a00 */
[----:B------:R-:W-:Y:S01]  /*1130*/  IMAD R0, R0, 0x100, R23 ;  /* 0x0000010000007824 */ /* 0x000fe200078e0217 */
[----:B--2---:R2:W-:Y:S03]  /*1140*/  STG.E desc[UR4][R18.64+0x8], R5 ;  /* 0x0000080512007986 */ /* 0x0045e6000c101904 */
[----:B0-----:R-:W-:-:S04]  /*1150*/  IMAD R3, R0, 0x3, RZ ;  /* 0x0000000300037824 */ /* 0x001fc800078e02ff */
        /* <DEDUP_REMOVED lines=9> */
[----:B------:R2:W0:Y:S04]  /*11f0*/  MUFU.RSQ R3, R2 ;  /* 0x0000000200037308 */ /* 0x0004280000001400 */
[----:B------:R-:W-:-:S13]  /*1200*/  ISETP.GT.U32.AND P0, PT, R6, 0x727fffff, PT ;  /* 0x727fffff0600780c */ /* 0x000fda0003f04070 */
[----:B0-2---:R-:W-:Y:S05]  /*1210*/  @!P0 BRA `(.L_x_52) ;  /* 0x0000000000108947 */ /* 0x005fea0003800000 */
[----:B------:R-:W-:-:S07]  /*1220*/  MOV R5, 0x1240 ;  /* 0x0000124000057802 */ /* 0x000fce0000000f00 */
[----:B------:R-:W-:Y:S05]  /*1230*/  CALL.REL.NOINC `($__internal_2_$__cuda_sm20_sqrt_rn_f32_slowpath) ;  /* 0x0000000800907944 */ /* 0x000fea0003c00000 */
[----:B------:R-:W-:Y:S01]  /*1240*/  MOV R3, R7 ;  /* 0x0000000700037202 */ /* 0x000fe20000000f00 */
[----:B------:R-:W-:Y:S06]  /*1250*/  BRA `(.L_x_53) ;  /* 0x0000000000107947 */ /* 0x000fec0003800000 */
.L_x_52:
[----:B------:R-:W-:Y:S01]  /*1260*/  FMUL.FTZ R5, R2, R3 ;  /* 0x0000000302057220 */ /* 0x000fe20000410000 */
[----:B------:R-:W-:-:S03]  /*1270*/  FMUL.FTZ R3, R3, 0.5 ;  /* 0x3f00000003037820 */ /* 0x000fc60000410000 */
[----:B------:R-:W-:-:S04]  /*1280*/  FFMA R2, -R5, R5, R2 ;  /* 0x0000000505027223 */ /* 0x000fc80000000102 */
[----:B------:R-:W-:-:S07]  /*1290*/  FFMA R3, R2, R3, R5 ;  /* 0x0000000302037223 */ /* 0x000fce0000000005 */
.L_x_53:
[----:B------:R-:W-:Y:S05]  /*12a0*/  BSYNC.RECONVERGENT B0 ;  /* 0x0000000000007941 */ /* 0x000fea0003800200 */
.L_x_51:
        /* <DEDUP_REMOVED lines=37> */
.L_x_57:
[----:B------:R-:W-:Y:S05]  /*1500*/  BSYNC.RECONVERGENT B2 ;  /* 0x0000000000027941 */ /* 0x000fea0003800200 */
.L_x_56:
        /* <DEDUP_REMOVED lines=22> */
.L_x_59:
[----:B------:R-:W-:Y:S05]  /*1670*/  BSYNC.RECONVERGENT B2 ;  /* 0x0000000000027941 */ /* 0x000fea0003800200 */
.L_x_58:
[----:B------:R1:W2:Y:S02]  /*1680*/  F2F.F32.F64 R5, R4 ;  /* 0x0000000400057310 */ /* 0x0002a40000301000 */
.L_x_55:
[----:B------:R-:W-:Y:S05]  /*1690*/  BSYNC.RECONVERGENT B1 ;  /* 0x0000000000017941 */ /* 0x000fea0003800200 */
.L_x_54:
[----:B--2---:R-:W-:Y:S01]  /*16a0*/  STG.E desc[UR4][R8.64+0x8], R5 ;  /* 0x0000080508007986 */ /* 0x004fe2000c101904 */
[----:B------:R-:W-:Y:S05]  /*16b0*/  EXIT ;  /* 0x000000000000794d */ /* 0x000fea0003800000 */
        .weak           $__internal_1_$__cuda_sm20_div_rn_f64_full
        .type           $__internal_1_$__cuda_sm20_div_rn_f64_full,@function
        .size           $__internal_1_$__cuda_sm20_div_rn_f64_full,($__internal_2_$__cuda_sm20_sqrt_rn_f32_slowpath - $__internal_1_$__cuda_sm20_div_rn_f64_full)
$__internal_1_$__cuda_sm20_div_rn_f64_full:
[C---:B------:R-:W-:Y:S01]  /*16c0*/  FSETP.GEU.AND P0, PT, |R13|.reuse, 1.469367938527859385e-39, PT ;  /* 0x001000000d00780b */ /* 0x040fe20003f0e200 */
[----:B------:R-:W-:Y:S01]  /*16d0*/  IMAD.MOV.U32 R16, RZ, RZ, 0x1 ;  /* 0x00000001ff107424 */ /* 0x000fe200078e00ff */
[----:B------:R-:W-:Y:S01]  /*16e0*/  LOP3.LUT R10, R13, 0x800fffff, RZ, 0xc0, !PT ;  /* 0x800fffff0d0a7812 */ /* 0x000fe200078ec0ff */
[----:B------:R-:W-:Y:S01]  /*16f0*/  BSSY.RECONVERGENT B0, `(.L_x_60) ;  /* 0x0000054000007945 */ /* 0x000fe20003800200 */
[C---:B------:R-:W-:Y:S02]  /*1700*/  FSETP.GEU.AND P2, PT, |R15|.reuse, 1.469367938527859385e-39, PT ;  /* 0x001000000f00780b */ /* 0x040fe40003f4e200 */
[----:B------:R-:W-:Y:S01]  /*1710*/  LOP3.LUT R11, R10, 0x3ff00000, RZ, 0xfc, !PT ;  /* 0x3ff000000a0b7812 */ /* 0x000fe200078efcff */
[----:B------:R-:W-:Y:S01]  /*1720*/  IMAD.MOV.U32 R10, RZ, RZ, R12 ;  /* 0x000000ffff0a7224 */ /* 0x000fe200078e000c */
[----:B------:R-:W-:Y:S02]  /*1730*/  LOP3.LUT R3, R15, 0x7ff00000, RZ, 0xc0, !PT ;  /* 0x7ff000000f037812 */ /* 0x000fe400078ec0ff */
[----:B------:R-:W-:-:S03]  /*1740*/  LOP3.LUT R6, R13, 0x7ff00000, RZ, 0xc0, !PT ;  /* 0x7ff000000d067812 */ /* 0x000fc600078ec0ff */
[----:B------:R-:W-:Y:S01]  /*1750*/  @!P0 DMUL R10, R12, 8.98846567431157953865e+307 ;  /* 0x7fe000000c0a8828 */ /* 0x000fe20000000000 */
[----:B------:R-:W-:-:S03]  /*1760*/  ISETP.GE.U32.AND P1, PT, R3, R6, PT ;  /* 0x000000060300720c */ /* 0x000fc60003f26070 */
[----:B------:R-:W-:Y:S01]  /*1770*/  @!P2 LOP3.LUT R4, R13, 0x7ff00000, RZ, 0xc0, !PT ;  /* 0x7ff000000d04a812 */ /* 0x000fe200078ec0ff */
[----:B------:R-:W-:Y:S01]  /*1780*/  @!P2 IMAD.MOV.U32 R28, RZ, RZ, RZ ;  /* 0x000000ffff1ca224 */ /* 0x000fe200078e00ff */
[----:B------:R-:W0:Y:S02]  /*1790*/  MUFU.RCP64H R17, R11 ;  /* 0x0000000b00117308 */ /* 0x000e240000001800 */
[----:B------:R-:W-:Y:S02]  /*17a0*/  @!P2 ISETP.GE.U32.AND P3, PT, R3, R4, PT ;  /* 0x000000040300a20c */ /* 0x000fe40003f66070 */
[----:B------:R-:W-:Y:S02]  /*17b0*/  MOV R4, 0x1ca00000 ;  /* 0x1ca0000000047802 */ /* 0x000fe40000000f00 */
[----:B------:R-:W-:Y:S02]  /*17c0*/  @!P0 LOP3.LUT R6, R11, 0x7ff00000, RZ, 0xc0, !PT ;  /* 0x7ff000000b068812 */ /* 0x000fe400078ec0ff */
[----:B------:R-:W-:-:S04]  /*17d0*/  @!P2 SEL R5, R4, 0x63400000, !P3 ;  /* 0x634000000405a807 */ /* 0x000fc80005800000 */
[----:B------:R-:W-:-:S04]  /*17e0*/  @!P2 LOP3.LUT R5, R5, 0x80000000, R15, 0xf8, !PT ;  /* 0x800000000505a812 */ /* 0x000fc800078ef80f */
[----:B------:R-:W-:Y:S01]  /*17f0*/  @!P2 LOP3.LUT R29, R5, 0x100000, RZ, 0xfc, !PT ;  /* 0x00100000051da812 */ /* 0x000fe200078efcff */
[----:B0-----:R-:W-:Y:S01]  /*1800*/  DFMA R26, R16, -R10, 1 ;  /* 0x3ff00000101a742b */ /* 0x001fe2000000080a */
[----:B------:R-:W-:-:S07]  /*1810*/  IMAD.MOV.U32 R5, RZ, RZ, R3 ;  /* 0x000000ffff057224 */ /* 0x000fce00078e0003 */
[----:B------:R-:W-:-:S08]  /*1820*/  DFMA R26, R26, R26, R26 ;  /* 0x0000001a1a1a722b */ /* 0x000fd0000000001a */
[----:B------:R-:W-:Y:S01]  /*1830*/  DFMA R26, R16, R26, R16 ;  /* 0x0000001a101a722b */ /* 0x000fe20000000010 */
[----:B------:R-:W-:Y:S01]  /*1840*/  SEL R17, R4, 0x63400000, !P1 ;  /* 0x6340000004117807 */ /* 0x000fe20004800000 */
[----:B------:R-:W-:-:S03]  /*1850*/  IMAD.MOV.U32 R16, RZ, RZ, R14 ;  /* 0x000000ffff107224 */ /* 0x000fc600078e000e */
[----:B------:R-:W-:-:S03]  /*1860*/  LOP3.LUT R17, R17, 0x800fffff, R15, 0xf8, !PT ;  /* 0x800fffff11117812 */ /* 0x000fc600078ef80f */
[----:B------:R-:W-:-:S03]  /*1870*/  DFMA R20, R26, -R10, 1 ;  /* 0x3ff000001a14742b */ /* 0x000fc6000000080a */
[----:B------:R-:W-:-:S05]  /*1880*/  @!P2 DFMA R16, R16, 2, -R28 ;  /* 0x400000001010a82b */ /* 0x000fca000000081c */
[----:B------:R-:W-:-:S05]  /*1890*/  DFMA R26, R26, R20, R26 ;  /* 0x000000141a1a722b */ /* 0x000fca000000001a */
[----:B------:R-:W-:-:S03]  /*18a0*/  @!P2 LOP3.LUT R5, R17, 0x7ff00000, RZ, 0xc0, !PT ;  /* 0x7ff000001105a812 */ /* 0x000fc600078ec0ff */
[----:B------:R-:W-:Y:S01]  /*18b0*/  DMUL R20, R26, R16 ;  /* 0x000000101a147228 */ /* 0x000fe20000000000 */
[----:B------:R-:W-:-:S04]  /*18c0*/  IADD3 R7, PT, PT, R5, -0x1, RZ ;  /* 0xffffffff05077810 */ /* 0x000fc80007ffe0ff */
[----:B------:R-:W-:Y:S01]  /*18d0*/  ISETP.GT.U32.AND P0, PT, R7, 0x7feffffe, PT ;  /* 0x7feffffe0700780c */ /* 0x000fe20003f04070 */
[----:B------:R-:W-:Y:S02]  /*18e0*/  VIADD R7, R6, 0xffffffff ;  /* 0xffffffff06077836 */ /* 0x000fe40000000000 */
[----:B------:R-:W-:-:S03]  /*18f0*/  DFMA R28, R20, -R10, R16 ;  /* 0x8000000a141c722b */ /* 0x000fc60000000010 */
[----:B------:R-:W-:-:S05]  /*1900*/  ISETP.GT.U32.OR P0, PT, R7, 0x7feffffe, P0 ;  /* 0x7feffffe0700780c */ /* 0x000fca0000704470 */
[----:B------:R-:W-:-:S08]  /*1910*/  DFMA R20, R26, R28, R20 ;  /* 0x0000001c1a14722b */ /* 0x000fd00000000014 */
        /* <DEDUP_REMOVED lines=12> */
[----:B------:R-:W-:-:S06]  /*19e0*/  DFMA R10, R20, -R10, R16 ;  /* 0x8000000a140a722b */ /* 0x000fcc0000000010 */
[----:B------:R-:W-:-:S04]  /*19f0*/  IMAD.MOV.U32 R10, RZ, RZ, RZ ;  /* 0x000000ffff0a7224 */ /* 0x000fc800078e00ff */
[C---:B------:R-:W-:Y:S02]  /*1a00*/  FSETP.NEU.AND P0, PT, R11.reuse, RZ, PT ;  /* 0x000000ff0b00720b */ /* 0x040fe40003f0d000 */
[----:B------:R-:W-:-:S04]  /*1a10*/  LOP3.LUT R12, R11, 0x80000000, R13, 0x48, !PT ;  /* 0x800000000b0c7812 */ /* 0x000fc800078e480d */
[----:B------:R-:W-:-:S07]  /*1a20*/  LOP3.LUT R11, R12, R7, RZ, 0xfc, !PT ;  /* 0x000000070c0b7212 */ /* 0x000fce00078efcff */
[----:B------:R-:W-:Y:S05]  /*1a30*/  @!P0 BRA `(.L_x_62) ;  /* 0x00000000007c8947 */ /* 0x000fea0003800000 */
[----:B------:R-:W-:Y:S01]  /*1a40*/  IMAD.MOV R7, RZ, RZ, -R4 ;  /* 0x000000ffff077224 */ /* 0x000fe200078e0a04 */
[----:B------:R-:W-:Y:S01]  /*1a50*/  IADD3 R4, PT, PT, -R4, -0x43300000, RZ ;  /* 0xbcd0000004047810 */ /* 0x000fe20007ffe1ff */
[----:B------:R-:W-:-:S06]  /*1a60*/  IMAD.MOV.U32 R6, RZ, RZ, RZ ;  /* 0x000000ffff067224 */ /* 0x000fcc00078e00ff */
[----:B------:R-:W-:Y:S02]  /*1a70*/  DFMA R6, R26, -R6, R20 ;  /* 0x800000061a06722b */ /* 0x000fe40000000014 */
[----:B------:R-:W-:-:S08]  /*1a80*/  DMUL.RP R20, R20, R10 ;  /* 0x0000000a14147228 */ /* 0x000fd00000008000 */
[----:B------:R-:W-:Y:S02]  /*1a90*/  FSETP.NEU.AND P0, PT, |R7|, R4, PT ;  /* 0x000000040700720b */ /* 0x000fe40003f0d200 */
[----:B------:R-:W-:Y:S02]  /*1aa0*/  LOP3.LUT R3, R21, R12, RZ, 0x3c, !PT ;  /* 0x0000000c15037212 */ /* 0x000fe400078e3cff */
[----:B------:R-:W-:Y:S02]  /*1ab0*/  FSEL R26, R20, R26, !P0 ;  /* 0x0000001a141a7208 */ /* 0x000fe40004000000 */
[----:B------:R-:W-:Y:S01]  /*1ac0*/  FSEL R27, R3, R27, !P0 ;  /* 0x0000001b031b7208 */ /* 0x000fe20004000000 */
[----:B------:R-:W-:Y:S06]  /*1ad0*/  BRA `(.L_x_62) ;  /* 0x0000000000547947 */ /* 0x000fec0003800000 */
.L_x_61:
[----:B------:R-:W-:-:S14]  /*1ae0*/  DSETP.NAN.AND P0, PT, R14, R14, PT ;  /* 0x0000000e0e00722a */ /* 0x000fdc0003f08000 */
[----:B------:R-:W-:Y:S05]  /*1af0*/  @P0 BRA `(.L_x_63) ;  /* 0x0000000000440947 */ /* 0x000fea0003800000 */
[----:B------:R-:W-:-:S14]  /*1b00*/  DSETP.NAN.AND P0, PT, R12, R12, PT ;  /* 0x0000000c0c00722a */ /* 0x000fdc0003f08000 */
[----:B------:R-:W-:Y:S05]  /*1b10*/  @P0 BRA `(.L_x_64) ;  /* 0x0000000000300947 */ /* 0x000fea0003800000 */
[----:B------:R-:W-:Y:S01]  /*1b20*/  ISETP.NE.AND P0, PT, R5, R6, PT ;  /* 0x000000060500720c */ /* 0x000fe20003f05270 */
[----:B------:R-:W-:Y:S01]  /*1b30*/  IMAD.MOV.U32 R27, RZ, RZ, -0x80000 ;  /* 0xfff80000ff1b7424 */ /* 0x000fe200078e00ff */
[----:B------:R-:W-:-:S11]  /*1b40*/  MOV R26, 0x0 ;  /* 0x00000000001a7802 */ /* 0x000fd60000000f00 */
[----:B------:R-:W-:Y:S05]  /*1b50*/  @!P0 BRA `(.L_x_62) ;  /* 0x0000000000348947 */ /* 0x000fea0003800000 */
[----:B------:R-:W-:Y:S02]  /*1b60*/  ISETP.NE.AND P0, PT, R5, 0x7ff00000, PT ;  /* 0x7ff000000500780c */ /* 0x000fe40003f05270 */
[----:B------:R-:W-:Y:S02]  /*1b70*/  LOP3.LUT R27, R15, 0x80000000, R13, 0x48, !PT ;  /* 0x800000000f1b7812 */ /* 0x000fe400078e480d */
[----:B------:R-:W-:-:S13]  /*1b80*/  ISETP.EQ.OR P0, PT, R6, RZ, !P0 ;  /* 0x000000ff0600720c */ /* 0x000fda0004702670 */
[----:B------:R-:W-:Y:S01]  /*1b90*/  @P0 LOP3.LUT R3, R27, 0x7ff00000, RZ, 0xfc, !PT ;  /* 0x7ff000001b030812 */ /* 0x000fe200078efcff */
[----:B------:R-:W-:Y:S02]  /*1ba0*/  @!P0 IMAD.MOV.U32 R26, RZ, RZ, RZ ;  /* 0x000000ffff1a8224 */ /* 0x000fe400078e00ff */
[----:B------:R-:W-:Y:S01]  /*1bb0*/  @P0 IMAD.MOV.U32 R26, RZ, RZ, RZ ;  /* 0x000000ffff1a0224 */ /* 0x000fe200078e00ff */
[----:B------:R-:W-:Y:S01]  /*1bc0*/  @P0 MOV R27, R3 ;  /* 0x00000003001b0202 */ /* 0x000fe20000000f00 */
[----:B------:R-:W-:Y:S06]  /*1bd0*/  BRA `(.L_x_62) ;  /* 0x0000000000147947 */ /* 0x000fec0003800000 */
.L_x_64:
[----:B------:R-:W-:Y:S01]  /*1be0*/  LOP3.LUT R27, R13, 0x80000, RZ, 0xfc, !PT ;  /* 0x000800000d1b7812 */ /* 0x000fe200078efcff */
[----:B------:R-:W-:Y:S01]  /*1bf0*/  IMAD.MOV.U32 R26, RZ, RZ, R12 ;  /* 0x000000ffff1a7224 */ /* 0x000fe200078e000c */
[----:B------:R-:W-:Y:S06]  /*1c00*/  BRA `(.L_x_62) ;  /* 0x0000000000087947 */ /* 0x000fec0003800000 */
.L_x_63:
[----:B------:R-:W-:Y:S01]  /*1c10*/  LOP3.LUT R27, R15, 0x80000, RZ, 0xfc, !PT ;  /* 0x000800000f1b7812 */ /* 0x000fe200078efcff */
[----:B------:R-:W-:-:S07]  /*1c20*/  IMAD.MOV.U32 R26, RZ, RZ, R14 ;  /* 0x000000ffff1a7224 */ /* 0x000fce00078e000e */
.L_x_62:
[----:B------:R-:W-:Y:S05]  /*1c30*/  BSYNC.RECONVERGENT B0 ;  /* 0x0000000000007941 */ /* 0x000fea0003800200 */
.L_x_60:
[----:B------:R-:W-:Y:S01]  /*1c40*/  IMAD.MOV.U32 R3, RZ, RZ, 0x0 ;  /* 0x00000000ff037424 */ /* 0x000fe200078e00ff */
[----:B------:R-:W-:Y:S01]  /*1c50*/  MOV R5, R27 ;  /* 0x0000001b00057202 */ /* 0x000fe20000000f00 */
[----:B------:R-:W-:Y:S02]  /*1c60*/  IMAD.MOV.U32 R4, RZ, RZ, R26 ;  /* 0x000000ffff047224 */ /* 0x000fe400078e001a */
[----:B------:R-:W-:Y:S05]  /*1c70*/  RET.REL.NODEC R2 `(_Z11transform2dPf) ;  /* 0xffffffe002e07950 */ /* 0x000fea0003c3ffff */
        .weak           $__internal_2_$__cuda_sm20_sqrt_rn_f32_slowpath
        .type           $__internal_2_$__cuda_sm20_sqrt_rn_f32_slowpath,@function
        .size           $__internal_2_$__cuda_sm20_sqrt_rn_f32_slowpath,(.L_x_173 - $__internal_2_$__cuda_sm20_sqrt_rn_f32_slowpath)
$__internal_2_$__cuda_sm20_sqrt_rn_f32_slowpath:
[----:B------:R-:W-:-:S13]  /*1c80*/  LOP3.LUT P0, RZ, R2, 0x7fffffff, RZ, 0xc0, !PT ;  /* 0x7fffffff02ff7812 */ /* 0x000fda000780c0ff */
[----:B------:R-:W-:Y:S01]  /*1c90*/  @!P0 IMAD.MOV.U32 R7, RZ, RZ, R2 ;  /* 0x000000ffff078224 */ /* 0x000fe200078e0002 */
[----:B------:R-:W-:Y:S06]  /*1ca0*/  @!P0 BRA `(.L_x_65) ;  /* 0x0000000000408947 */ /* 0x000fec0003800000 */
[----:B------:R-:W-:-:S13]  /*1cb0*/  FSETP.GEU.FTZ.AND P0, PT, R2, RZ, PT ;  /* 0x000000ff0200720b */ /* 0x000fda0003f1e000 */
[----:B------:R-:W-:Y:S01]  /*1cc0*/  @!P0 IMAD.MOV.U32 R7, RZ, RZ, 0x7fffffff ;  /* 0x7fffffffff078424 */ /* 0x000fe200078e00ff */
[----:B------:R-:W-:Y:S06]  /*1cd0*/  @!P0 BRA `(.L_x_65) ;  /* 0x0000000000348947 */ /* 0x000fec0003800000 */
[----:B------:R-:W-:-:S13]  /*1ce0*/  FSETP.GTU.FTZ.AND P0, PT, |R2|, +INF , PT ;  /* 0x7f8000000200780b */ /* 0x000fda0003f1c200 */
[----:B------:R-:W-:Y:S01]  /*1cf0*/  @P0 FADD.FTZ R7, R2, 1 ;  /* 0x3f80000002070421 */ /* 0x000fe20000010000 */
[----:B------:R-:W-:Y:S06]  /*1d00*/  @P0 BRA `(.L_x_65) ;  /* 0x0000000000280947 */ /* 0x000fec0003800000 */
[----:B------:R-:W-:-:S13]  /*1d10*/  FSETP.NEU.FTZ.AND P0, PT, |R2|, +INF , PT ;  /* 0x7f8000000200780b */ /* 0x000fda0003f1d200 */
[----:B------:R-:W-:-:S04]  /*1d20*/  @P0 FFMA R10, R2, 1.84467440737095516160e+19, RZ ;  /* 0x5f800000020a0823 */ /* 0x000fc800000000ff */
[----:B------:R-:W0:Y:S02]  /*1d30*/  @P0 MUFU.RSQ R13, R10 ;  /* 0x0000000a000d0308 */ /* 0x000e240000001400 */
[----:B0-----:R-:W-:Y:S01]  /*1d40*/  @P0 FMUL.FTZ R3, R10, R13 ;  /* 0x0000000d0a030220 */ /* 0x001fe20000410000 */
[----:B------:R-:W-:-:S03]  /*1d50*/  @P0 FMUL.FTZ R6, R13, 0.5 ;  /* 0x3f0000000d060820 */ /* 0x000fc60000410000 */
[----:B------:R-:W-:-:S04]  /*1d60*/  @P0 FADD.FTZ R7, -R3, -RZ ;  /* 0x800000ff03070221 */ /* 0x000fc80000010100 */
[----:B------:R-:W-:Y:S01]  /*1d70*/  @P0 FFMA R12, R3, R7, R10 ;  /* 0x00000007030c0223 */ /* 0x000fe2000000000a */
[----:B------:R-:W-:-:S03]  /*1d80*/  @!P0 MOV R7, R2 ;  /* 0x0000000200078202 */ /* 0x000fc60000000f00 */
[----:B------:R-:W-:-:S04]  /*1d90*/  @P0 FFMA R6, R12, R6, R3 ;  /* 0x000000060c060223 */ /* 0x000fc80000000003 */
[----:B------:R-:W-:-:S07]  /*1da0*/  @P0 FMUL.FTZ R7, R6, 2.3283064365386962891e-10 ;  /* 0x2f80000006070820 */ /* 0x000fce0000410000 */
.L_x_65:
[----:B------:R-:W-:Y:S02]  /*1db0*/  IMAD.MOV.U32 R2, RZ, RZ, R5 ;  /* 0x000000ffff027224 */ /* 0x000fe400078e0005 */
[----:B------:R-:W-:-:S04]  /*1dc0*/  IMAD.MOV.U32 R3, RZ, RZ, 0x0 ;  /* 0x00000000ff037424 */ /* 0x000fc800078e00ff */
[----:B------:R-:W-:Y:S05]  /*1dd0*/  RET.REL.NODEC R2 `(_Z11transform2dPf) ;  /* 0xffffffe002887950 */ /* 0x000fea0003c3ffff */
.L_x_66:
        /* <DEDUP_REMOVED lines=10> */
.L_x_173:


//--------------------- .text._Z9transformPfS_S_  --------------------------
	.section	.text._Z9transformPfS_S_,"ax",@progbits
	.align	128
        .global         _Z9transformPfS_S_
        .type           _Z9transformPfS_S_,@function
        .size           _Z9transformPfS_S_,(.L_x_178 - _Z9transformPfS_S_)
        .other          _Z9transformPfS_S_,@"STO_CUDA_ENTRY STV_DEFAULT"
_Z9transformPfS_S_:
.text._Z9transformPfS_S_:
[----:B------:R-:W-:Y:S01]  /*0000*/  LDC R1, c[0x0][0x37c] ;  /* 0x0000df00ff017b82 */ /* 0x000fe20000000800 */
[----:B------:R-:W0:Y:S07]  /*0010*/  S2R R7, SR_CTAID.Y ;  /* 0x0000000000077919 */ /* 0x000e2e0000002600 */
[----:B------:R-:W1:Y:S01]  /*0020*/  LDC R0, c[0x0][0x370] ;  /* 0x0000dc00ff007b82 */ /* 0x000e620000000800 */
[----:B------:R-:W2:Y:S01]  /*0030*/  LDCU.64 UR4, c[0x0][0x358] ;  /* 0x00006b00ff0477ac */ /* 0x000ea20008000a00 */
[----:B------:R-:W0:Y:S01]  /*0040*/  S2R R6, SR_TID.Y ;  /* 0x0000000000067919 */ /* 0x000e220000002200 */
[----:B------:R-:W3:Y:S05]  /*0050*/  S2R R11, SR_CTAID.X ;  /* 0x00000000000b7919 */ /* 0x000eea0000002500 */
[----:B------:R-:W4:Y:S01]  /*0060*/  LDC.64 R4, c[0x0][0x388] ;  /* 0x0000e200ff047b82 */ /* 0x000f220000000a00 */
[----:B------:R-:W3:Y:S07]  /*0070*/  S2R R8, SR_TID.X ;  /* 0x0000000000087919 */ /* 0x000eee0000002100 */
[----:B------:R-:W2:Y:S01]  /*0080*/  LDC.64 R2, c[0x0][0x390] ;  /* 0x0000e400ff027b82 */ /* 0x000ea20000000a00 */
[----:B0-----:R-:W-:-:S05]  /*0090*/  LEA R7, R7, R6, 0x5 ;  /* 0x0000000607077211 */ /* 0x001fca00078e28ff */
[----:B-1----:R-:W-:Y:S01]  /*00a0*/  IMAD R6, R7, R0, RZ ;  /* 0x0000000007067224 */ /* 0x002fe200078e02ff */
[----:B--2---:R-:W2:Y:S01]  /*00b0*/  LDG.E R15, desc[UR4][R2.64+0x4] ;  /* 0x00000404020f7981 */ /* 0x004ea2000c1e1900 */
[----:B---3--:R-:W-:-:S03]  /*00c0*/  LEA R11, R11, R8, 0x5 ;  /* 0x000000080b0b7211 */ /* 0x008fc600078e28ff */
[----:B------:R-:W3:Y:S01]  /*00d0*/  LDG.E R13, desc[UR4][R2.64] ;  /* 0x00000004020d7981 */ /* 0x000ee2000c1e1900 */
[----:B------:R-:W-:-:S03]  /*00e0*/  LEA R11, R6, R11, 0x5 ;  /* 0x0000000b060b7211 */ /* 0x000fc600078e28ff */
[----:B------:R-:W5:Y:S01]  /*00f0*/  LDG.E R14, desc[UR4][R2.64+0x8] ;  /* 0x00000804020e7981 */ /* 0x000f62000c1e1900 */
[----:B------:R-:W0:Y:S01]  /*0100*/  LDC.64 R6, c[0x0][0x380] ;  /* 0x0000e000ff067b82 */ /* 0x000e220000000a00 */
[----:B------:R-:W-:Y:S02]  /*0110*/  SHF.L.U32 R9, R11, 0x2, RZ ;  /* 0x000000020b097819 */ /* 0x000fe400000006ff */
[----:B------:R-:W5:Y:S03]  /*0120*/  LDG.E R16, desc[UR4][R2.64+0xc] ;  /* 0x00000c0402107981 */ /* 0x000f66000c1e1900 */
[----:B----4-:R-:W-:-:S05]  /*0130*/  IMAD.WIDE R8, R9, 0x4, R4 ;  /* 0x0000000409087825 */ /* 0x010fca00078e0204 */
[----:B------:R-:W2:Y:S04]  /*0140*/  LDG.E R12, desc[UR4][R8.64+0x4] ;  /* 0x00000404080c7981 */ /* 0x000ea8000c1e1900 */
[----:B------:R-:W3:Y:S04]  /*0150*/  LDG.E R10, desc[UR4][R8.64] ;  /* 0x00000004080a7981 */ /* 0x000ee8000c1e1900 */
[----:B------:R-:W5:Y:S04]  /*0160*/  LDG.E R17, desc[UR4][R8.64+0x8] ;  /* 0x0000080408117981 */ /* 0x000f68000c1e1900 */
[----:B------:R-:W4:Y:S01]  /*0170*/  LDG.E R19, desc[UR4][R8.64+0xc] ;  /* 0x00000c0408137981 */ /* 0x000f22000c1e1900 */
[----:B--2---:R-:W-:-:S04]  /*0180*/  FMUL R15, R12, R15 ;  /* 0x0000000f0c0f7220 */ /* 0x004fc80000400000 */
[----:B---3--:R-:W-:Y:S01]  /*0190*/  FFMA R10, R10, R13, R15 ;  /* 0x0000000d0a0a7223 */ /* 0x008fe2000000000f */
[----:B------:R-:W-:-:S03]  /*01a0*/  LEA R13, R11, R11, 0x1 ;  /* 0x0000000b0b0d7211 */ /* 0x000fc600078e08ff */
[----:B-----5:R-:W-:Y:S02]  /*01b0*/  FFMA R10, R17, R14, R10 ;  /* 0x0000000e110a7223 */ /* 0x020fe4000000000a */
[----:B0-----:R-:W-:-:S04]  /*01c0*/  IMAD.WIDE R12, R13, 0x4, R6 ;  /* 0x000000040d0c7825 */ /* 0x001fc800078e0206 */
[----:B----4-:R-:W-:-:S05]  /*01d0*/  FFMA R19, R19, R16, R10 ;  /* 0x0000001013137223 */ /* 0x010fca000000000a */
[----:B------:R0:W-:Y:S04]  /*01e0*/  STG.E desc[UR4][R12.64], R19 ;  /* 0x000000130c007986 */ /* 0x0001e8000c101904 */
[----:B------:R-:W2:Y:S04]  /*01f0*/  LDG.E R14, desc[UR4][R8.64+0x4] ;  /* 0x00000404080e7981 */ /* 0x000ea8000c1e1900 */
[----:B------:R-:W2:Y:S04]  /*0200*/  LDG.E R17, desc[UR4][R2.64+0x14] ;  /* 0x0000140402117981 */ /* 0x000ea8000c1e1900 */
[----:B------:R-:W3:Y:S04]  /*0210*/  LDG.E R10, desc[UR4][R8.64] ;  /* 0x00000004080a7981 */ /* 0x000ee8000c1e1900 */
[----:B------:R-:W3:Y:S04]  /*0220*/  LDG.E R15, desc[UR4][R2.64+0x10] ;  /* 0x00001004020f7981 */ /* 0x000ee8000c1e1900 */
[----:B------:R-:W4:Y:S04]  /*0230*/  LDG.E R21, desc[UR4][R8.64+0x8] ;  /* 0x0000080408157981 */ /* 0x000f28000c1e1900 */
[----:B------:R-:W4:Y:S04]  /*0240*/  LDG.E R16, desc[UR4][R2.64+0x18] ;  /* 0x0000180402107981 */ /* 0x000f28000c1e1900 */
[----:B------:R-:W5:Y:S04]  /*0250*/  LDG.E R23, desc[UR4][R8.64+0xc] ;  /* 0x00000c0408177981 */ /* 0x000f68000c1e1900 */
[----:B------:R-:W5:Y:S01]  /*0260*/  LDG.E R18, desc[UR4][R2.64+0x1c] ;  /* 0x00001c0402127981 */ /* 0x000f62000c1e1900 */
[----:B--2---:R-:W-:-:S04]  /*0270*/  FMUL R17, R14, R17 ;  /* 0x000000110e117220 */ /* 0x004fc80000400000 */
[----:B---3--:R-:W-:-:S04]  /*0280*/  FFMA R10, R10, R15, R17 ;  /* 0x0000000f0a0a7223 */ /* 0x008fc80000000011 */
[----:B----4-:R-:W-:-:S04]  /*0290*/  FFMA R10, R21, R16, R10 ;  /* 0x00000010150a7223 */ /* 0x010fc8000000000a */
[----:B-----5:R-:W-:-:S05]  /*02a0*/  FFMA R23, R23, R18, R10 ;  /* 0x0000001217177223 */ /* 0x020fca000000000a */
        /* <DEDUP_REMOVED lines=8> */
[----:B0-----:R-:W5:Y:S01]  /*0330*/  LDG.E R19, desc[UR4][R2.64+0x2c] ;  /* 0x00002c0402137981 */ /* 0x001f62000c1e1900 */
[----:B--2---:R-:W-:-:S04]  /*0340*/  FMUL R17, R14, R17 ;  /* 0x000000110e117220 */ /* 0x004fc80000400000 */
[----:B---3--:R-:W-:Y:S01]  /*0350*/  FFMA R15, R10, R15, R17 ;  /* 0x0000000f0a0f7223 */ /* 0x008fe20000000011 */
[----:B------:R-:W-:-:S04]  /*0360*/  LEA R10, R0, R11, 0x8 ;  /* 0x0000000b000a7211 */ /* 0x000fc800078e40ff */
[----:B------:R-:W-:Y:S01]  /*0370*/  SHF.L.U32 R17, R10, 0x2, RZ ;  /* 0x000000020a117819 */ /* 0x000fe200000006ff */
[----:B----4-:R-:W-:-:S04]  /*0380*/  FFMA R15, R16, R18, R15 ;  /* 0x00000012100f7223 */ /* 0x010fc8000000000f */
[----:B-----5:R-:W-:Y:S01]  /*0390*/  FFMA R19, R20, R19, R15 ;  /* 0x0000001314137223 */ /* 0x020fe2000000000f */
[----:B------:R-:W-:-:S04]  /*03a0*/  IMAD.WIDE R14, R17, 0x4, R4 ;  /* 0x00000004110e7825 */ /* 0x000fc800078e0204 */
        /* <DEDUP_REMOVED lines=8> */
[----:B-1----:R-:W5:Y:S01]  /*0430*/  LDG.E R23, desc[UR4][R14.64+0xc] ;  /* 0x00000c040e177981 */ /* 0x002f62000c1e1900 */
[----:B--2---:R-:W-:-:S04]  /*0440*/  FMUL R17, R16, R17 ;  /* 0x0000001110117220 */ /* 0x004fc80000400000 */
[----:B---3--:R-:W-:Y:S01]  /*0450*/  FFMA R8, R8, R9, R17 ;  /* 0x0000000908087223 */ /* 0x008fe20000000011 */
[----:B------:R-:W-:-:S03]  /*0460*/  LEA R9, R10, R10, 0x1 ;  /* 0x0000000a0a097211 */ /* 0x000fc600078e08ff */
[----:B----4-:R-:W-:Y:S02]  /*0470*/  FFMA R18, R21, R18, R8 ;  /* 0x0000001215127223 */ /* 0x010fe40000000008 */
[----:B------:R-:W-:-:S04]  /*0480*/  IMAD.WIDE R8, R9, 0x4, R6 ;  /* 0x0000000409087825 */ /* 0x000fc800078e0206 */
[----:B-----5:R-:W-:-:S05]  /*0490*/  FFMA R23, R23, R20, R18 ;  /* 0x0000001417177223 */ /* 0x020fca0000000012 */
[----:B------:R1:W-:Y:S04]  /*04a0*/  STG.E desc[UR4][R8.64], R23 ;  /* 0x0000001708007986 */ /* 0x0003e8000c101904 */
[----:B0-----:R-:W2:Y:S04]  /*04b0*/  LDG.E R12, desc[UR4][R14.64+0x4] ;  /* 0x000004040e0c7981 */ /* 0x001ea8000c1e1900 */
        /* <DEDUP_REMOVED lines=18> */
[----:B-1----:R-:W5:Y:S04]  /*05e0*/  LDG.E R23, desc[UR4][R14.64+0xc] ;  /* 0x00000c040e177981 */ /* 0x002f68000c1e1900 */
[----:B------:R-:W5:Y:S01]  /*05f0*/  LDG.E R18, desc[UR4][R2.64+0x2c] ;  /* 0x00002c0402127981 */ /* 0x000f62000c1e1900 */
        /* <DEDUP_REMOVED lines=14> */
[----:B0-----:R-:W5:Y:S04]  /*06e0*/  LDG.E R21, desc[UR4][R10.64+0xc] ;  /* 0x00000c040a157981 */ /* 0x001f68000c1e1900 */
[----:B------:R-:W5:Y:S01]  /*06f0*/  LDG.E R18, desc[UR4][R2.64+0xc] ;  /* 0x00000c0402127981 */ /* 0x000f62000c1e1900 */
[----:B-1----:R-:W-:-:S05]  /*0700*/  LEA R9, R13, R13, 0x1 ;  /* 0x0000000d0d097211 */ /* 0x002fca00078e08ff */
[----:B------:R-:W-:-:S04]  /*0710*/  IMAD.WIDE R8, R9, 0x4, R6 ;  /* 0x0000000409087825 */ /* 0x000fc800078e0206 */
        /* <DEDUP_REMOVED lines=17> */
[----:B------:R-:W-:Y:S04]  /*0830*/  STG.E desc[UR4][R8.64+0x4], R23 ;  /* 0x0000041708007986 */ /* 0x000fe8000c101904 */
        /* <DEDUP_REMOVED lines=8> */
[----:B------:R-:W-:-:S04]  /*08c0*/  LEA R0, R0, R13, 0x8 ;  /* 0x0000000d00007211 */ /* 0x000fc800078e40ff */
[----:B------:R-:W-:-:S05]  /*08d0*/  SHF.L.U32 R13, R0, 0x2, RZ ;  /* 0x00000002000d7819 */ /* 0x000fca00000006ff */
        /* <DEDUP_REMOVED lines=14> */
[----:B0-----:R-:W-:-:S05]  /*09c0*/  LEA R9, R0, R0, 0x1 ;  /* 0x0000000000097211 */ /* 0x001fca00078e08ff */
        /* <DEDUP_REMOVED lines=27> */
[----:B--2---:R-:W-:-:S04]  /*0b80*/  FMUL R11, R8, R11 ;  /* 0x0000000b080b7220 */ /* 0x004fc80000400000 */
[----:B---3--:R-:W-:-:S04]  /*0b90*/  FFMA R0, R0, R9, R11 ;  /* 0x0000000900007223 */ /* 0x008fc8000000000b */
[----:B----4-:R-:W-:-:S04]  /*0ba0*/  FFMA R0, R13, R10, R0 ;  /* 0x0000000a0d007223 */ /* 0x010fc80000000000 */
[----:B-----5:R-:W-:-:S05]  /*0bb0*/  FFMA R17, R17, R12, R0 ;  /* 0x0000000c11117223 */ /* 0x020fca0000000000 */
[----:B------:R-:W-:Y:S01]  /*0bc0*/  STG.E desc[UR4][R6.64+0x8], R17 ;  /* 0x0000081106007986 */ /* 0x000fe2000c101904 */
[----:B------:R-:W-:Y:S05]  /*0bd0*/  EXIT ;  /* 0x000000000000794d */ /* 0x000fea0003800000 */
.L_x_67:
        /* <DEDUP_REMOVED lines=10> */
.L_x_178:


//--------------------- .text._Z10to3d_pointPfS_  --------------------------
	.section	.text._Z10to3d_pointPfS_,"ax",@progbits
	.align	128
        .global         _Z10to3d_pointPfS_
        .type           _Z10to3d_pointPfS_,@function
        .size           _Z10to3d_pointPfS_,(.L_x_174 - _Z10to3d_pointPfS_)
        .other          _Z10to3d_pointPfS_,@"STO_CUDA_ENTRY STV_DEFAULT"
_Z10to3d_pointPfS_:
.text._Z10to3d_pointPfS_:
[----:B------:R-:W0:Y:S01]  /*0000*/  LDC R1, c[0x0][0x37c] ;  /* 0x0000df00ff017b82 */ /* 0x000e220000000800 */
[----:B------:R-:W1:Y:S01]  /*0010*/  LDCU UR4, c[0x0][0x370] ;  /* 0x00006e00ff0477ac */ /* 0x000e620008000800 */
[----:B------:R-:W2:Y:S01]  /*0020*/  S2R R25, SR_CTAID.X ;  /* 0x0000000000197919 */ /* 0x000ea20000002500 */
[----:B------:R-:W-:Y:S01]  /*0030*/  IMAD.MOV.U32 R2, RZ, RZ, 0x1 ;  /* 0x00000001ff027424 */ /* 0x000fe200078e00ff */
[----:B------:R-:W-:Y:S01]  /*0040*/  BSSY.RECONVERGENT B0, `(.L_x_68) ;  /* 0x0000022000007945 */ /* 0x000fe20003800200 */
[----:B------:R-:W3:Y:S01]  /*0050*/  LDCU.64 UR6, c[0x0][0x358] ;  /* 0x00006b00ff0677ac */ /* 0x000ee20008000a00 */
[----:B------:R-:W2:Y:S01]  /*0060*/  S2R R0, SR_TID.X ;  /* 0x0000000000007919 */ /* 0x000ea20000002100 */
[----:B0-----:R-:W-:Y:S01]  /*0070*/  VIADD R1, R1, 0xffffffe0 ;  /* 0xffffffe001017836 */ /* 0x001fe20000000000 */
[----:B------:R-:W0:Y:S01]  /*0080*/  S2R R8, SR_CTAID.Y ;  /* 0x0000000000087919 */ /* 0x000e220000002600 */
[----:B------:R-:W0:Y:S01]  /*0090*/  S2R R9, SR_TID.Y ;  /* 0x0000000000097919 */ /* 0x000e220000002200 */
[----:B-1----:R-:W-:-:S04]  /*00a0*/  USHF.L.U32 UR4, UR4, 0x5, URZ ;  /* 0x0000000504047899 */ /* 0x002fc800080006ff */
[----:B------:R-:W-:Y:S02]  /*00b0*/  USHF.R.S32.HI UR5, URZ, 0x1, UR4 ;  /* 0x00000001ff057899 */ /* 0x000fe40008011404 */
[----:B------:R-:W-:-:S04]  /*00c0*/  I2FP.F32.S32 R14, UR4 ;  /* 0x00000004000e7c45 */ /* 0x000fc80008201400 */
[----:B------:R-:W-:Y:S02]  /*00d0*/  I2FP.F32.S32 R10, UR5 ;  /* 0x00000005000a7c45 */ /* 0x000fe40008201400 */
[----:B------:R-:W1:Y:S01]  /*00e0*/  F2F.F64.F32 R14, R14 ;  /* 0x0000000e000e7310 */ /* 0x000e620000201800 */
[----:B--2---:R-:W-:-:S07]  /*00f0*/  IMAD R25, R25, 0x20, R0 ;  /* 0x0000002019197824 */ /* 0x004fce00078e0200 */
[----:B------:R-:W-:Y:S01]  /*0100*/  F2F.F64.F32 R10, R10 ;  /* 0x0000000a000a7310 */ /* 0x000fe20000201800 */
[----:B------:R-:W-:-:S07]  /*0110*/  I2FP.F32.S32 R0, R25 ;  /* 0x0000001900007245 */ /* 0x000fce0000201400 */
[----:B-1----:R-:W1:Y:S08]  /*0120*/  MUFU.RCP64H R3, R15 ;  /* 0x0000000f00037308 */ /* 0x002e700000001800 */
[----:B------:R-:W2:Y:S01]  /*0130*/  F2F.F64.F32 R16, R0 ;  /* 0x0000000000107310 */ /* 0x000ea20000201800 */
[----:B-1----:R-:W-:Y:S02]  /*0140*/  DFMA R4, -R14, R2, 1 ;  /* 0x3ff000000e04742b */ /* 0x002fe40000000102 */
[----:B--2---:R-:W-:-:S06]  /*0150*/  DADD R16, R16, 0.5 ;  /* 0x3fe0000010107429 */ /* 0x004fcc0000000000 */
[----:B------:R-:W-:-:S08]  /*0160*/  DFMA R4, R4, R4, R4 ;  /* 0x000000040404722b */ /* 0x000fd00000000004 */
[----:B------:R-:W-:Y:S01]  /*0170*/  DFMA R4, R2, R4, R2 ;  /* 0x000000040204722b */ /* 0x000fe20000000002 */
[----:B------:R-:W-:-:S07]  /*0180*/  FSETP.GEU.AND P1, PT, |R17|, 6.5827683646048100446e-37, PT ;  /* 0x036000001100780b */ /* 0x000fce0003f2e200 */
[----:B------:R-:W-:-:S08]  /*0190*/  DFMA R2, -R14, R4, 1 ;  /* 0x3ff000000e02742b */ /* 0x000fd00000000104 */
[----:B------:R-:W-:-:S08]  /*01a0*/  DFMA R2, R4, R2, R4 ;  /* 0x000000020402722b */ /* 0x000fd00000000004 */
[----:B------:R-:W-:-:S08]  /*01b0*/  DMUL R4, R16, R2 ;  /* 0x0000000210047228 */ /* 0x000fd00000000000 */
[----:B------:R-:W-:-:S08]  /*01c0*/  DFMA R6, -R14, R4, R16 ;  /* 0x000000040e06722b */ /* 0x000fd00000000110 */
[----:B------:R-:W-:Y:S01]  /*01d0*/  DFMA R2, R2, R6, R4 ;  /* 0x000000060202722b */ /* 0x000fe20000000004 */
[----:B0-----:R-:W-:-:S09]  /*01e0*/  IMAD R6, R8, 0x20, R9 ;  /* 0x0000002008067824 */ /* 0x001fd200078e0209 */
[----:B------:R-:W-:-:S05]  /*01f0*/  FFMA R0, RZ, R15, R3 ;  /* 0x0000000fff007223 */ /* 0x000fca0000000003 */
[----:B------:R-:W-:-:S13]  /*0200*/  FSETP.GT.AND P0, PT, |R0|, 1.469367938527859385e-39, PT ;  /* 0x001000000000780b */ /* 0x000fda0003f04200 */
[----:B---3--:R-:W-:Y:S05]  /*0210*/  @P0 BRA P1, `(.L_x_69) ;  /* 0x0000000000100947 */ /* 0x008fea0000800000 */
[----:B------:R-:W-:-:S07]  /*0220*/  MOV R8, 0x240 ;  /* 0x0000024000087802 */ /* 0x000fce0000000f00 */
[----:B------:R-:W-:Y:S05]  /*0230*/  CALL.REL.NOINC `($__internal_3_$__cuda_sm20_div_rn_f64_full) ;  /* 0x00000068009c7944 */ /* 0x000fea0003c00000 */
[----:B------:R-:W-:Y:S02]  /*0240*/  IMAD.MOV.U32 R2, RZ, RZ, R18 ;  /* 0x000000ffff027224 */ /* 0x000fe400078e0012 */
[----:B------:R-:W-:-:S07]  /*0250*/  IMAD.MOV.U32 R3, RZ, RZ, R19 ;  /* 0x000000ffff037224 */ /* 0x000fce00078e0013 */
.L_x_69:
[----:B------:R-:W-:Y:S05]  /*0260*/  BSYNC.RECONVERGENT B0 ;  /* 0x0000000000007941 */ /* 0x000fea0003800200 */
.L_x_68:
[----:B------:R-:W0:Y:S01]  /*0270*/  LDC.64 R4, c[0x0][0x380] ;  /* 0x0000e000ff047b82 */ /* 0x000e220000000a00 */
[----:B------:R-:W-:-:S04]  /*0280*/  IMAD R25, R6, UR4, R25 ;  /* 0x0000000406197c24 */ /* 0x000fc8000f8e0219 */
[----:B0-----:R-:W-:-:S05]  /*0290*/  IMAD.WIDE R4, R25, 0x4, R4 ;  /* 0x0000000419047825 */ /* 0x001fca00078e0204 */
[----:B------:R0:W2:Y:S01]  /*02a0*/  LDG.E R24, desc[UR6][R4.64] ;  /* 0x0000000604187981 */ /* 0x0000a2000c1e1900 */
[----:B------:R-:W1:Y:S01]  /*02b0*/  MUFU.RCP64H R9, R11 ;  /* 0x0000000b00097308 */ /* 0x000e620000001800 */
[----:B------:R-:W-:Y:S01]  /*02c0*/  IMAD.MOV.U32 R8, RZ, RZ, 0x1 ;  /* 0x00000001ff087424 */ /* 0x000fe200078e00ff */
[----:B------:R-:W-:Y:S01]  /*02d0*/  DADD R2, R2, R2 ;  /* 0x0000000002027229 */ /* 0x000fe20000000002 */
[----:B------:R-:W-:Y:S05]  /*02e0*/  BSSY.RECONVERGENT B0, `(.L_x_70) ;  /* 0x000001c000007945 */ /* 0x000fea0003800200 */
[----:B------:R-:W3:Y:S01]  /*02f0*/  I2F.F64.U32 R16, R6 ;  /* 0x0000000600107312 */ /* 0x000ee20000201800 */
[----:B-1----:R-:W-:-:S02]  /*0300*/  DFMA R12, -R10, R8, 1 ;  /* 0x3ff000000a0c742b */ /* 0x002fc40000000108 */
[----:B---3--:R-:W-:-:S06]  /*0310*/  DADD R16, R16, 0.5 ;  /* 0x3fe0000010107429 */ /* 0x008fcc0000000000 */
[----:B------:R-:W-:-:S08]  /*0320*/  DFMA R12, R12, R12, R12 ;  /* 0x0000000c0c0c722b */ /* 0x000fd0000000000c */
[----:B------:R-:W-:Y:S01]  /*0330*/  DFMA R12, R8, R12, R8 ;  /* 0x0000000c080c722b */ /* 0x000fe20000000008 */
[----:B------:R-:W-:-:S07]  /*0340*/  FSETP.GEU.AND P1, PT, |R17|, 6.5827683646048100446e-37, PT ;  /* 0x036000001100780b */ /* 0x000fce0003f2e200 */
[----:B------:R-:W-:-:S08]  /*0350*/  DFMA R8, -R10, R12, 1 ;  /* 0x3ff000000a08742b */ /* 0x000fd0000000010c */
[----:B------:R-:W-:Y:S01]  /*0360*/  DFMA R12, R12, R8, R12 ;  /* 0x000000080c0c722b */ /* 0x000fe2000000000c */
[----:B------:R-:W-:Y:S02]  /*0370*/  IMAD.MOV.U32 R8, RZ, RZ, 0x54442d18 ;  /* 0x54442d18ff087424 */ /* 0x000fe400078e00ff */
[----:B------:R-:W-:-:S05]  /*0380*/  IMAD.MOV.U32 R9, RZ, RZ, 0x400921fb ;  /* 0x400921fbff097424 */ /* 0x000fca00078e00ff */
[----:B------:R-:W-:Y:S02]  /*0390*/  DMUL R14, R16, R12 ;  /* 0x0000000c100e7228 */ /* 0x000fe40000000000 */
[----:B------:R-:W-:-:S06]  /*03a0*/  DFMA R8, R2, R8, R8 ;  /* 0x000000080208722b */ /* 0x000fcc0000000008 */
[----:B0-----:R-:W-:-:S08]  /*03b0*/  DFMA R4, -R10, R14, R16 ;  /* 0x0000000e0a04722b */ /* 0x001fd00000000110 */
[----:B------:R-:W-:Y:S02]  /*03c0*/  DFMA R2, R12, R4, R14 ;  /* 0x000000040c02722b */ /* 0x000fe4000000000e */
[----:B------:R-:W0:Y:S08]  /*03d0*/  F2F.F32.F64 R5, R8 ;  /* 0x0000000800057310 */ /* 0x000e300000301000 */
[----:B------:R-:W-:-:S05]  /*03e0*/  FFMA R0, RZ, R11, R3 ;  /* 0x0000000bff007223 */ /* 0x000fca0000000003 */
[----:B------:R-:W-:Y:S02]  /*03f0*/  FSETP.GT.AND P0, PT, |R0|, 1.469367938527859385e-39, PT ;  /* 0x001000000000780b */ /* 0x000fe40003f04200 */
[----:B0-----:R-:W-:-:S04]  /*0400*/  SHF.R.U32.HI R4, RZ, 0x17, R5 ;  /* 0x00000017ff047819 */ /* 0x001fc80000011605 */
[----:B------:R-:W-:Y:S01]  /*0410*/  LOP3.LUT R4, R4, 0x1f, RZ, 0xc0, !PT ;  /* 0x0000001f04047812 */ /* 0x000fe200078ec0ff */
[----:B--2---:R-:W-:-:S06]  /*0420*/  FMUL R24, R24, 128 ;  /* 0x4300000018187820 */ /* 0x004fcc0000400000 */
[----:B------:R-:W-:Y:S05]  /*0430*/  @P0 BRA P1, `(.L_x_71) ;  /* 0x0000000000180947 */ /* 0x000fea0000800000 */
[----:B------:R-:W-:Y:S01]  /*0440*/  IMAD.MOV.U32 R14, RZ, RZ, R10 ;  /* 0x000000ffff0e7224 */ /* 0x000fe200078e000a */
[----:B------:R-:W-:Y:S01]  /*0450*/  MOV R8, 0x480 ;  /* 0x0000048000087802 */ /* 0x000fe20000000f00 */
[----:B------:R-:W-:-:S07]  /*0460*/  IMAD.MOV.U32 R15, RZ, RZ, R11 ;  /* 0x000000ffff0f7224 */ /* 0x000fce00078e000b */
[----:B------:R-:W-:Y:S05]  /*0470*/  CALL.REL.NOINC `($__internal_3_$__cuda_sm20_div_rn_f64_full) ;  /* 0x00000068000c7944 */ /* 0x000fea0003c00000 */
[----:B------:R-:W-:Y:S02]  /*0480*/  IMAD.MOV.U32 R2, RZ, RZ, R18 ;  /* 0x000000ffff027224 */ /* 0x000fe400078e0012 */
[----:B------:R-:W-:-:S07]  /*0490*/  IMAD.MOV.U32 R3, RZ, RZ, R19 ;  /* 0x000000ffff037224 */ /* 0x000fce00078e0013 */
.L_x_71:
[----:B------:R-:W-:Y:S05]  /*04a0*/  BSYNC.RECONVERGENT B0 ;  /* 0x0000000000007941 */ /* 0x000fea0003800200 */
.L_x_70:
[----:B------:R-:W-:Y:S01]  /*04b0*/  UMOV UR4, 0x54442d18 ;  /* 0x54442d1800047882 */ /* 0x000fe20000000000 */
[----:B------:R-:W-:Y:S01]  /*04c0*/  UMOV UR5, 0x400921fb ;  /* 0x400921fb00057882 */ /* 0x000fe20000000000 */
[----:B------:R-:W-:Y:S01]  /*04d0*/  BSSY.RECONVERGENT B0, `(.L_x_72) ;  /* 0x0000044000007945 */ /* 0x000fe20003800200 */
[----:B------:R-:W-:-:S06]  /*04e0*/  DMUL R8, R2, UR4 ;  /* 0x0000000402087c28 */ /* 0x000fcc0008000000 */
[----:B------:R-:W0:Y:S02]  /*04f0*/  F2F.F32.F64 R7, R8 ;  /* 0x0000000800077310 */ /* 0x000e240000301000 */
[C---:B0-----:R-:W-:Y:S01]  /*0500*/  FMUL R2, R7.reuse, 0.63661974668502807617 ;  /* 0x3f22f98307027820 */ /* 0x041fe20000400000 */
[----:B------:R-:W-:-:S05]  /*0510*/  FSETP.GE.AND P0, PT, |R7|, 105615, PT ;  /* 0x47ce47800700780b */ /* 0x000fca0003f06200 */
[----:B------:R-:W0:Y:S02]  /*0520*/  F2I.NTZ R2, R2 ;  /* 0x0000000200027305 */ /* 0x000e240000203100 */
[----:B0-----:R-:W-:Y:S01]  /*0530*/  I2FP.F32.S32 R12, R2 ;  /* 0x00000002000c7245 */ /* 0x001fe20000201400 */
[----:B------:R-:W-:-:S04]  /*0540*/  IMAD.MOV.U32 R13, RZ, RZ, R2 ;  /* 0x000000ffff0d7224 */ /* 0x000fc800078e0002 */
[----:B------:R-:W-:-:S04]  /*0550*/  FFMA R3, R12, -1.5707962512969970703, R7 ;  /* 0xbfc90fda0c037823 */ /* 0x000fc80000000007 */
[----:B------:R-:W-:-:S04]  /*0560*/  FFMA R3, R12, -7.5497894158615963534e-08, R3 ;  /* 0xb3a221680c037823 */ /* 0x000fc80000000003 */
[----:B------:R-:W-:-:S04]  /*0570*/  FFMA R12, R12, -5.3903029534742383927e-15, R3 ;  /* 0xa7c234c50c0c7823 */ /* 0x000fc80000000003 */
[----:B------:R-:W-:Y:S01]  /*0580*/  IMAD.MOV.U32 R14, RZ, RZ, R12 ;  /* 0x000000ffff0e7224 */ /* 0x000fe200078e000c */
[----:B------:R-:W-:Y:S06]  /*0590*/  @!P0 BRA `(.L_x_73) ;  /* 0x0000000000dc8947 */ /* 0x000fec0003800000 */
[----:B------:R-:W-:-:S13]  /*05a0*/  FSETP.NEU.AND P0, PT, |R7|, +INF , PT ;  /* 0x7f8000000700780b */ /* 0x000fda0003f0d200 */
[----:B------:R-:W-:Y:S01]  /*05b0*/  @!P0 FMUL R14, RZ, R7 ;  /* 0x00000007ff0e8220 */ /* 0x000fe20000400000 */
[----:B------:R-:W-:Y:S01]  /*05c0*/  @!P0 IMAD.MOV.U32 R2, RZ, RZ, RZ ;  /* 0x000000ffff028224 */ /* 0x000fe200078e00ff */
[----:B------:R-:W-:Y:S06]  /*05d0*/  @!P0 BRA `(.L_x_73) ;  /* 0x0000000000cc8947 */ /* 0x000fec0003800000 */
[----:B------:R-:W-:Y:S01]  /*05e0*/  IMAD.SHL.U32 R2, R7, 0x100, RZ ;  /* 0x0000010007027824 */ /* 0x000fe200078e00ff */
[----:B------:R-:W0:Y:S01]  /*05f0*/  LDCU.64 UR8, c[0x4][URZ] ;  /* 0x01000000ff0877ac */ /* 0x000e220008000a00 */
[----:B------:R-:W-:Y:S02]  /*0600*/  IMAD.MOV.U32 R14, RZ, RZ, RZ ;  /* 0x000000ffff0e7224 */ /* 0x000fe400078e00ff */
[----:B------:R-:W-:Y:S01]  /*0610*/  IMAD.MOV.U32 R0, RZ, RZ, R1 ;  /* 0x000000ffff007224 */ /* 0x000fe200078e0001 */
[----:B------:R-:W-:Y:S01]  /*0620*/  LOP3.LUT R17, R2, 0x80000000, RZ, 0xfc, !PT ;  /* 0x8000000002117812 */ /* 0x000fe200078efcff */
[----:B------:R-:W-:Y:S01]  /*0630*/  UMOV UR5, URZ ;  /* 0x000000ff00057c82 */ /* 0x000fe20008000000 */
[----:B------:R-:W-:-:S05]  /*0640*/  UMOV UR4, URZ ;  /* 0x000000ff00047c82 */ /* 0x000fca0008000000 */
.L_x_74:
[----:B0-----:R-:W-:Y:S02]  /*0650*/  IMAD.U32 R8, RZ, RZ, UR8 ;  /* 0x00000008ff087e24 */ /* 0x001fe4000f8e00ff */
[----:B------:R-:W-:-:S05]  /*0660*/  IMAD.U32 R9, RZ, RZ, UR9 ;  /* 0x00000009ff097e24 */ /* 0x000fca000f8e00ff */
[----:B------:R-:W2:Y:S01]  /*0670*/  LDG.E.CONSTANT R2, desc[UR6][R8.64] ;  /* 0x0000000608027981 */ /* 0x000ea2000c1e9900 */
[----:B------:R-:W-:Y:S02]  /*0680*/  UIADD3 UR8, UP0, UPT, UR8, 0x4, URZ ;  /* 0x0000000408087890 */ /* 0x000fe4000ff1e0ff */
[----:B------:R-:W-:Y:S02]  /*0690*/  UIADD3 UR4, UPT, UPT, UR4, 0x1, URZ ;  /* 0x0000000104047890 */ /* 0x000fe4000fffe0ff */
[----:B------:R-:W-:Y:S02]  /*06a0*/  UIADD3.X UR9, UPT, UPT, URZ, UR9, URZ, UP0, !UPT ;  /* 0x00000009ff097290 */ /* 0x000fe400087fe4ff */
[----:B------:R-:W-:Y:S01]  /*06b0*/  UISETP.NE.AND UP0, UPT, UR4, 0x6, UPT ;  /* 0x000000060400788c */ /* 0x000fe2000bf05270 */
[----:B--2---:R-:W-:-:S03]  /*06c0*/  IMAD.WIDE.U32 R2, R2, R17, RZ ;  /* 0x0000001102027225 */ /* 0x004fc600078e00ff */
[----:B------:R-:W-:-:S04]  /*06d0*/  IADD3 R15, P0, PT, R2, R14, RZ ;  /* 0x0000000e020f7210 */ /* 0x000fc80007f1e0ff */
[----:B------:R-:W-:Y:S01]  /*06e0*/  IADD3.X R14, PT, PT, R3, UR5, RZ, P0, !PT ;  /* 0x00000005030e7c10 */ /* 0x000fe200087fe4ff */
[----:B------:R0:W-:Y:S02]  /*06f0*/  STL [R0], R15 ;  /* 0x0000000f00007387 */ /* 0x0001e40000100800 */
[----:B0-----:R-:W-:Y:S01]  /*0700*/  VIADD R0, R0, 0x4 ;  /* 0x0000000400007836 */ /* 0x001fe20000000000 */
[----:B------:R-:W-:Y:S06]  /*0710*/  BRA.U UP0, `(.L_x_74) ;  /* 0xfffffffd00cc7547 */ /* 0x000fec000b83ffff */
[----:B------:R-:W-:Y:S01]  /*0720*/  SHF.R.U32.HI R8, RZ, 0x17, R7 ;  /* 0x00000017ff087819 */ /* 0x000fe20000011607 */
[----:B------:R0:W-:Y:S03]  /*0730*/  STL [R1+0x18], R14 ;  /* 0x0000180e01007387 */ /* 0x0001e60000100800 */
[C---:B------:R-:W-:Y:S02]  /*0740*/  LOP3.LUT R0, R8.reuse, 0xe0, RZ, 0xc0, !PT ;  /* 0x000000e008007812 */ /* 0x040fe400078ec0ff */
[----:B------:R-:W-:-:S03]  /*0750*/  LOP3.LUT P0, RZ, R8, 0x1f, RZ, 0xc0, !PT ;  /* 0x0000001f08ff7812 */ /* 0x000fc6000780c0ff */
[----:B------:R-:W-:-:S05]  /*0760*/  VIADD R0, R0, 0xffffff80 ;  /* 0xffffff8000007836 */ /* 0x000fca0000000000 */
[----:B------:R-:W-:-:S05]  /*0770*/  SHF.R.U32.HI R0, RZ, 0x5, R0 ;  /* 0x00000005ff007819 */ /* 0x000fca0000011600 */
[----:B------:R-:W-:-:S05]  /*0780*/  IMAD R9, R0, -0x4, R1 ;  /* 0xfffffffc00097824 */ /* 0x000fca00078e0201 */
[----:B------:R-:W2:Y:S04]  /*0790*/  LDL R0, [R9+0x18] ;  /* 0x0000180009007983 */ /* 0x000ea80000100800 */
[----:B------:R-:W2:Y:S04]  /*07a0*/  LDL R3, [R9+0x14] ;  /* 0x0000140009037983 */ /* 0x000ea80000100800 */
[----:B------:R-:W3:Y:S01]  /*07b0*/  @P0 LDL R2, [R9+0x10] ;  /* 0x0000100009020983 */ /* 0x000ee20000100800 */
[----:B------:R-:W-:Y:S01]  /*07c0*/  LOP3.LUT R8, R8, 0x1f, RZ, 0xc0, !PT ;  /* 0x0000001f08087812 */ /* 0x000fe200078ec0ff */
[----:B------:R-:W-:Y:S01]  /*07d0*/  UMOV UR4, 0x54442d19 ;  /* 0x54442d1900047882 */ /* 0x000fe20000000000 */
[----:B------:R-:W-:-:S02]  /*07e0*/  UMOV UR5, 0x3bf921fb ;  /* 0x3bf921fb00057882 */ /* 0x000fc40000000000 */
[-C--:B--2---:R-:W-:Y:S02]  /*07f0*/  @P0 SHF.L.W.U32.HI R0, R3, R8.reuse, R0 ;  /* 0x0000000803000219 */ /* 0x084fe40000010e00 */
[----:B---3--:R-:W-:Y:S02]  /*0800*/  @P0 SHF.L.W.U32.HI R3, R2, R8, R3 ;  /* 0x0000000802030219 */ /* 0x008fe40000010e03 */
[----:B------:R-:W-:Y:S02]  /*0810*/  ISETP.GE.AND P0, PT, R7, RZ, PT ;  /* 0x000000ff0700720c */ /* 0x000fe40003f06270 */
[C---:B------:R-:W-:Y:S01]  /*0820*/  SHF.L.W.U32.HI R2, R3.reuse, 0x2, R0 ;  /* 0x0000000203027819 */ /* 0x040fe20000010e00 */
[----:B------:R-:W-:-:S03]  /*0830*/  IMAD.SHL.U32 R3, R3, 0x4, RZ ;  /* 0x0000000403037824 */ /* 0x000fc600078e00ff */
[----:B------:R-:W-:-:S04]  /*0840*/  SHF.R.S32.HI R8, RZ, 0x1f, R2 ;  /* 0x0000001fff087819 */ /* 0x000fc80000011402 */
[C---:B------:R-:W-:Y:S02]  /*0850*/  LOP3.LUT R16, R8.reuse, R3, RZ, 0x3c, !PT ;  /* 0x0000000308107212 */ /* 0x040fe400078e3cff */
[----:B------:R-:W-:Y:S02]  /*0860*/  LOP3.LUT R17, R8, R2, RZ, 0x3c, !PT ;  /* 0x0000000208117212 */ /* 0x000fe400078e3cff */
[----:B------:R-:W-:Y:S02]  /*0870*/  SHF.R.U32.HI R3, RZ, 0x1e, R0 ;  /* 0x0000001eff037819 */ /* 0x000fe40000011600 */
[C---:B------:R-:W-:Y:S02]  /*0880*/  LOP3.LUT R0, R2.reuse, R7, RZ, 0x3c, !PT ;  /* 0x0000000702007212 */ /* 0x040fe400078e3cff */
[----:B------:R-:W1:Y:S01]  /*0890*/  I2F.F64.S64 R16, R16 ;  /* 0x0000001000107312 */ /* 0x000e620000301c00 */
[----:B------:R-:W-:Y:S02]  /*08a0*/  LEA.HI R2, R2, R3, RZ, 0x1 ;  /* 0x0000000302027211 */ /* 0x000fe400078f08ff */
[----:B------:R-:W-:-:S03]  /*08b0*/  ISETP.GE.AND P1, PT, R0, RZ, PT ;  /* 0x000000ff0000720c */ /* 0x000fc60003f26270 */
[----:B------:R-:W-:-:S04]  /*08c0*/  IMAD.MOV R0, RZ, RZ, -R2 ;  /* 0x000000ffff007224 */ /* 0x000fc800078e0a02 */
[----:B------:R-:W-:Y:S01]  /*08d0*/  @!P0 IMAD.MOV.U32 R2, RZ, RZ, R0 ;  /* 0x000000ffff028224 */ /* 0x000fe200078e0000 */
[----:B-1----:R-:W-:-:S10]  /*08e0*/  DMUL R8, R16, UR4 ;  /* 0x0000000410087c28 */ /* 0x002fd40008000000 */
[----:B------:R-:W0:Y:S02]  /*08f0*/  F2F.F32.F64 R8, R8 ;  /* 0x0000000800087310 */ /* 0x000e240000301000 */
[----:B0-----:R-:W-:-:S07]  /*0900*/  FSEL R14, -R8, R8, !P1 ;  /* 0x00000008080e7208 */ /* 0x001fce0004800100 */
.L_x_73:
[----:B------:R-:W-:Y:S05]  /*0910*/  BSYNC.RECONVERGENT B0 ;  /* 0x0000000000007941 */ /* 0x000fea0003800200 */
.L_x_72:
[C---:B------:R-:W-:Y:S01]  /*0920*/  FMUL R3, R5.reuse, 0.63661974668502807617 ;  /* 0x3f22f98305037820 */ /* 0x040fe20000400000 */
[----:B------:R-:W-:Y:S02]  /*0930*/  IMAD.MOV.U32 R0, RZ, RZ, 0x37cbac00 ;  /* 0x37cbac00ff007424 */ /* 0x000fe400078e00ff */
[----:B------:R-:W-:Y:S01]  /*0940*/  FMUL R9, R14, R14 ;  /* 0x0000000e0e097220 */ /* 0x000fe20000400000 */
[C---:B------:R-:W-:Y:S01]  /*0950*/  LOP3.LUT R15, R2.reuse, 0x1, RZ, 0xc0, !PT ;  /* 0x00000001020f7812 */ /* 0x040fe200078ec0ff */
[----:B------:R-:W-:Y:S01]  /*0960*/  IMAD.MOV.U32 R18, RZ, RZ, 0x3d2aaabb ;  /* 0x3d2aaabbff127424 */ /* 0x000fe200078e00ff */
[----:B------:R-:W-:Y:S01]  /*0970*/  FSETP.GE.AND P0, PT, |R5|, 105615, PT ;  /* 0x47ce47800500780b */ /* 0x000fe20003f06200 */
[----:B------:R-:W0:Y:S01]  /*0980*/  F2I.NTZ R3, R3 ;  /* 0x0000000300037305 */ /* 0x000e220000203100 */
[----:B------:R-:W-:Y:S01]  /*0990*/  FFMA R8, R9, R0, -0.0013887860113754868507 ;  /* 0xbab607ed09087423 */ /* 0x000fe20000000000 */
[----:B------:R-:W-:Y:S01]  /*09a0*/  ISETP.NE.U32.AND P1, PT, R15, 0x1, PT ;  /* 0x000000010f00780c */ /* 0x000fe20003f25070 */
[----:B------:R-:W-:Y:S01]  /*09b0*/  IMAD.MOV.U32 R19, RZ, RZ, 0x3effffff ;  /* 0x3effffffff137424 */ /* 0x000fe200078e00ff */
[----:B------:R-:W-:Y:S01]  /*09c0*/  LOP3.LUT P2, RZ, R2, 0x2, RZ, 0xc0, !PT ;  /* 0x0000000202ff7812 */ /* 0x000fe2000784c0ff */
[----:B------:R-:W-:Y:S01]  /*09d0*/  BSSY.RECONVERGENT B0, `(.L_x_75) ;  /* 0x0000045000007945 */ /* 0x000fe20003800200 */
[----:B------:R-:W-:-:S02]  /*09e0*/  FSEL R8, R8, -0.00019574658654164522886, !P1 ;  /* 0xb94d415308087808 */ /* 0x000fc40004800000 */
[----:B------:R-:W-:Y:S02]  /*09f0*/  FSEL R16, R18, 0.0083327032625675201416, !P1 ;  /* 0x3c0885e412107808 */ /* 0x000fe40004800000 */
[----:B------:R-:W-:Y:S02]  /*0a00*/  FSEL R20, -R19, -0.16666662693023681641, !P1 ;  /* 0xbe2aaaa813147808 */ /* 0x000fe40004800100 */
[----:B------:R-:W-:Y:S01]  /*0a10*/  FSEL R17, R14, 1, P1 ;  /* 0x3f8000000e117808 */ /* 0x000fe20000800000 */
[----:B------:R-:W-:Y:S01]  /*0a20*/  FFMA R16, R9, R8, R16 ;  /* 0x0000000809107223 */ /* 0x000fe20000000010 */
[----:B------:R-:W-:Y:S02]  /*0a30*/  FSETP.EQ.OR P1, PT, |R5|, +INF , !P0 ;  /* 0x7f8000000500780b */ /* 0x000fe40004722600 */
[----:B0-----:R-:W-:Y:S01]  /*0a40*/  I2FP.F32.S32 R8, R3 ;  /* 0x0000000300087245 */ /* 0x001fe20000201400 */
[C---:B------:R-:W-:Y:S01]  /*0a50*/  FFMA R20, R9.reuse, R16, R20 ;  /* 0x0000001009147223 */ /* 0x040fe20000000014 */
[----:B------:R-:W-:Y:S01]  /*0a60*/  FFMA R2, R9, R17, RZ ;  /* 0x0000001109027223 */ /* 0x000fe200000000ff */
[----:B------:R-:W-:Y:S01]  /*0a70*/  FMUL R16, RZ, R5 ;  /* 0x00000005ff107220 */ /* 0x000fe20000400000 */
[----:B------:R-:W-:Y:S01]  /*0a80*/  SEL R3, R3, RZ, !P0 ;  /* 0x000000ff03037207 */ /* 0x000fe20004000000 */
[----:B------:R-:W-:Y:S01]  /*0a90*/  FFMA R15, R8, -1.5707962512969970703, R5 ;  /* 0xbfc90fda080f7823 */ /* 0x000fe20000000005 */
[----:B------:R-:W-:-:S03]  /*0aa0*/  FFMA R17, R2, R20, R17 ;  /* 0x0000001402117223 */ /* 0x000fc60000000011 */
[C---:B------:R-:W-:Y:S01]  /*0ab0*/  FFMA R15, R8.reuse, -7.5497894158615963534e-08, R15 ;  /* 0xb3a22168080f7823 */ /* 0x040fe2000000000f */
[----:B------:R-:W-:Y:S02]  /*0ac0*/  IMAD.MOV.U32 R20, RZ, RZ, R3 ;  /* 0x000000ffff147224 */ /* 0x000fe400078e0003 */
[----:B------:R-:W-:Y:S01]  /*0ad0*/  @P2 FADD R17, RZ, -R17 ;  /* 0x80000011ff112221 */ /* 0x000fe20000000000 */
[----:B------:R-:W-:-:S04]  /*0ae0*/  @!P0 FFMA R16, R8, -5.3903029534742383927e-15, R15 ;  /* 0xa7c234c508108823 */ /* 0x000fc8000000000f */
[----:B------:R-:W-:Y:S01]  /*0af0*/  IMAD.MOV.U32 R2, RZ, RZ, R16 ;  /* 0x000000ffff027224 */ /* 0x000fe200078e0010 */
[----:B------:R-:W-:Y:S06]  /*0b00*/  @P1 BRA `(.L_x_76) ;  /* 0x0000000000c41947 */ /* 0x000fec0003800000 */
[----:B------:R-:W-:Y:S01]  /*0b10*/  SHF.R.U32.HI R8, RZ, 0x17, R5 ;  /* 0x00000017ff087819 */ /* 0x000fe20000011605 */
[----:B------:R-:W-:Y:S01]  /*0b20*/  IMAD.SHL.U32 R9, R5, 0x100, RZ ;  /* 0x0000010005097824 */ /* 0x000fe200078e00ff */
[----:B------:R-:W0:Y:S01]  /*0b30*/  LDCU.64 UR8, c[0x4][URZ] ;  /* 0x01000000ff0877ac */ /* 0x000e220008000a00 */
[----:B------:R-:W-:Y:S01]  /*0b40*/  IMAD.MOV.U32 R20, RZ, RZ, RZ ;  /* 0x000000ffff147224 */ /* 0x000fe200078e00ff */
[----:B------:R-:W-:Y:S01]  /*0b50*/  LOP3.LUT R8, R8, 0xe0, RZ, 0xc0, !PT ;  /* 0x000000e008087812 */ /* 0x000fe200078ec0ff */
[----:B------:R-:W-:Y:S01]  /*0b60*/  IMAD.MOV.U32 R16, RZ, RZ, R1 ;  /* 0x000000ffff107224 */ /* 0x000fe200078e0001 */
[----:B------:R-:W-:Y:S01]  /*0b70*/  LOP3.LUT R23, R9, 0x80000000, RZ, 0xfc, !PT ;  /* 0x8000000009177812 */ /* 0x000fe200078efcff */
[----:B------:R-:W-:Y:S01]  /*0b80*/  UMOV UR5, URZ ;  /* 0x000000ff00057c82 */ /* 0x000fe20008000000 */
[----:B------:R-:W-:Y:S01]  /*0b90*/  UMOV UR4, URZ ;  /* 0x000000ff00047c82 */ /* 0x000fe20008000000 */
[----:B------:R-:W-:-:S05]  /*0ba0*/  VIADD R8, R8, 0xffffff80 ;  /* 0xffffff8008087836 */ /* 0x000fca0000000000 */
[----:B------:R-:W-:-:S05]  /*0bb0*/  SHF.R.U32.HI R8, RZ, 0x5, R8 ;  /* 0x00000005ff087819 */ /* 0x000fca0000011608 */
[----:B------:R-:W-:-:S07]  /*0bc0*/  IMAD R22, R8, -0x4, R1 ;  /* 0xfffffffc08167824 */ /* 0x000fce00078e0201 */
.L_x_77:
        /* <DEDUP_REMOVED lines=13> */
[----:B------:R-:W-:Y:S01]  /*0ca0*/  ISETP.NE.AND P0, PT, R4, RZ, PT ;  /* 0x000000ff0400720c */ /* 0x000fe20003f05270 */
[----:B------:R0:W-:Y:S04]  /*0cb0*/  STL [R1+0x18], R20 ;  /* 0x0000181401007387 */ /* 0x0001e80000100800 */
[----:B------:R-:W2:Y:S04]  /*0cc0*/  LDL R21, [R22+0x18] ;  /* 0x0000180016157983 */ /* 0x000ea80000100800 */
[----:B------:R-:W2:Y:S04]  /*0cd0*/  LDL R8, [R22+0x14] ;  /* 0x0000140016087983 */ /* 0x000ea80000100800 */
[----:B------:R-:W3:Y:S01]  /*0ce0*/  @P0 LDL R9, [R22+0x10] ;  /* 0x0000100016090983 */ /* 0x000ee20000100800 */
[----:B------:R-:W-:Y:S01]  /*0cf0*/  UMOV UR4, 0x54442d19 ;  /* 0x54442d1900047882 */ /* 0x000fe20000000000 */
[----:B------:R-:W-:Y:S01]  /*0d00*/  UMOV UR5, 0x3bf921fb ;  /* 0x3bf921fb00057882 */ /* 0x000fe20000000000 */
[----:B--2---:R-:W-:-:S02]  /*0d10*/  @P0 SHF.L.W.U32.HI R21, R8, R4, R21 ;  /* 0x0000000408150219 */ /* 0x004fc40000010e15 */
[----:B---3--:R-:W-:Y:S02]  /*0d20*/  @P0 SHF.L.W.U32.HI R8, R9, R4, R8 ;  /* 0x0000000409080219 */ /* 0x008fe40000010e08 */
[----:B------:R-:W-:Y:S02]  /*0d30*/  ISETP.GE.AND P0, PT, R5, RZ, PT ;  /* 0x000000ff0500720c */ /* 0x000fe40003f06270 */
[C-C-:B------:R-:W-:Y:S01]  /*0d40*/  SHF.L.W.U32.HI R16, R8.reuse, 0x2, R21.reuse ;  /* 0x0000000208107819 */ /* 0x140fe20000010e15 */
[----:B------:R-:W-:Y:S01]  /*0d50*/  IMAD.SHL.U32 R8, R8, 0x4, RZ ;  /* 0x0000000408087824 */ /* 0x000fe200078e00ff */
[----:B------:R-:W-:Y:S02]  /*0d60*/  SHF.R.U32.HI R21, RZ, 0x1e, R21 ;  /* 0x0000001eff157819 */ /* 0x000fe40000011615 */
[----:B------:R-:W-:Y:S02]  /*0d70*/  SHF.R.S32.HI R9, RZ, 0x1f, R16 ;  /* 0x0000001fff097819 */ /* 0x000fe40000011410 */
[----:B0-----:R-:W-:-:S02]  /*0d80*/  LOP3.LUT R20, R16, R5, RZ, 0x3c, !PT ;  /* 0x0000000510147212 */ /* 0x001fc400078e3cff */
[C---:B------:R-:W-:Y:S02]  /*0d90*/  LOP3.LUT R8, R9.reuse, R8, RZ, 0x3c, !PT ;  /* 0x0000000809087212 */ /* 0x040fe400078e3cff */
[----:B------:R-:W-:Y:S02]  /*0da0*/  LOP3.LUT R9, R9, R16, RZ, 0x3c, !PT ;  /* 0x0000001009097212 */ /* 0x000fe400078e3cff */
[----:B------:R-:W-:Y:S02]  /*0db0*/  ISETP.GE.AND P2, PT, R20, RZ, PT ;  /* 0x000000ff1400720c */ /* 0x000fe40003f46270 */
[----:B------:R-:W-:Y:S02]  /*0dc0*/  LEA.HI R20, R16, R21, RZ, 0x1 ;  /* 0x0000001510147211 */ /* 0x000fe400078f08ff */
[----:B------:R-:W0:Y:S03]  /*0dd0*/  I2F.F64.S64 R8, R8 ;  /* 0x0000000800087312 */ /* 0x000e260000301c00 */
[----:B------:R-:W-:Y:S01]  /*0de0*/  @!P0 IMAD.MOV R20, RZ, RZ, -R20 ;  /* 0x000000ffff148224 */ /* 0x000fe200078e0a14 */
[----:B0-----:R-:W-:-:S10]  /*0df0*/  DMUL R14, R8, UR4 ;  /* 0x00000004080e7c28 */ /* 0x001fd40008000000 */
[----:B------:R-:W0:Y:S02]  /*0e00*/  F2F.F32.F64 R14, R14 ;  /* 0x0000000e000e7310 */ /* 0x000e240000301000 */
[----:B0-----:R-:W-:-:S07]  /*0e10*/  FSEL R16, -R14, R14, !P2 ;  /* 0x0000000e0e107208 */ /* 0x001fce0005000100 */
.L_x_76:
[----:B------:R-:W-:Y:S05]  /*0e20*/  BSYNC.RECONVERGENT B0 ;  /* 0x0000000000007941 */ /* 0x000fea0003800200 */
.L_x_75:
[----:B------:R-:W-:Y:S01]  /*0e30*/  FMUL R9, R16, R16 ;  /* 0x0000001010097220 */ /* 0x000fe20000400000 */
[----:B------:R-:W-:Y:S01]  /*0e40*/  LOP3.LUT R14, R20, 0x1, RZ, 0xc0, !PT ;  /* 0x00000001140e7812 */ /* 0x000fe200078ec0ff */
[----:B------:R-:W-:Y:S02]  /*0e50*/  IMAD.MOV.U32 R21, RZ, RZ, 0x3c0885e4 ;  /* 0x3c0885e4ff157424 */ /* 0x000fe400078e00ff */
[----:B------:R-:W-:Y:S01]  /*0e60*/  FMUL R17, R24, R17 ;  /* 0x0000001118117220 */ /* 0x000fe20000400000 */
[----:B------:R-:W-:Y:S01]  /*0e70*/  FFMA R8, R9, R0, -0.0013887860113754868507 ;  /* 0xbab607ed09087423 */ /* 0x000fe20000000000 */
[----:B------:R-:W-:Y:S01]  /*0e80*/  ISETP.NE.U32.AND P0, PT, R14, 0x1, PT ;  /* 0x000000010e00780c */ /* 0x000fe20003f05070 */
[----:B------:R-:W-:Y:S01]  /*0e90*/  VIADD R22, R20, 0x1 ;  /* 0x0000000114167836 */ /* 0x000fe20000000000 */
[----:B------:R-:W0:Y:S01]  /*0ea0*/  LDC.64 R14, c[0x0][0x388] ;  /* 0x0000e200ff0e7b82 */ /* 0x000e220000000a00 */
[----:B------:R-:W-:Y:S01]  /*0eb0*/  BSSY.RECONVERGENT B0, `(.L_x_78) ;  /* 0x000004b000007945 */ /* 0x000fe20003800200 */
[----:B------:R-:W-:Y:S01]  /*0ec0*/  FSEL R20, R21, 0.041666727513074874878, !P0 ;  /* 0x3d2aaabb15147808 */ /* 0x000fe20004000000 */
[----:B------:R-:W-:Y:S01]  /*0ed0*/  IMAD.MOV.U32 R21, RZ, RZ, 0x3e2aaaa8 ;  /* 0x3e2aaaa8ff157424 */ /* 0x000fe200078e00ff */
[----:B------:R-:W-:-:S02]  /*0ee0*/  FSEL R8, R8, -0.00019574658654164522886, P0 ;  /* 0xb94d415308087808 */ /* 0x000fc40000000000 */
[----:B------:R-:W-:Y:S01]  /*0ef0*/  LOP3.LUT P2, RZ, R22, 0x2, RZ, 0xc0, !PT ;  /* 0x0000000216ff7812 */ /* 0x000fe2000784c0ff */
[----:B------:R-:W-:Y:S01]  /*0f00*/  IMAD.MOV.U32 R22, RZ, RZ, R13 ;  /* 0x000000ffff167224 */ /* 0x000fe200078e000d */
[----:B------:R-:W-:Y:S01]  /*0f10*/  FSEL R21, -R21, -0.4999999701976776123, !P0 ;  /* 0xbeffffff15157808 */ /* 0x000fe20004000100 */
[----:B------:R-:W-:Y:S01]  /*0f20*/  FFMA R20, R9, R8, R20 ;  /* 0x0000000809147223 */ /* 0x000fe20000000014 */
[----:B------:R-:W-:Y:S02]  /*0f30*/  FSEL R8, R16, 1, !P0 ;  /* 0x3f80000010087808 */ /* 0x000fe40004000000 */
[----:B------:R-:W-:Y:S01]  /*0f40*/  FSETP.GE.AND P0, PT, |R7|, 105615, PT ;  /* 0x47ce47800700780b */ /* 0x000fe20003f06200 */
[C---:B------:R-:W-:Y:S02]  /*0f50*/  FFMA R20, R9.reuse, R20, R21 ;  /* 0x0000001409147223 */ /* 0x040fe40000000015 */
[----:B------:R-:W-:-:S04]  /*0f60*/  FFMA R9, R9, R8, RZ ;  /* 0x0000000809097223 */ /* 0x000fc800000000ff */
[----:B------:R-:W-:Y:S01]  /*0f70*/  FFMA R8, R9, R20, R8 ;  /* 0x0000001409087223 */ /* 0x000fe20000000008 */
[----:B------:R-:W-:-:S03]  /*0f80*/  IMAD.SHL.U32 R9, R25, 0x4, RZ ;  /* 0x0000000419097824 */ /* 0x000fc600078e00ff */
[----:B------:R-:W-:Y:S01]  /*0f90*/  @P2 FADD R8, RZ, -R8 ;  /* 0x80000008ff082221 */ /* 0x000fe20000000000 */
[----:B0-----:R-:W-:-:S04]  /*0fa0*/  IMAD.WIDE R14, R9, 0x4, R14 ;  /* 0x00000004090e7825 */ /* 0x001fc800078e020e */
[----:B------:R-:W-:Y:S01]  /*0fb0*/  FMUL R17, R8, R17 ;  /* 0x0000001108117220 */ /* 0x000fe20000400000 */
[----:B------:R-:W-:-:S04]  /*0fc0*/  IMAD.MOV.U32 R9, RZ, RZ, R12 ;  /* 0x000000ffff097224 */ /* 0x000fc800078e000c */
[----:B------:R0:W-:Y:S01]  /*0fd0*/  STG.E desc[UR6][R14.64], R17 ;  /* 0x000000110e007986 */ /* 0x0001e2000c101906 */
[----:B------:R-:W-:Y:S05]  /*0fe0*/  @!P0 BRA `(.L_x_79) ;  /* 0x0000000000dc8947 */ /* 0x000fea0003800000 */
[----:B------:R-:W-:-:S13]  /*0ff0*/  FSETP.NEU.AND P0, PT, |R7|, +INF , PT ;  /* 0x7f8000000700780b */ /* 0x000fda0003f0d200 */
[----:B------:R-:W-:Y:S01]  /*1000*/  @!P0 FMUL R9, RZ, R7 ;  /* 0x00000007ff098220 */ /* 0x000fe20000400000 */
[----:B------:R-:W-:Y:S01]  /*1010*/  @!P0 IMAD.MOV.U32 R22, RZ, RZ, RZ ;  /* 0x000000ffff168224 */ /* 0x000fe200078e00ff */
[----:B------:R-:W-:Y:S06]  /*1020*/  @!P0 BRA `(.L_x_79) ;  /* 0x0000000000cc8947 */ /* 0x000fec0003800000 */
[----:B------:R-:W-:Y:S01]  /*1030*/  IMAD.SHL.U32 R8, R7, 0x100, RZ ;  /* 0x0000010007087824 */ /* 0x000fe200078e00ff */
[----:B------:R-:W1:Y:S01]  /*1040*/  LDCU.64 UR8, c[0x4][URZ] ;  /* 0x01000000ff0877ac */ /* 0x000e620008000a00 */
[----:B------:R-:W-:Y:S02]  /*1050*/  IMAD.MOV.U32 R21, RZ, RZ, RZ ;  /* 0x000000ffff157224 */ /* 0x000fe400078e00ff */
[----:B------:R-:W-:Y:S01]  /*1060*/  IMAD.MOV.U32 R20, RZ, RZ, R1 ;  /* 0x000000ffff147224 */ /* 0x000fe200078e0001 */
[----:B------:R-:W-:Y:S01]  /*1070*/  LOP3.LUT R27, R8, 0x80000000, RZ, 0xfc, !PT ;  /* 0x80000000081b7812 */ /* 0x000fe200078efcff */
[----:B------:R-:W-:Y:S01]  /*1080*/  UMOV UR5, URZ ;  /* 0x000000ff00057c82 */ /* 0x000fe20008000000 */
[----:B------:R-:W-:-:S05]  /*1090*/  UMOV UR4, URZ ;  /* 0x000000ff00047c82 */ /* 0x000fca0008000000 */
.L_x_80:
[----:B-1----:R-:W-:Y:S02]  /*10a0*/  IMAD.U32 R8, RZ, RZ, UR8 ;  /* 0x00000008ff087e24 */ /* 0x002fe4000f8e00ff */
[----:B------:R-:W-:-:S05]  /*10b0*/  IMAD.U32 R9, RZ, RZ, UR9 ;  /* 0x00000009ff097e24 */ /* 0x000fca000f8e00ff */
[----:B------:R-:W0:Y:S01]  /*10c0*/  LDG.E.CONSTANT R8, desc[UR6][R8.64] ;  /* 0x0000000608087981 */ /* 0x000e22000c1e9900 */
[----:B------:R-:W-:Y:S02]  /*10d0*/  UIADD3 UR8, UP0, UPT, UR8, 0x4, URZ ;  /* 0x0000000408087890 */ /* 0x000fe4000ff1e0ff */
[----:B------:R-:W-:Y:S02]  /*10e0*/  UIADD3 UR4, UPT, UPT, UR4, 0x1, URZ ;  /* 0x0000000104047890 */ /* 0x000fe4000fffe0ff */
[----:B------:R-:W-:Y:S02]  /*10f0*/  UIADD3.X UR9, UPT, UPT, URZ, UR9, URZ, UP0, !UPT ;  /* 0x00000009ff097290 */ /* 0x000fe400087fe4ff */
[----:B------:R-:W-:Y:S01]  /*1100*/  UISETP.NE.AND UP0, UPT, UR4, 0x6, UPT ;  /* 0x000000060400788c */ /* 0x000fe2000bf05270 */
[----:B0-----:R-:W-:-:S03]  /*1110*/  IMAD.WIDE.U32 R16, R8, R27, RZ ;  /* 0x0000001b08107225 */ /* 0x001fc600078e00ff */
        /* <DEDUP_REMOVED lines=17> */
[----:B------:R-:W-:Y:S01]  /*1230*/  UMOV UR5, 0x3bf921fb ;  /* 0x3bf921fb00057882 */ /* 0x000fe20000000000 */
[----:B------:R-:W-:-:S02]  /*1240*/  ISETP.GE.AND P2, PT, R7, RZ, PT ;  /* 0x000000ff0700720c */ /* 0x000fc40003f46270 */
[-C--:B--2---:R-:W-:Y:S02]  /*1250*/  @P0 SHF.L.W.U32.HI R20, R9, R16.reuse, R20 ;  /* 0x0000001009140219 */ /* 0x084fe40000010e14 */
[----:B---3--:R-:W-:Y:S02]  /*1260*/  @P0 SHF.L.W.U32.HI R9, R8, R16, R9 ;  /* 0x0000001008090219 */ /* 0x008fe40000010e09 */
[--C-:B0-----:R-:W-:Y:S02]  /*1270*/  SHF.R.U32.HI R21, RZ, 0x1e, R20.reuse ;  /* 0x0000001eff157819 */ /* 0x101fe40000011614 */
[C---:B------:R-:W-:Y:S01]  /*1280*/  SHF.L.W.U32.HI R22, R9.reuse, 0x2, R20 ;  /* 0x0000000209167819 */ /* 0x040fe20000010e14 */
[----:B------:R-:W-:-:S03]  /*1290*/  IMAD.SHL.U32 R9, R9, 0x4, RZ ;  /* 0x0000000409097824 */ /* 0x000fc600078e00ff */
[----:B------:R-:W-:Y:S02]  /*12a0*/  SHF.R.S32.HI R16, RZ, 0x1f, R22 ;  /* 0x0000001fff107819 */ /* 0x000fe40000011416 */
[----:B------:R-:W-:Y:S02]  /*12b0*/  LOP3.LUT R20, R22, R7, RZ, 0x3c, !PT ;  /* 0x0000000716147212 */ /* 0x000fe400078e3cff */
[C---:B------:R-:W-:Y:S02]  /*12c0*/  LOP3.LUT R8, R16.reuse, R9, RZ, 0x3c, !PT ;  /* 0x0000000910087212 */ /* 0x040fe400078e3cff */
[----:B------:R-:W-:Y:S02]  /*12d0*/  LOP3.LUT R9, R16, R22, RZ, 0x3c, !PT ;  /* 0x0000001610097212 */ /* 0x000fe400078e3cff */
[----:B------:R-:W-:Y:S02]  /*12e0*/  LEA.HI R22, R22, R21, RZ, 0x1 ;  /* 0x0000001516167211 */ /* 0x000fe400078f08ff */
[----:B------:R-:W-:-:S02]  /*12f0*/  ISETP.GE.AND P0, PT, R20, RZ, PT ;  /* 0x000000ff1400720c */ /* 0x000fc40003f06270 */
[----:B------:R-:W0:Y:S01]  /*1300*/  I2F.F64.S64 R8, R8 ;  /* 0x0000000800087312 */ /* 0x000e220000301c00 */
[----:B------:R-:W-:-:S04]  /*1310*/  IMAD.MOV R20, RZ, RZ, -R22 ;  /* 0x000000ffff147224 */ /* 0x000fc800078e0a16 */
[----:B------:R-:W-:Y:S01]  /*1320*/  @!P2 IMAD.MOV.U32 R22, RZ, RZ, R20 ;  /* 0x000000ffff16a224 */ /* 0x000fe200078e0014 */
[----:B0-----:R-:W-:-:S10]  /*1330*/  DMUL R16, R8, UR4 ;  /* 0x0000000408107c28 */ /* 0x001fd40008000000 */
[----:B------:R-:W0:Y:S02]  /*1340*/  F2F.F32.F64 R16, R16 ;  /* 0x0000001000107310 */ /* 0x000e240000301000 */
[----:B0-----:R-:W-:-:S07]  /*1350*/  FSEL R9, -R16, R16, !P0 ;  /* 0x0000001010097208 */ /* 0x001fce0004000100 */
.L_x_79:
[----:B------:R-:W-:Y:S05]  /*1360*/  BSYNC.RECONVERGENT B0 ;  /* 0x0000000000007941 */ /* 0x000fea0003800200 */
.L_x_78:
[----:B------:R-:W-:Y:S01]  /*1370*/  FMUL R8, R9, R9 ;  /* 0x0000000909087220 */ /* 0x000fe20000400000 */
[C---:B------:R-:W-:Y:S01]  /*1380*/  LOP3.LUT R16, R22.reuse, 0x1, RZ, 0xc0, !PT ;  /* 0x0000000116107812 */ /* 0x040fe200078ec0ff */
[----:B------:R-:W-:Y:S01]  /*1390*/  BSSY.RECONVERGENT B0, `(.L_x_81) ;  /* 0x0000041000007945 */ /* 0x000fe20003800200 */
[----:B------:R-:W-:Y:S01]  /*13a0*/  LOP3.LUT P2, RZ, R22, 0x2, RZ, 0xc0, !PT ;  /* 0x0000000216ff7812 */ /* 0x000fe2000784c0ff */
[----:B------:R-:W-:Y:S01]  /*13b0*/  FFMA R0, R8, R0, -0.0013887860113754868507 ;  /* 0xbab607ed08007423 */ /* 0x000fe20000000000 */
[----:B------:R-:W-:Y:S01]  /*13c0*/  ISETP.NE.U32.AND P0, PT, R16, 0x1, PT ;  /* 0x000000011000780c */ /* 0x000fe20003f05070 */
[----:B------:R-:W-:Y:S01]  /*13d0*/  IMAD.MOV.U32 R20, RZ, RZ, R3 ;  /* 0x000000ffff147224 */ /* 0x000fe200078e0003 */
[----:B------:R-:W-:Y:S02]  /*13e0*/  SHF.R.U32.HI R16, RZ, 0x17, R5 ;  /* 0x00000017ff107819 */ /* 0x000fe40000011605 */
[----:B0-----:R-:W-:Y:S02]  /*13f0*/  FSEL R17, R0, -0.00019574658654164522886, !P0 ;  /* 0xb94d415300117808 */ /* 0x001fe40004000000 */
[----:B------:R-:W-:-:S02]  /*1400*/  FSEL R21, R18, 0.0083327032625675201416, !P0 ;  /* 0x3c0885e412157808 */ /* 0x000fc40004000000 */
[----:B------:R-:W-:Y:S02]  /*1410*/  LOP3.LUT R16, R16, 0xe0, RZ, 0xc0, !PT ;  /* 0x000000e010107812 */ /* 0x000fe400078ec0ff */
[----:B------:R-:W-:Y:S01]  /*1420*/  FSEL R23, R9, 1, P0 ;  /* 0x3f80000009177808 */ /* 0x000fe20000000000 */
[----:B------:R-:W-:Y:S01]  /*1430*/  FFMA R17, R8, R17, R21 ;  /* 0x0000001108117223 */ /* 0x000fe20000000015 */
[----:B------:R-:W-:Y:S01]  /*1440*/  FSEL R21, -R19, -0.16666662693023681641, !P0 ;  /* 0xbe2aaaa813157808 */ /* 0x000fe20004000100 */
[----:B------:R-:W-:-:S04]  /*1450*/  VIADD R0, R16, 0xffffff80 ;  /* 0xffffff8010007836 */ /* 0x000fc80000000000 */
[C---:B------:R-:W-:Y:S01]  /*1460*/  FFMA R17, R8.reuse, R17, R21 ;  /* 0x0000001108117223 */ /* 0x040fe20000000015 */
[----:B------:R-:W-:Y:S01]  /*1470*/  FFMA R8, R8, R23, RZ ;  /* 0x0000001708087223 */ /* 0x000fe200000000ff */
[----:B------:R-:W-:Y:S01]  /*1480*/  SHF.R.U32.HI R0, RZ, 0x5, R0 ;  /* 0x00000005ff007819 */ /* 0x000fe20000011600 */
[----:B------:R-:W-:Y:S02]  /*1490*/  IMAD.MOV.U32 R21, RZ, RZ, R2 ;  /* 0x000000ffff157224 */ /* 0x000fe400078e0002 */
[----:B------:R-:W-:Y:S02]  /*14a0*/  FFMA R23, R8, R17, R23 ;  /* 0x0000001108177223 */ /* 0x000fe40000000017 */
[----:B------:R-:W-:Y:S02]  /*14b0*/  IMAD R0, R0, -0x4, R1 ;  /* 0xfffffffc00007824 */ /* 0x000fe400078e0201 */
[----:B------:R-:W-:Y:S01]  /*14c0*/  @P2 FADD R23, RZ, -R23 ;  /* 0x80000017ff172221 */ /* 0x000fe20000000000 */
[----:B------:R-:W-:Y:S06]  /*14d0*/  @P1 BRA `(.L_x_82) ;  /* 0x0000000000b01947 */ /* 0x000fec0003800000 */
[----:B------:R-:W-:Y:S01]  /*14e0*/  IMAD.SHL.U32 R8, R5, 0x100, RZ ;  /* 0x0000010005087824 */ /* 0x000fe200078e00ff */
[----:B------:R-:W0:Y:S01]  /*14f0*/  LDCU.64 UR8, c[0x4][URZ] ;  /* 0x01000000ff0877ac */ /* 0x000e220008000a00 */
[----:B------:R-:W-:Y:S02]  /*1500*/  IMAD.MOV.U32 R22, RZ, RZ, RZ ;  /* 0x000000ffff167224 */ /* 0x000fe400078e00ff */
[----:B------:R-:W-:Y:S01]  /*1510*/  IMAD.MOV.U32 R20, RZ, RZ, R1 ;  /* 0x000000ffff147224 */ /* 0x000fe200078e0001 */
[----:B------:R-:W-:Y:S01]  /*1520*/  LOP3.LUT R27, R8, 0x80000000, RZ, 0xfc, !PT ;  /* 0x80000000081b7812 */ /* 0x000fe200078efcff */
[----:B------:R-:W-:Y:S01]  /*1530*/  UMOV UR5, URZ ;  /* 0x000000ff00057c82 */ /* 0x000fe20008000000 */
[----:B------:R-:W-:-:S05]  /*1540*/  UMOV UR4, URZ ;  /* 0x000000ff00047c82 */ /* 0x000fca0008000000 */
.L_x_83:
        /* <DEDUP_REMOVED lines=20> */
[----:B------:R-:W-:-:S02]  /*1690*/  ISETP.GE.AND P2, PT, R5, RZ, PT ;  /* 0x000000ff0500720c */ /* 0x000fc40003f46270 */
[-C--:B--2---:R-:W-:Y:S02]  /*16a0*/  @P0 SHF.L.W.U32.HI R21, R8, R4.reuse, R21 ;  /* 0x0000000408150219 */ /* 0x084fe40000010e15 */
[----:B---3--:R-:W-:-:S04]  /*16b0*/  @P0 SHF.L.W.U32.HI R8, R9, R4, R8 ;  /* 0x0000000409080219 */ /* 0x008fc80000010e08 */
[C-C-:B------:R-:W-:Y:S01]  /*16c0*/  SHF.L.W.U32.HI R20, R8.reuse, 0x2, R21.reuse ;  /* 0x0000000208147819 */ /* 0x140fe20000010e15 */
[----:B------:R-:W-:Y:S01]  /*16d0*/  IMAD.SHL.U32 R8, R8, 0x4, RZ ;  /* 0x0000000408087824 */ /* 0x000fe200078e00ff */
[----:B------:R-:W-:Y:S02]  /*16e0*/  SHF.R.U32.HI R21, RZ, 0x1e, R21 ;  /* 0x0000001eff157819 */ /* 0x000fe40000011615 */
[----:B------:R-:W-:Y:S02]  /*16f0*/  SHF.R.S32.HI R9, RZ, 0x1f, R20 ;  /* 0x0000001fff097819 */ /* 0x000fe40000011414 */
[----:B0-----:R-:W-:Y:S02]  /*1700*/  LOP3.LUT R22, R20, R5, RZ, 0x3c, !PT ;  /* 0x0000000514167212 */ /* 0x001fe400078e3cff */
[C---:B------:R-:W-:Y:S02]  /*1710*/  LOP3.LUT R8, R9.reuse, R8, RZ, 0x3c, !PT ;  /* 0x0000000809087212 */ /* 0x040fe400078e3cff */
[----:B------:R-:W-:-:S02]  /*1720*/  LOP3.LUT R9, R9, R20, RZ, 0x3c, !PT ;  /* 0x0000001409097212 */ /* 0x000fc400078e3cff */
[----:B------:R-:W-:Y:S02]  /*1730*/  LEA.HI R20, R20, R21, RZ, 0x1 ;  /* 0x0000001514147211 */ /* 0x000fe400078f08ff */
[----:B------:R-:W-:Y:S02]  /*1740*/  ISETP.GE.AND P0, PT, R22, RZ, PT ;  /* 0x000000ff1600720c */ /* 0x000fe40003f06270 */
[----:B------:R-:W0:Y:S01]  /*1750*/  I2F.F64.S64 R8, R8 ;  /* 0x0000000800087312 */ /* 0x000e220000301c00 */
[----:B------:R-:W-:Y:S01]  /*1760*/  @!P2 IMAD.MOV R20, RZ, RZ, -R20 ;  /* 0x000000ffff14a224 */ /* 0x000fe200078e0a14 */
[----:B0-----:R-:W-:-:S10]  /*1770*/  DMUL R16, R8, UR4 ;  /* 0x0000000408107c28 */ /* 0x001fd40008000000 */
[----:B------:R-:W0:Y:S02]  /*1780*/  F2F.F32.F64 R16, R16 ;  /* 0x0000001000107310 */ /* 0x000e240000301000 */
[----:B0-----:R-:W-:-:S07]  /*1790*/  FSEL R21, -R16, R16, !P0 ;  /* 0x0000001010157208 */ /* 0x001fce0004000100 */
.L_x_82:
[----:B------:R-:W-:Y:S05]  /*17a0*/  BSYNC.RECONVERGENT B0 ;  /* 0x0000000000007941 */ /* 0x000fea0003800200 */
.L_x_81:
[C---:B------:R-:W-:Y:S01]  /*17b0*/  LOP3.LUT R8, R20.reuse, 0x1, RZ, 0xc0, !PT ;  /* 0x0000000114087812 */ /* 0x040fe200078ec0ff */
[----:B------:R-:W-:Y:S02]  /*17c0*/  IMAD.MOV.U32 R16, RZ, RZ, 0x37cbac00 ;  /* 0x37cbac00ff107424 */ /* 0x000fe400078e00ff */
[----:B------:R-:W-:Y:S01]  /*17d0*/  FMUL R9, R21, R21 ;  /* 0x0000001515097220 */ /* 0x000fe20000400000 */
[----:B------:R-:W-:Y:S01]  /*17e0*/  LOP3.LUT P2, RZ, R20, 0x2, RZ, 0xc0, !PT ;  /* 0x0000000214ff7812 */ /* 0x000fe2000784c0ff */
[----:B------:R-:W-:Y:S01]  /*17f0*/  FMUL R23, R24, R23 ;  /* 0x0000001718177220 */ /* 0x000fe20000400000 */
[----:B------:R-:W-:Y:S01]  /*1800*/  ISETP.NE.U32.AND P0, PT, R8, 0x1, PT ;  /* 0x000000010800780c */ /* 0x000fe20003f05070 */
[----:B------:R-:W-:Y:S01]  /*1810*/  FFMA R8, R9, R16, -0.0013887860113754868507 ;  /* 0xbab607ed09087423 */ /* 0x000fe20000000010 */
[----:B------:R-:W-:Y:S02]  /*1820*/  BSSY.RECONVERGENT B0, `(.L_x_84) ;  /* 0x0000045000007945 */ /* 0x000fe40003800200 */
[----:B------:R-:W-:-:S02]  /*1830*/  FSEL R22, R18, 0.0083327032625675201416, !P0 ;  /* 0x3c0885e412167808 */ /* 0x000fc40004000000 */
[----:B------:R-:W-:Y:S02]  /*1840*/  FSEL R18, R8, -0.00019574658654164522886, !P0 ;  /* 0xb94d415308127808 */ /* 0x000fe40004000000 */
[----:B------:R-:W-:Y:S02]  /*1850*/  FSEL R8, R21, 1, P0 ;  /* 0x3f80000015087808 */ /* 0x000fe40000000000 */
[----:B------:R-:W-:Y:S01]  /*1860*/  FSEL R19, -R19, -0.16666662693023681641, !P0 ;  /* 0xbe2aaaa813137808 */ /* 0x000fe20004000100 */
[----:B------:R-:W-:Y:S01]  /*1870*/  FFMA R18, R9, R18, R22 ;  /* 0x0000001209127223 */ /* 0x000fe20000000016 */
[----:B------:R-:W-:Y:S01]  /*1880*/  FSETP.GE.AND P0, PT, |R7|, 105615, PT ;  /* 0x47ce47800700780b */ /* 0x000fe20003f06200 */
[C---:B------:R-:W-:Y:S02]  /*1890*/  FFMA R17, R9.reuse, R8, RZ ;  /* 0x0000000809117223 */ /* 0x040fe400000000ff */
[----:B------:R-:W-:-:S04]  /*18a0*/  FFMA R18, R9, R18, R19 ;  /* 0x0000001209127223 */ /* 0x000fc80000000013 */
[----:B------:R-:W-:-:S04]  /*18b0*/  FFMA R8, R17, R18, R8 ;  /* 0x0000001211087223 */ /* 0x000fc80000000008 */
[----:B------:R-:W-:-:S04]  /*18c0*/  @P2 FADD R8, RZ, -R8 ;  /* 0x80000008ff082221 */ /* 0x000fc80000000000 */
[----:B------:R-:W-:-:S05]  /*18d0*/  FMUL R23, R8, R23 ;  /* 0x0000001708177220 */ /* 0x000fca0000400000 */
        /* <DEDUP_REMOVED lines=13> */
.L_x_86:
[----:B-1----:R-:W-:Y:S02]  /*19b0*/  IMAD.U32 R12, RZ, RZ, UR8 ;  /* 0x00000008ff0c7e24 */ /* 0x002fe4000f8e00ff */
        /* <DEDUP_REMOVED lines=10> */
[----:B-1----:R-:W-:Y:S01]  /*1a60*/  VIADD R8, R8, 0x4 ;  /* 0x0000000408087836 */ /* 0x002fe20000000000 */
        /* <DEDUP_REMOVED lines=16> */
[----:B---3--:R-:W-:-:S04]  /*1b70*/  @P0 SHF.L.W.U32.HI R9, R8, R13, R9 ;  /* 0x0000000d08090219 */ /* 0x008fc80000010e09 */
[C---:B------:R-:W-:Y:S01]  /*1b80*/  SHF.L.W.U32.HI R20, R9.reuse, 0x2, R12 ;  /* 0x0000000209147819 */ /* 0x040fe20000010e0c */
[----:B------:R-:W-:-:S03]  /*1b90*/  IMAD.SHL.U32 R9, R9, 0x4, RZ ;  /* 0x0000000409097824 */ /* 0x000fc600078e00ff */
[----:B------:R-:W-:Y:S02]  /*1ba0*/  SHF.R.S32.HI R13, RZ, 0x1f, R20 ;  /* 0x0000001fff0d7819 */ /* 0x000fe40000011414 */
[----:B------:R-:W-:Y:S02]  /*1bb0*/  LOP3.LUT R7, R20, R7, RZ, 0x3c, !PT ;  /* 0x0000000714077212 */ /* 0x000fe400078e3cff */
[C---:B------:R-:W-:Y:S02]  /*1bc0*/  LOP3.LUT R8, R13.reuse, R9, RZ, 0x3c, !PT ;  /* 0x000000090d087212 */ /* 0x040fe400078e3cff */
[----:B------:R-:W-:Y:S02]  /*1bd0*/  LOP3.LUT R9, R13, R20, RZ, 0x3c, !PT ;  /* 0x000000140d097212 */ /* 0x000fe400078e3cff */
[----:B------:R-:W-:Y:S02]  /*1be0*/  SHF.R.U32.HI R13, RZ, 0x1e, R12 ;  /* 0x0000001eff0d7819 */ /* 0x000fe4000001160c */
[----:B------:R-:W-:-:S02]  /*1bf0*/  ISETP.GE.AND P0, PT, R7, RZ, PT ;  /* 0x000000ff0700720c */ /* 0x000fc40003f06270 */
[----:B------:R-:W2:Y:S01]  /*1c00*/  I2F.F64.S64 R8, R8 ;  /* 0x0000000800087312 */ /* 0x000ea20000301c00 */
[----:B------:R-:W-:-:S05]  /*1c10*/  LEA.HI R13, R20, R13, RZ, 0x1 ;  /* 0x0000000d140d7211 */ /* 0x000fca00078f08ff */
[----:B------:R-:W-:-:S04]  /*1c20*/  IMAD.MOV R7, RZ, RZ, -R13 ;  /* 0x000000ffff077224 */ /* 0x000fc800078e0a0d */
[----:B------:R-:W-:Y:S01]  /*1c30*/  @!P2 IMAD.MOV.U32 R13, RZ, RZ, R7 ;  /* 0x000000ffff0da224 */ /* 0x000fe200078e0007 */
[----:B--2---:R-:W-:-:S10]  /*1c40*/  DMUL R18, R8, UR4 ;  /* 0x0000000408127c28 */ /* 0x004fd40008000000 */
[----:B------:R-:W2:Y:S02]  /*1c50*/  F2F.F32.F64 R18, R18 ;  /* 0x0000001200127310 */ /* 0x000ea40000301000 */
[----:B-12---:R-:W-:-:S07]  /*1c60*/  FSEL R12, -R18, R18, !P0 ;  /* 0x00000012120c7208 */ /* 0x006fce0004000100 */
.L_x_85:
[----:B------:R-:W-:Y:S05]  /*1c70*/  BSYNC.RECONVERGENT B0 ;  /* 0x0000000000007941 */ /* 0x000fea0003800200 */
.L_x_84:
[----:B------:R-:W-:Y:S01]  /*1c80*/  FMUL R7, R12, R12 ;  /* 0x0000000c0c077220 */ /* 0x000fe20000400000 */
[----:B------:R-:W-:Y:S01]  /*1c90*/  LOP3.LUT R8, R13, 0x1, RZ, 0xc0, !PT ;  /* 0x000000010d087812 */ /* 0x000fe200078ec0ff */
[----:B------:R-:W1:Y:S01]  /*1ca0*/  LDC R18, c[0x0][0x370] ;  /* 0x0000dc00ff127b82 */ /* 0x000e620000000800 */
[----:B------:R-:W-:Y:S02]  /*1cb0*/  IMAD.MOV.U32 R20, RZ, RZ, 0x3c0885e4 ;  /* 0x3c0885e4ff147424 */ /* 0x000fe400078e00ff */
[----:B------:R-:W-:Y:S01]  /*1cc0*/  FFMA R16, R7, R16, -0.0013887860113754868507 ;  /* 0xbab607ed07107423 */ /* 0x000fe20000000010 */
[----:B------:R-:W-:Y:S01]  /*1cd0*/  ISETP.NE.U32.AND P0, PT, R8, 0x1, PT ;  /* 0x000000010800780c */ /* 0x000fe20003f05070 */
[----:B------:R-:W-:Y:S02]  /*1ce0*/  VIADD R13, R13, 0x1 ;  /* 0x000000010d0d7836 */ /* 0x000fe40000000000 */
[----:B------:R-:W-:Y:S01]  /*1cf0*/  IMAD.MOV.U32 R17, RZ, RZ, 0x3e2aaaa8 ;  /* 0x3e2aaaa8ff117424 */ /* 0x000fe200078e00ff */
[----:B------:R-:W-:Y:S01]  /*1d00*/  FSEL R16, R16, -0.00019574658654164522886, P0 ;  /* 0xb94d415310107808 */ /* 0x000fe20000000000 */
[----:B------:R-:W2:Y:S01]  /*1d10*/  LDC.64 R8, c[0x0][0x380] ;  /* 0x0000e000ff087b82 */ /* 0x000ea20000000a00 */
[----:B------:R-:W-:Y:S01]  /*1d20*/  FSEL R20, R20, 0.041666727513074874878, !P0 ;  /* 0x3d2aaabb14147808 */ /* 0x000fe20004000000 */
[----:B------:R-:W-:Y:S01]  /*1d30*/  IMAD.MOV.U32 R21, RZ, RZ, 0x3f800000 ;  /* 0x3f800000ff157424 */ /* 0x000fe200078e00ff */
[----:B------:R-:W-:-:S02]  /*1d40*/  LOP3.LUT P2, RZ, R13, 0x2, RZ, 0xc0, !PT ;  /* 0x000000020dff7812 */ /* 0x000fc4000784c0ff */
[----:B------:R-:W-:Y:S01]  /*1d50*/  FSEL R13, -R17, -0.4999999701976776123, !P0 ;  /* 0xbeffffff110d7808 */ /* 0x000fe20004000100 */
[C---:B------:R-:W-:Y:S01]  /*1d60*/  FFMA R16, R7.reuse, R16, R20 ;  /* 0x0000001007107223 */ /* 0x040fe20000000014 */
[----:B------:R-:W-:Y:S01]  /*1d70*/  FSEL R12, R12, 1, !P0 ;  /* 0x3f8000000c0c7808 */ /* 0x000fe20004000000 */
[----:B------:R-:W-:Y:S02]  /*1d80*/  STG.E desc[UR6][R14.64+0xc], R21 ;  /* 0x00000c150e007986 */ /* 0x000fe4000c101906 */
[C---:B------:R-:W-:Y:S02]  /*1d90*/  FFMA R13, R7.reuse, R16, R13 ;  /* 0x00000010070d7223 */ /* 0x040fe4000000000d */
[----:B------:R-:W-:-:S04]  /*1da0*/  FFMA R7, R7, R12, RZ ;  /* 0x0000000c07077223 */ /* 0x000fc800000000ff */
[----:B------:R-:W-:Y:S01]  /*1db0*/  FFMA R7, R7, R13, R12 ;  /* 0x0000000d07077223 */ /* 0x000fe2000000000c */
[----:B-1----:R-:W-:-:S03]  /*1dc0*/  IMAD R13, R18, 0x100, R25 ;  /* 0x00000100120d7824 */ /* 0x002fc600078e0219 */
[----:B------:R-:W-:-:S04]  /*1dd0*/  @P2 FADD R7, RZ, -R7 ;  /* 0x80000007ff072221 */ /* 0x000fc80000000000 */
[----:B------:R-:W-:Y:S01]  /*1de0*/  FMUL R7, R24, R7 ;  /* 0x0000000718077220 */ /* 0x000fe20000400000 */
[----:B--2---:R-:W-:-:S04]  /*1df0*/  IMAD.WIDE R8, R13, 0x4, R8 ;  /* 0x000000040d087825 */ /* 0x004fc800078e0208 */
[----:B------:R1:W-:Y:S04]  /*1e00*/  STG.E desc[UR6][R14.64+0x8], R7 ;  /* 0x000008070e007986 */ /* 0x0003e8000c101906 */
[----:B------:R2:W3:Y:S01]  /*1e10*/  LDG.E R24, desc[UR6][R8.64] ;  /* 0x0000000608187981 */ /* 0x0004e2000c1e1900 */
[----:B------:R-:W4:Y:S01]  /*1e20*/  MUFU.RCP64H R13, R11 ;  /* 0x0000000b000d7308 */ /* 0x000f220000001800 */
[----:B------:R-:W-:Y:S01]  /*1e30*/  IMAD.MOV.U32 R12, RZ, RZ, 0x1 ;  /* 0x00000001ff0c7424 */ /* 0x000fe200078e00ff */
[----:B------:R-:W-:Y:S01]  /*1e40*/  BSSY.RECONVERGENT B0, `(.L_x_87) ;  /* 0x0000017000007945 */ /* 0x000fe20003800200 */
[----:B------:R-:W-:-:S04]  /*1e50*/  VIADD R20, R6, 0x8 ;  /* 0x0000000806147836 */ /* 0x000fc80000000000 */
[----:B----4-:R-:W-:-:S08]  /*1e60*/  DFMA R16, -R10, R12, 1 ;  /* 0x3ff000000a10742b */ /* 0x010fd0000000010c */
[----:B------:R-:W-:Y:S02]  /*1e70*/  DFMA R18, R16, R16, R16 ;  /* 0x000000101012722b */ /* 0x000fe40000000010 */
[----:B------:R-:W4:Y:S06]  /*1e80*/  I2F.F64.U32 R16, R20 ;  /* 0x0000001400107312 */ /* 0x000f2c0000201800 */
[----:B------:R-:W-:-:S08]  /*1e90*/  DFMA R18, R12, R18, R12 ;  /* 0x000000120c12722b */ /* 0x000fd0000000000c */
[----:B------:R-:W-:Y:S02]  /*1ea0*/  DFMA R12, -R10, R18, 1 ;  /* 0x3ff000000a0c742b */ /* 0x000fe40000000112 */
[----:B----4-:R-:W-:-:S06]  /*1eb0*/  DADD R16, R16, 0.5 ;  /* 0x3fe0000010107429 */ /* 0x010fcc0000000000 */
[----:B------:R-:W-:-:S04]  /*1ec0*/  DFMA R18, R18, R12, R18 ;  /* 0x0000000c1212722b */ /* 0x000fc80000000012 */
[----:B------:R-:W-:-:S04]  /*1ed0*/  FSETP.GEU.AND P2, PT, |R17|, 6.5827683646048100446e-37, PT ;  /* 0x036000001100780b */ /* 0x000fc80003f4e200 */
[----:B--2---:R-:W-:-:S08]  /*1ee0*/  DMUL R8, R18, R16 ;  /* 0x0000001012087228 */ /* 0x004fd00000000000 */
[----:B------:R-:W-:-:S08]  /*1ef0*/  DFMA R12, -R10, R8, R16 ;  /* 0x000000080a0c722b */ /* 0x000fd00000000110 */
[----:B------:R-:W-:-:S10]  /*1f00*/  DFMA R8, R18, R12, R8 ;  /* 0x0000000c1208722b */ /* 0x000fd40000000008 */
[----:B-1----:R-:W-:-:S05]  /*1f10*/  FFMA R7, RZ, R11, R9 ;  /* 0x0000000bff077223 */ /* 0x002fca0000000009 */
[----:B------:R-:W-:Y:S01]  /*1f20*/  FSETP.GT.AND P0, PT, |R7|, 1.469367938527859385e-39, PT ;  /* 0x001000000700780b */ /* 0x000fe20003f04200 */
[----:B---3--:R-:W-:-:S12]  /*1f30*/  FMUL R24, R24, 128 ;  /* 0x4300000018187820 */ /* 0x008fd80000400000 */
[----:B------:R-:W-:Y:S05]  /*1f40*/  @P0 BRA P2, `(.L_x_88) ;  /* 0x0000000000180947 */ /* 0x000fea0001000000 */
[----:B0-----:R-:W-:Y:S01]  /*1f50*/  IMAD.MOV.U32 R14, RZ, RZ, R10 ;  /* 0x000000ffff0e7224 */ /* 0x001fe200078e000a */
[----:B------:R-:W-:Y:S01]  /*1f60*/  MOV R8, 0x1f90 ;  /* 0x00001f9000087802 */ /* 0x000fe20000000f00 */
[----:B------:R-:W-:-:S07]  /*1f70*/  IMAD.MOV.U32 R15, RZ, RZ, R11 ;  /* 0x000000ffff0f7224 */ /* 0x000fce00078e000b */
[----:B------:R-:W-:Y:S05]  /*1f80*/  CALL.REL.NOINC `($__internal_3_$__cuda_sm20_div_rn_f64_full) ;  /* 0x0000004c00487944 */ /* 0x000fea0003c00000 */
[----:B------:R-:W-:Y:S02]  /*1f90*/  IMAD.MOV.U32 R8, RZ, RZ, R18 ;  /* 0x000000ffff087224 */ /* 0x000fe400078e0012 */
[----:B------:R-:W-:-:S07]  /*1fa0*/  IMAD.MOV.U32 R9, RZ, RZ, R19 ;  /* 0x000000ffff097224 */ /* 0x000fce00078e0013 */
.L_x_88:
[----:B------:R-:W-:Y:S05]  /*1fb0*/  BSYNC.RECONVERGENT B0 ;  /* 0x0000000000007941 */ /* 0x000fea0003800200 */
.L_x_87:
        /* <DEDUP_REMOVED lines=8> */
[----:B0-----:R-:W-:-:S05]  /*2040*/  I2FP.F32.S32 R12, R14 ;  /* 0x0000000e000c7245 */ /* 0x001fca0000201400 */
[----:B------:R-:W-:-:S04]  /*2050*/  FFMA R13, R12, -1.5707962512969970703, R7 ;  /* 0xbfc90fda0c0d7823 */ /* 0x000fc80000000007 */
[----:B------:R-:W-:-:S04]  /*2060*/  FFMA R13, R12, -7.5497894158615963534e-08, R13 ;  /* 0xb3a221680c0d7823 */ /* 0x000fc8000000000d */
[----:B------:R-:W-:Y:S01]  /*2070*/  FFMA R12, R12, -5.3903029534742383927e-15, R13 ;  /* 0xa7c234c50c0c7823 */ /* 0x000fe2000000000d */
[----:B------:R-:W-:-:S03]  /*2080*/  IMAD.MOV.U32 R13, RZ, RZ, R14 ;  /* 0x000000ffff0d7224 */ /* 0x000fc600078e000e */
[----:B------:R-:W-:Y:S01]  /*2090*/  IMAD.MOV.U32 R15, RZ, RZ, R12 ;  /* 0x000000ffff0f7224 */ /* 0x000fe200078e000c */
[----:B------:R-:W-:Y:S06]  /*20a0*/  @!P0 BRA `(.L_x_90) ;  /* 0x0000000000e08947 */ /* 0x000fec0003800000 */
[----:B------:R-:W-:-:S13]  /*20b0*/  FSETP.NEU.AND P0, PT, |R7|, +INF , PT ;  /* 0x7f8000000700780b */ /* 0x000fda0003f0d200 */
[----:B------:R-:W-:Y:S05]  /*20c0*/  @!P0 BRA `(.L_x_91) ;  /* 0x0000000000d08947 */ /* 0x000fea0003800000 */
[----:B------:R-:W-:Y:S01]  /*20d0*/  IMAD.SHL.U32 R9, R7, 0x100, RZ ;  /* 0x0000010007097824 */ /* 0x000fe200078e00ff */
[----:B------:R-:W0:Y:S01]  /*20e0*/  LDCU.64 UR8, c[0x4][URZ] ;  /* 0x01000000ff0877ac */ /* 0x000e220008000a00 */
[----:B------:R-:W-:Y:S02]  /*20f0*/  IMAD.MOV.U32 R19, RZ, RZ, RZ ;  /* 0x000000ffff137224 */ /* 0x000fe400078e00ff */
[----:B------:R-:W-:Y:S01]  /*2100*/  IMAD.MOV.U32 R8, RZ, RZ, R1 ;  /* 0x000000ffff087224 */ /* 0x000fe200078e0001 */
[----:B------:R-:W-:Y:S01]  /*2110*/  LOP3.LUT R21, R9, 0x80000000, RZ, 0xfc, !PT ;  /* 0x8000000009157812 */ /* 0x000fe200078efcff */
[----:B------:R-:W-:Y:S01]  /*2120*/  UMOV UR5, URZ ;  /* 0x000000ff00057c82 */ /* 0x000fe20008000000 */
[----:B------:R-:W-:-:S05]  /*2130*/  UMOV UR4, URZ ;  /* 0x000000ff00047c82 */ /* 0x000fca0008000000 */
.L_x_92:
        /* <DEDUP_REMOVED lines=31> */
[----:B------:R-:W-:Y:S02]  /*2330*/  SHF.R.S32.HI R15, RZ, 0x1f, R18 ;  /* 0x0000001fff0f7819 */ /* 0x000fe40000011412 */
[----:B0-----:R-:W-:Y:S02]  /*2340*/  LOP3.LUT R19, R18, R7, RZ, 0x3c, !PT ;  /* 0x0000000712137212 */ /* 0x001fe400078e3cff */
[C---:B------:R-:W-:Y:S02]  /*2350*/  LOP3.LUT R8, R15.reuse, R9, RZ, 0x3c, !PT ;  /* 0x000000090f087212 */ /* 0x040fe400078e3cff */
[----:B------:R-:W-:Y:S02]  /*2360*/  LOP3.LUT R9, R15, R18, RZ, 0x3c, !PT ;  /* 0x000000120f097212 */ /* 0x000fe400078e3cff */
[----:B------:R-:W-:Y:S02]  /*2370*/  SHF.R.U32.HI R15, RZ, 0x1e, R14 ;  /* 0x0000001eff0f7819 */ /* 0x000fe4000001160e */
[----:B------:R-:W-:-:S02]  /*2380*/  ISETP.GE.AND P2, PT, R19, RZ, PT ;  /* 0x000000ff1300720c */ /* 0x000fc40003f46270 */
[----:B------:R-:W0:Y:S01]  /*2390*/  I2F.F64.S64 R8, R8 ;  /* 0x0000000800087312 */ /* 0x000e220000301c00 */
[----:B------:R-:W-:-:S05]  /*23a0*/  LEA.HI R14, R18, R15, RZ, 0x1 ;  /* 0x0000000f120e7211 */ /* 0x000fca00078f08ff */
[----:B------:R-:W-:-:S04]  /*23b0*/  IMAD.MOV R15, RZ, RZ, -R14 ;  /* 0x000000ffff0f7224 */ /* 0x000fc800078e0a0e */
[----:B------:R-:W-:Y:S01]  /*23c0*/  @!P0 IMAD.MOV.U32 R14, RZ, RZ, R15 ;  /* 0x000000ffff0e8224 */ /* 0x000fe200078e000f */
[----:B0-----:R-:W-:-:S10]  /*23d0*/  DMUL R16, R8, UR4 ;  /* 0x0000000408107c28 */ /* 0x001fd40008000000 */
[----:B------:R-:W0:Y:S02]  /*23e0*/  F2F.F32.F64 R16, R16 ;  /* 0x0000001000107310 */ /* 0x000e240000301000 */
[----:B0-----:R-:W-:Y:S01]  /*23f0*/  FSEL R15, -R16, R16, !P2 ;  /* 0x00000010100f7208 */ /* 0x001fe20005000100 */
[----:B------:R-:W-:Y:S06]  /*2400*/  BRA `(.L_x_90) ;  /* 0x0000000000087947 */ /* 0x000fec0003800000 */
.L_x_91:
[----:B------:R-:W-:Y:S01]  /*2410*/  FMUL R15, RZ, R7 ;  /* 0x00000007ff0f7220 */ /* 0x000fe20000400000 */
[----:B------:R-:W-:-:S07]  /*2420*/  IMAD.MOV.U32 R14, RZ, RZ, RZ ;  /* 0x000000ffff0e7224 */ /* 0x000fce00078e00ff */
.L_x_90:
[----:B------:R-:W-:Y:S05]  /*2430*/  BSYNC.RECONVERGENT B0 ;  /* 0x0000000000007941 */ /* 0x000fea0003800200 */
.L_x_89:
[----:B------:R-:W-:Y:S02]  /*2440*/  IMAD.MOV.U32 R18, RZ, RZ, 0x37cbac00 ;  /* 0x37cbac00ff127424 */ /* 0x000fe400078e00ff */
[----:B------:R-:W-:Y:S01]  /*2450*/  FMUL R8, R15, R15 ;  /* 0x0000000f0f087220 */ /* 0x000fe20000400000 */
[C---:B------:R-:W-:Y:S01]  /*2460*/  LOP3.LUT R16, R14.reuse, 0x1, RZ, 0xc0, !PT ;  /* 0x000000010e107812 */ /* 0x040fe200078ec0ff */
[----:B------:R-:W-:Y:S01]  /*2470*/  IMAD.MOV.U32 R19, RZ, RZ, 0x3d2aaabb ;  /* 0x3d2aaabbff137424 */ /* 0x000fe200078e00ff */
[----:B------:R-:W-:Y:S01]  /*2480*/  LOP3.LUT P2, RZ, R14, 0x2, RZ, 0xc0, !PT ;  /* 0x000000020eff7812 */ /* 0x000fe2000784c0ff */
[----:B------:R-:W-:Y:S01]  /*2490*/  FFMA R9, R8, R18, -0.0013887860113754868507 ;  /* 0xbab607ed08097423 */ /* 0x000fe20000000012 */
[----:B------:R-:W-:Y:S01]  /*24a0*/  ISETP.NE.U32.AND P0, PT, R16, 0x1, PT ;  /* 0x000000011000780c */ /* 0x000fe20003f05070 */
[----:B------:R-:W-:Y:S01]  /*24b0*/  IMAD.MOV.U32 R20, RZ, RZ, 0x3effffff ;  /* 0x3effffffff147424 */ /* 0x000fe200078e00ff */
[----:B------:R-:W-:Y:S01]  /*24c0*/  BSSY.RECONVERGENT B0, `(.L_x_93) ;  /* 0x000003e000007945 */ /* 0x000fe20003800200 */
[----:B------:R-:W-:Y:S01]  /*24d0*/  IMAD.MOV.U32 R22, RZ, RZ, R3 ;  /* 0x000000ffff167224 */ /* 0x000fe200078e0003 */
[----:B------:R-:W-:-:S02]  /*24e0*/  FSEL R9, R9, -0.00019574658654164522886, !P0 ;  /* 0xb94d415309097808 */ /* 0x000fc40004000000 */
[----:B------:R-:W-:Y:S02]  /*24f0*/  FSEL R21, R19, 0.0083327032625675201416, !P0 ;  /* 0x3c0885e413157808 */ /* 0x000fe40004000000 */
[----:B------:R-:W-:Y:S02]  /*2500*/  FSEL R17, R15, 1, P0 ;  /* 0x3f8000000f117808 */ /* 0x000fe40000000000 */
[----:B------:R-:W-:Y:S01]  /*2510*/  FSEL R16, -R20, -0.16666662693023681641, !P0 ;  /* 0xbe2aaaa814107808 */ /* 0x000fe20004000100 */
[C---:B------:R-:W-:Y:S01]  /*2520*/  FFMA R9, R8.reuse, R9, R21 ;  /* 0x0000000908097223 */ /* 0x040fe20000000015 */
[----:B------:R-:W-:Y:S02]  /*2530*/  IMAD.MOV.U32 R21, RZ, RZ, R2 ;  /* 0x000000ffff157224 */ /* 0x000fe400078e0002 */
[C---:B------:R-:W-:Y:S01]  /*2540*/  FFMA R14, R8.reuse, R17, RZ ;  /* 0x00000011080e7223 */ /* 0x040fe200000000ff */
[----:B------:R-:W-:-:S04]  /*2550*/  FFMA R9, R8, R9, R16 ;  /* 0x0000000908097223 */ /* 0x000fc80000000010 */
[----:B------:R-:W-:-:S04]  /*2560*/  FFMA R17, R14, R9, R17 ;  /* 0x000000090e117223 */ /* 0x000fc80000000011 */
        /* <DEDUP_REMOVED lines=9> */
.L_x_95:
        /* <DEDUP_REMOVED lines=14> */
[----:B------:R0:W-:Y:S01]  /*26e0*/  STL [R1+0x18], R22 ;  /* 0x0000181601007387 */ /* 0x0001e20000100800 */
[----:B------:R-:W-:Y:S02]  /*26f0*/  ISETP.NE.AND P0, PT, R4, RZ, PT ;  /* 0x000000ff0400720c */ /* 0x000fe40003f05270 */
[----:B------:R-:W-:-:S05]  /*2700*/  LOP3.LUT R8, R8, 0xe0, RZ, 0xc0, !PT ;  /* 0x000000e008087812 */ /* 0x000fca00078ec0ff */
[----:B------:R-:W-:-:S05]  /*2710*/  VIADD R8, R8, 0xffffff80 ;  /* 0xffffff8008087836 */ /* 0x000fca0000000000 */
[----:B------:R-:W-:-:S05]  /*2720*/  SHF.R.U32.HI R8, RZ, 0x5, R8 ;  /* 0x00000005ff087819 */ /* 0x000fca0000011608 */
[----:B------:R-:W-:-:S05]  /*2730*/  IMAD R23, R8, -0x4, R1 ;  /* 0xfffffffc08177824 */ /* 0x000fca00078e0201 */
        /* <DEDUP_REMOVED lines=15> */
[----:B------:R-:W-:Y:S02]  /*2830*/  ISETP.GE.AND P0, PT, R22, RZ, PT ;  /* 0x000000ff1600720c */ /* 0x000fe40003f06270 */
[----:B------:R-:W-:Y:S02]  /*2840*/  LEA.HI R22, R16, R21, RZ, 0x1 ;  /* 0x0000001510167211 */ /* 0x000fe400078f08ff */
[----:B------:R-:W0:Y:S03]  /*2850*/  I2F.F64.S64 R8, R8 ;  /* 0x0000000800087312 */ /* 0x000e260000301c00 */
[----:B------:R-:W-:Y:S01]  /*2860*/  @!P2 IMAD.MOV R22, RZ, RZ, -R22 ;  /* 0x000000ffff16a224 */ /* 0x000fe200078e0a16 */
[----:B0-----:R-:W-:-:S10]  /*2870*/  DMUL R14, R8, UR4 ;  /* 0x00000004080e7c28 */ /* 0x001fd40008000000 */
[----:B------:R-:W0:Y:S02]  /*2880*/  F2F.F32.F64 R14, R14 ;  /* 0x0000000e000e7310 */ /* 0x000e240000301000 */
[----:B0-----:R-:W-:-:S07]  /*2890*/  FSEL R21, -R14, R14, !P0 ;  /* 0x0000000e0e157208 */ /* 0x001fce0004000100 */
.L_x_94:
[----:B------:R-:W-:Y:S05]  /*28a0*/  BSYNC.RECONVERGENT B0 ;  /* 0x0000000000007941 */ /* 0x000fea0003800200 */
.L_x_93:
[----:B------:R-:W-:Y:S01]  /*28b0*/  FMUL R9, R21, R21 ;  /* 0x0000001515097220 */ /* 0x000fe20000400000 */
[----:B------:R-:W0:Y:S01]  /*28c0*/  LDC R16, c[0x0][0x370] ;  /* 0x0000dc00ff107b82 */ /* 0x000e220000000800 */
[C---:B------:R-:W-:Y:S01]  /*28d0*/  LOP3.LUT R15, R22.reuse, 0x1, RZ, 0xc0, !PT ;  /* 0x00000001160f7812 */ /* 0x040fe200078ec0ff */
[----:B------:R-:W-:Y:S02]  /*28e0*/  VIADD R14, R22, 0x1 ;  /* 0x00000001160e7836 */ /* 0x000fe40000000000 */
[----:B------:R-:W-:Y:S01]  /*28f0*/  FFMA R8, R9, R18, -0.0013887860113754868507 ;  /* 0xbab607ed09087423 */ /* 0x000fe20000000012 */
[----:B------:R-:W-:Y:S01]  /*2900*/  IMAD.MOV.U32 R22, RZ, RZ, 0x3c0885e4 ;  /* 0x3c0885e4ff167424 */ /* 0x000fe200078e00ff */
[----:B------:R-:W-:Y:S01]  /*2910*/  ISETP.NE.U32.AND P0, PT, R15, 0x1, PT ;  /* 0x000000010f00780c */ /* 0x000fe20003f05070 */
[----:B------:R-:W-:Y:S01]  /*2920*/  IMAD.MOV.U32 R23, RZ, RZ, 0x3e2aaaa8 ;  /* 0x3e2aaaa8ff177424 */ /* 0x000fe200078e00ff */
[----:B------:R-:W-:Y:S01]  /*2930*/  LOP3.LUT P2, RZ, R14, 0x2, RZ, 0xc0, !PT ;  /* 0x000000020eff7812 */ /* 0x000fe2000784c0ff */
[----:B------:R-:W-:Y:S01]  /*2940*/  FMUL R17, R24, R17 ;  /* 0x0000001118117220 */ /* 0x000fe20000400000 */
[----:B------:R-:W1:Y:S01]  /*2950*/  LDC.64 R14, c[0x0][0x388] ;  /* 0x0000e200ff0e7b82 */ /* 0x000e620000000a00 */
[----:B------:R-:W-:Y:S01]  /*2960*/  FSEL R8, R8, -0.00019574658654164522886, P0 ;  /* 0xb94d415308087808 */ /* 0x000fe20000000000 */
[----:B------:R-:W-:Y:S01]  /*2970*/  BSSY.RECONVERGENT B0, `(.L_x_96) ;  /* 0x000004a000007945 */ /* 0x000fe20003800200 */
[----:B------:R-:W-:-:S02]  /*2980*/  FSEL R22, R22, 0.041666727513074874878, !P0 ;  /* 0x3d2aaabb16167808 */ /* 0x000fc40004000000 */
[----:B------:R-:W-:-:S03]  /*2990*/  FSEL R23, -R23, -0.4999999701976776123, !P0 ;  /* 0xbeffffff17177808 */ /* 0x000fc60004000100 */
[----:B------:R-:W-:Y:S01]  /*29a0*/  FFMA R22, R9, R8, R22 ;  /* 0x0000000809167223 */ /* 0x000fe20000000016 */
[----:B------:R-:W-:Y:S01]  /*29b0*/  FSEL R8, R21, 1, !P0 ;  /* 0x3f80000015087808 */ /* 0x000fe20004000000 */
[----:B------:R-:W-:Y:S01]  /*29c0*/  IMAD.MOV.U32 R21, RZ, RZ, R12 ;  /* 0x000000ffff157224 */ /* 0x000fe200078e000c */
[----:B------:R-:W-:Y:S01]  /*29d0*/  FSETP.GE.AND P0, PT, |R7|, 105615, PT ;  /* 0x47ce47800700780b */ /* 0x000fe20003f06200 */
[C---:B------:R-:W-:Y:S02]  /*29e0*/  FFMA R22, R9.reuse, R22, R23 ;  /* 0x0000001609167223 */ /* 0x040fe40000000017 */
[----:B------:R-:W-:Y:S01]  /*29f0*/  FFMA R9, R9, R8, RZ ;  /* 0x0000000809097223 */ /* 0x000fe200000000ff */
[----:B0-----:R-:W-:-:S03]  /*2a00*/  IMAD R16, R16, 0x100, R25 ;  /* 0x0000010010107824 */ /* 0x001fc600078e0219 */
[----:B------:R-:W-:Y:S01]  /*2a10*/  FFMA R22, R9, R22, R8 ;  /* 0x0000001609167223 */ /* 0x000fe20000000008 */
[----:B------:R-:W-:-:S03]  /*2a20*/  IMAD.SHL.U32 R9, R16, 0x4, RZ ;  /* 0x0000000410097824 */ /* 0x000fc600078e00ff */
[----:B------:R-:W-:Y:S01]  /*2a30*/  @P2 FADD R22, RZ, -R22 ;  /* 0x80000016ff162221 */ /* 0x000fe20000000000 */
[----:B-1----:R-:W-:-:S04]  /*2a40*/  IMAD.WIDE R8, R9, 0x4, R14 ;  /* 0x0000000409087825 */ /* 0x002fc800078e020e */
[----:B------:R-:W-:Y:S01]  /*2a50*/  FMUL R17, R22, R17 ;  /* 0x0000001116117220 */ /* 0x000fe20000400000 */
[----:B------:R-:W-:-:S04]  /*2a60*/  IMAD.MOV.U32 R22, RZ, RZ, R13 ;  /* 0x000000ffff167224 */ /* 0x000fc800078e000d */
[----:B------:R0:W-:Y:S01]  /*2a70*/  STG.E desc[UR6][R8.64], R17 ;  /* 0x0000001108007986 */ /* 0x0001e2000c101906 */
[----:B------:R-:W-:Y:S05]  /*2a80*/  @!P0 BRA `(.L_x_97) ;  /* 0x0000000000e08947 */ /* 0x000fea0003800000 */
[----:B------:R-:W-:-:S13]  /*2a90*/  FSETP.NEU.AND P0, PT, |R7|, +INF , PT ;  /* 0x7f8000000700780b */ /* 0x000fda0003f0d200 */
[----:B------:R-:W-:Y:S05]  /*2aa0*/  @!P0 BRA `(.L_x_98) ;  /* 0x0000000000d08947 */ /* 0x000fea0003800000 */
[----:B0-----:R-:W-:Y:S01]  /*2ab0*/  IMAD.SHL.U32 R8, R7, 0x100, RZ ;  /* 0x0000010007087824 */ /* 0x001fe200078e00ff */
[----:B------:R-:W0:Y:S01]  /*2ac0*/  LDCU.64 UR8, c[0x4][URZ] ;  /* 0x01000000ff0877ac */ /* 0x000e220008000a00 */
[----:B------:R-:W-:Y:S02]  /*2ad0*/  IMAD.MOV.U32 R23, RZ, RZ, RZ ;  /* 0x000000ffff177224 */ /* 0x000fe400078e00ff */
[----:B------:R-:W-:Y:S01]  /*2ae0*/  IMAD.MOV.U32 R21, RZ, RZ, R1 ;  /* 0x000000ffff157224 */ /* 0x000fe200078e0001 */
[----:B------:R-:W-:Y:S01]  /*2af0*/  LOP3.LUT R27, R8, 0x80000000, RZ, 0xfc, !PT ;  /* 0x80000000081b7812 */ /* 0x000fe200078efcff */
[----:B------:R-:W-:Y:S01]  /*2b00*/  UMOV UR5, URZ ;  /* 0x000000ff00057c82 */ /* 0x000fe20008000000 */
[----:B------:R-:W-:-:S05]  /*2b10*/  UMOV UR4, URZ ;  /* 0x000000ff00047c82 */ /* 0x000fca0008000000 */
.L_x_99:
        /* <DEDUP_REMOVED lines=39> */
[----:B------:R-:W-:-:S04]  /*2d90*/  IMAD.MOV R21, RZ, RZ, -R22 ;  /* 0x000000ffff157224 */ /* 0x000fc800078e0a16 */
[----:B------:R-:W-:Y:S01]  /*2da0*/  @!P2 IMAD.MOV.U32 R22, RZ, RZ, R21 ;  /* 0x000000ffff16a224 */ /* 0x000fe200078e0015 */
[----:B0-----:R-:W-:-:S10]  /*2db0*/  DMUL R16, R8, UR4 ;  /* 0x0000000408107c28 */ /* 0x001fd40008000000 */
[----:B------:R-:W0:Y:S02]  /*2dc0*/  F2F.F32.F64 R16, R16 ;  /* 0x0000001000107310 */ /* 0x000e240000301000 */
[----:B0-----:R-:W-:Y:S01]  /*2dd0*/  FSEL R21, -R16, R16, !P0 ;  /* 0x0000001010157208 */ /* 0x001fe20004000100 */
[----:B------:R-:W-:Y:S06]  /*2de0*/  BRA `(.L_x_97) ;  /* 0x0000000000087947 */ /* 0x000fec0003800000 */
.L_x_98:
[----:B------:R-:W-:Y:S01]  /*2df0*/  FMUL R21, RZ, R7 ;  /* 0x00000007ff157220 */ /* 0x000fe20000400000 */
[----:B------:R-:W-:-:S07]  /*2e00*/  IMAD.MOV.U32 R22, RZ, RZ, RZ ;  /* 0x000000ffff167224 */ /* 0x000fce00078e00ff */
.L_x_97:
[----:B------:R-:W-:Y:S05]  /*2e10*/  BSYNC.RECONVERGENT B0 ;  /* 0x0000000000007941 */ /* 0x000fea0003800200 */
.L_x_96:
[----:B0-----:R-:W-:Y:S01]  /*2e20*/  FMUL R8, R21, R21 ;  /* 0x0000001515087220 */ /* 0x001fe20000400000 */
[C---:B------:R-:W-:Y:S01]  /*2e30*/  LOP3.LUT R16, R22.reuse, 0x1, RZ, 0xc0, !PT ;  /* 0x0000000116107812 */ /* 0x040fe200078ec0ff */
[----:B------:R-:W-:Y:S01]  /*2e40*/  BSSY.RECONVERGENT B0, `(.L_x_100) ;  /* 0x000003c000007945 */ /* 0x000fe20003800200 */
[----:B------:R-:W-:Y:S01]  /*2e50*/  LOP3.LUT P2, RZ, R22, 0x2, RZ, 0xc0, !PT ;  /* 0x0000000216ff7812 */ /* 0x000fe2000784c0ff */
[----:B------:R-:W-:Y:S01]  /*2e60*/  FFMA R9, R8, R18, -0.0013887860113754868507 ;  /* 0xbab607ed08097423 */ /* 0x000fe20000000012 */
[----:B------:R-:W-:Y:S01]  /*2e70*/  ISETP.NE.U32.AND P0, PT, R16, 0x1, PT ;  /* 0x000000011000780c */ /* 0x000fe20003f05070 */
[----:B------:R-:W-:-:S03]  /*2e80*/  IMAD.MOV.U32 R23, RZ, RZ, R2 ;  /* 0x000000ffff177224 */ /* 0x000fc600078e0002 */
[----:B------:R-:W-:Y:S02]  /*2e90*/  FSEL R9, R9, -0.00019574658654164522886, !P0 ;  /* 0xb94d415309097808 */ /* 0x000fe40004000000 */
[----:B------:R-:W-:Y:S02]  /*2ea0*/  FSEL R17, R19, 0.0083327032625675201416, !P0 ;  /* 0x3c0885e413117808 */ /* 0x000fe40004000000 */
[----:B------:R-:W-:Y:S02]  /*2eb0*/  FSEL R21, R21, 1, P0 ;  /* 0x3f80000015157808 */ /* 0x000fe40000000000 */
[----:B------:R-:W-:Y:S01]  /*2ec0*/  FSEL R22, -R20, -0.16666662693023681641, !P0 ;  /* 0xbe2aaaa814167808 */ /* 0x000fe20004000100 */
[C---:B------:R-:W-:Y:S02]  /*2ed0*/  FFMA R9, R8.reuse, R9, R17 ;  /* 0x0000000908097223 */ /* 0x040fe40000000011 */
[C---:B------:R-:W-:Y:S02]  /*2ee0*/  FFMA R16, R8.reuse, R21, RZ ;  /* 0x0000001508107223 */ /* 0x040fe400000000ff */
[----:B------:R-:W-:Y:S01]  /*2ef0*/  FFMA R9, R8, R9, R22 ;  /* 0x0000000908097223 */ /* 0x000fe20000000016 */
[----:B------:R-:W-:-:S03]  /*2f00*/  IMAD.MOV.U32 R22, RZ, RZ, R3 ;  /* 0x000000ffff167224 */ /* 0x000fc600078e0003 */
        /* <DEDUP_REMOVED lines=10> */
.L_x_102:
        /* <DEDUP_REMOVED lines=37> */
.L_x_101:
[----:B------:R-:W-:Y:S05]  /*3200*/  BSYNC.RECONVERGENT B0 ;  /* 0x0000000000007941 */ /* 0x000fea0003800200 */
.L_x_100:
[C---:B------:R-:W-:Y:S01]  /*3210*/  LOP3.LUT R8, R22.reuse, 0x1, RZ, 0xc0, !PT ;  /* 0x0000000116087812 */ /* 0x040fe200078ec0ff */
[----:B------:R-:W0:Y:S01]  /*3220*/  LDC R16, c[0x0][0x370] ;  /* 0x0000dc00ff107b82 */ /* 0x000e220000000800 */
[----:B------:R-:W-:Y:S01]  /*3230*/  FMUL R9, R23, R23 ;  /* 0x0000001717097220 */ /* 0x000fe20000400000 */
[----:B------:R-:W-:Y:S01]  /*3240*/  LOP3.LUT P2, RZ, R22, 0x2, RZ, 0xc0, !PT ;  /* 0x0000000216ff7812 */ /* 0x000fe2000784c0ff */
[----:B------:R-:W-:Y:S01]  /*3250*/  FMUL R21, R24, R21 ;  /* 0x0000001518157220 */ /* 0x000fe20000400000 */
[----:B------:R-:W-:Y:S01]  /*3260*/  ISETP.NE.U32.AND P0, PT, R8, 0x1, PT ;  /* 0x000000010800780c */ /* 0x000fe20003f05070 */
[----:B------:R-:W-:Y:S01]  /*3270*/  FFMA R8, R9, R18, -0.0013887860113754868507 ;  /* 0xbab607ed09087423 */ /* 0x000fe20000000012 */
[----:B------:R-:W-:Y:S02]  /*3280*/  BSSY.RECONVERGENT B0, `(.L_x_103) ;  /* 0x0000049000007945 */ /* 0x000fe40003800200 */
[----:B------:R-:W-:Y:S02]  /*3290*/  FSEL R26, R19, 0.0083327032625675201416, !P0 ;  /* 0x3c0885e4131a7808 */ /* 0x000fe40004000000 */
[----:B------:R-:W-:-:S02]  /*32a0*/  FSEL R8, R8, -0.00019574658654164522886, !P0 ;  /* 0xb94d415308087808 */ /* 0x000fc40004000000 */
[----:B------:R-:W-:-:S03]  /*32b0*/  FSEL R17, -R20, -0.16666662693023681641, !P0 ;  /* 0xbe2aaaa814117808 */ /* 0x000fc60004000100 */
[----:B------:R-:W-:Y:S01]  /*32c0*/  FFMA R26, R9, R8, R26 ;  /* 0x00000008091a7223 */ /* 0x000fe2000000001a */
[----:B------:R-:W-:Y:S02]  /*32d0*/  FSEL R8, R23, 1, P0 ;  /* 0x3f80000017087808 */ /* 0x000fe40000000000 */
[----:B------:R-:W-:Y:S01]  /*32e0*/  FSETP.GE.AND P0, PT, |R7|, 105615, PT ;  /* 0x47ce47800700780b */ /* 0x000fe20003f06200 */
[C---:B------:R-:W-:Y:S02]  /*32f0*/  FFMA R17, R9.reuse, R26, R17 ;  /* 0x0000001a09117223 */ /* 0x040fe40000000011 */
[----:B------:R-:W-:Y:S01]  /*3300*/  FFMA R9, R9, R8, RZ ;  /* 0x0000000809097223 */ /* 0x000fe200000000ff */
[----:B0-----:R-:W-:-:S03]  /*3310*/  IMAD R16, R16, 0x100, R25 ;  /* 0x0000010010107824 */ /* 0x001fc600078e0219 */
[----:B------:R-:W-:Y:S01]  /*3320*/  FFMA R8, R9, R17, R8 ;  /* 0x0000001109087223 */ /* 0x000fe20000000008 */
[----:B------:R-:W-:-:S03]  /*3330*/  IMAD.SHL.U32 R9, R16, 0x4, RZ ;  /* 0x0000000410097824 */ /* 0x000fc600078e00ff */
[----:B------:R-:W-:Y:S01]  /*3340*/  @P2 FADD R8, RZ, -R8 ;  /* 0x80000008ff082221 */ /* 0x000fe20000000000 */
[----:B------:R-:W-:-:S04]  /*3350*/  IMAD.WIDE R14, R9, 0x4, R14 ;  /* 0x00000004090e7825 */ /* 0x000fc800078e020e */
[----:B------:R-:W-:-:S05]  /*3360*/  FMUL R21, R8, R21 ;  /* 0x0000001508157220 */ /* 0x000fca0000400000 */
[----:B------:R0:W-:Y:S01]  /*3370*/  STG.E desc[UR6][R14.64+0x4], R21 ;  /* 0x000004150e007986 */ /* 0x0001e2000c101906 */
[----:B------:R-:W-:Y:S05]  /*3380*/  @!P0 BRA `(.L_x_104) ;  /* 0x0000000000e08947 */ /* 0x000fea0003800000 */
[----:B------:R-:W-:-:S13]  /*3390*/  FSETP.NEU.AND P0, PT, |R7|, +INF , PT ;  /* 0x7f8000000700780b */ /* 0x000fda0003f0d200 */
[----:B------:R-:W-:Y:S05]  /*33a0*/  @!P0 BRA `(.L_x_105) ;  /* 0x0000000000d08947 */ /* 0x000fea0003800000 */
[----:B------:R-:W-:Y:S01]  /*33b0*/  IMAD.SHL.U32 R9, R7, 0x100, RZ ;  /* 0x0000010007097824 */ /* 0x000fe200078e00ff */
[----:B------:R-:W1:Y:S01]  /*33c0*/  LDCU.64 UR8, c[0x4][URZ] ;  /* 0x01000000ff0877ac */ /* 0x000e620008000a00 */
[----:B------:R-:W-:Y:S02]  /*33d0*/  IMAD.MOV.U32 R19, RZ, RZ, RZ ;  /* 0x000000ffff137224 */ /* 0x000fe400078e00ff */
[----:B------:R-:W-:Y:S01]  /*33e0*/  IMAD.MOV.U32 R8, RZ, RZ, R1 ;  /* 0x000000ffff087224 */ /* 0x000fe200078e0001 */
[----:B0-----:R-:W-:Y:S01]  /*33f0*/  LOP3.LUT R21, R9, 0x80000000, RZ, 0xfc, !PT ;  /* 0x8000000009157812 */ /* 0x001fe200078efcff */
[----:B------:R-:W-:Y:S01]  /*3400*/  UMOV UR5, URZ ;  /* 0x000000ff00057c82 */ /* 0x000fe20008000000 */
[----:B------:R-:W-:-:S05]  /*3410*/  UMOV UR4, URZ ;  /* 0x000000ff00047c82 */ /* 0x000fca0008000000 */
.L_x_106:
        /* <DEDUP_REMOVED lines=44> */
[----:B-1----:R-:W-:Y:S06]  /*36e0*/  BRA `(.L_x_104) ;  /* 0x0000000000087947 */ /* 0x002fec0003800000 */
.L_x_105:
[----:B------:R-:W-:Y:S01]  /*36f0*/  FMUL R12, RZ, R7 ;  /* 0x00000007ff0c7220 */ /* 0x000fe20000400000 */
[----:B------:R-:W-:-:S07]  /*3700*/  IMAD.MOV.U32 R13, RZ, RZ, RZ ;  /* 0x000000ffff0d7224 */ /* 0x000fce00078e00ff */
.L_x_104:
[----:B------:R-:W-:Y:S05]  /*3710*/  BSYNC.RECONVERGENT B0 ;  /* 0x0000000000007941 */ /* 0x000fea0003800200 */
.L_x_103:
        /* <DEDUP_REMOVED lines=11> */
[----:B0-----:R-:W-:Y:S01]  /*37d0*/  IMAD.MOV.U32 R21, RZ, RZ, 0x3f800000 ;  /* 0x3f800000ff157424 */ /* 0x001fe200078e00ff */
        /* <DEDUP_REMOVED lines=13> */
[----:B------:R1:W2:Y:S01]  /*38b0*/  LDG.E R24, desc[UR6][R8.64] ;  /* 0x0000000608187981 */ /* 0x0002a2000c1e1900 */
[----:B------:R-:W3:Y:S01]  /*38c0*/  MUFU.RCP64H R13, R11 ;  /* 0x0000000b000d7308 */ /* 0x000ee20000001800 */
[----:B------:R-:W-:Y:S01]  /*38d0*/  IMAD.MOV.U32 R12, RZ, RZ, 0x1 ;  /* 0x00000001ff0c7424 */ /* 0x000fe200078e00ff */
[----:B------:R-:W-:Y:S01]  /*38e0*/  BSSY.RECONVERGENT B0, `(.L_x_107) ;  /* 0x0000017000007945 */ /* 0x000fe20003800200 */
[----:B------:R-:W-:-:S04]  /*38f0*/  VIADD R20, R6, 0x10 ;  /* 0x0000001006147836 */ /* 0x000fc80000000000 */
[----:B---3--:R-:W-:-:S08]  /*3900*/  DFMA R16, -R10, R12, 1 ;  /* 0x3ff000000a10742b */ /* 0x008fd0000000010c */
[----:B------:R-:W-:Y:S02]  /*3910*/  DFMA R18, R16, R16, R16 ;  /* 0x000000101012722b */ /* 0x000fe40000000010 */
[----:B------:R-:W3:Y:S06]  /*3920*/  I2F.F64.U32 R16, R20 ;  /* 0x0000001400107312 */ /* 0x000eec0000201800 */
[----:B------:R-:W-:-:S08]  /*3930*/  DFMA R18, R12, R18, R12 ;  /* 0x000000120c12722b */ /* 0x000fd0000000000c */
[----:B------:R-:W-:Y:S02]  /*3940*/  DFMA R12, -R10, R18, 1 ;  /* 0x3ff000000a0c742b */ /* 0x000fe40000000112 */
[----:B---3--:R-:W-:-:S06]  /*3950*/  DADD R16, R16, 0.5 ;  /* 0x3fe0000010107429 */ /* 0x008fcc0000000000 */
[----:B------:R-:W-:-:S04]  /*3960*/  DFMA R18, R18, R12, R18 ;  /* 0x0000000c1212722b */ /* 0x000fc80000000012 */
[----:B------:R-:W-:-:S04]  /*3970*/  FSETP.GEU.AND P2, PT, |R17|, 6.5827683646048100446e-37, PT ;  /* 0x036000001100780b */ /* 0x000fc80003f4e200 */
[----:B-1----:R-:W-:-:S08]  /*3980*/  DMUL R8, R18, R16 ;  /* 0x0000001012087228 */ /* 0x002fd00000000000 */
[----:B------:R-:W-:-:S08]  /*3990*/  DFMA R12, -R10, R8, R16 ;  /* 0x000000080a0c722b */ /* 0x000fd00000000110 */
[----:B------:R-:W-:-:S10]  /*39a0*/  DFMA R8, R18, R12, R8 ;  /* 0x0000000c1208722b */ /* 0x000fd40000000008 */
[----:B0-----:R-:W-:-:S05]  /*39b0*/  FFMA R7, RZ, R11, R9 ;  /* 0x0000000bff077223 */ /* 0x001fca0000000009 */
[----:B------:R-:W-:Y:S01]  /*39c0*/  FSETP.GT.AND P0, PT, |R7|, 1.469367938527859385e-39, PT ;  /* 0x001000000700780b */ /* 0x000fe20003f04200 */
[----:B--2---:R-:W-:-:S12]  /*39d0*/  FMUL R24, R24, 128 ;  /* 0x4300000018187820 */ /* 0x004fd80000400000 */
[----:B------:R-:W-:Y:S05]  /*39e0*/  @P0 BRA P2, `(.L_x_108) ;  /* 0x0000000000180947 */ /* 0x000fea0001000000 */
[----:B------:R-:W-:Y:S01]  /*39f0*/  IMAD.MOV.U32 R14, RZ, RZ, R10 ;  /* 0x000000ffff0e7224 */ /* 0x000fe200078e000a */
[----:B------:R-:W-:Y:S01]  /*3a00*/  MOV R8, 0x3a30 ;  /* 0x00003a3000087802 */ /* 0x000fe20000000f00 */
[----:B------:R-:W-:-:S07]  /*3a10*/  IMAD.MOV.U32 R15, RZ, RZ, R11 ;  /* 0x000000ffff0f7224 */ /* 0x000fce00078e000b */
[----:B------:R-:W-:Y:S05]  /*3a20*/  CALL.REL.NOINC `($__internal_3_$__cuda_sm20_div_rn_f64_full) ;  /* 0x0000003000a07944 */ /* 0x000fea0003c00000 */
[----:B------:R-:W-:Y:S02]  /*3a30*/  IMAD.MOV.U32 R8, RZ, RZ, R18 ;  /* 0x000000ffff087224 */ /* 0x000fe400078e0012 */
[----:B------:R-:W-:-:S07]  /*3a40*/  IMAD.MOV.U32 R9, RZ, RZ, R19 ;  /* 0x000000ffff097224 */ /* 0x000fce00078e0013 */
.L_x_108:
[----:B------:R-:W-:Y:S05]  /*3a50*/  BSYNC.RECONVERGENT B0 ;  /* 0x0000000000007941 */ /* 0x000fea0003800200 */
.L_x_107:
        /* <DEDUP_REMOVED lines=24> */
.L_x_112:
        /* <DEDUP_REMOVED lines=45> */
.L_x_111:
[----:B------:R-:W-:Y:S01]  /*3eb0*/  FMUL R15, RZ, R7 ;  /* 0x00000007ff0f7220 */ /* 0x000fe20000400000 */
[----:B------:R-:W-:-:S07]  /*3ec0*/  IMAD.MOV.U32 R14, RZ, RZ, RZ ;  /* 0x000000ffff0e7224 */ /* 0x000fce00078e00ff */
.L_x_110:
[----:B------:R-:W-:Y:S05]  /*3ed0*/  BSYNC.RECONVERGENT B0 ;  /* 0x0000000000007941 */ /* 0x000fea0003800200 */
.L_x_109:
        /* <DEDUP_REMOVED lines=8> */
[----:B------:R-:W-:Y:S02]  /*3f60*/  BSSY.RECONVERGENT B0, `(.L_x_113) ;  /* 0x000003e000007945 */ /* 0x000fe40003800200 */
[----:B------:R-:W-:-:S02]  /*3f70*/  FSEL R9, R9, -0.00019574658654164522886, !P0 ;  /* 0xb94d415309097808 */ /* 0x000fc40004000000 */
[----:B------:R-:W-:Y:S02]  /*3f80*/  FSEL R21, R19, 0.0083327032625675201416, !P0 ;  /* 0x3c0885e413157808 */ /* 0x000fe40004000000 */
[----:B------:R-:W-:Y:S02]  /*3f90*/  FSEL R17, R15, 1, P0 ;  /* 0x3f8000000f117808 */ /* 0x000fe40000000000 */
[----:B------:R-:W-:Y:S01]  /*3fa0*/  FSEL R16, -R20, -0.16666662693023681641, !P0 ;  /* 0xbe2aaaa814107808 */ /* 0x000fe20004000100 */
[C---:B------:R-:W-:Y:S01]  /*3fb0*/  FFMA R9, R8.reuse, R9, R21 ;  /* 0x0000000908097223 */ /* 0x040fe20000000015 */
[----:B------:R-:W-:Y:S02]  /*3fc0*/  IMAD.MOV.U32 R21, RZ, RZ, R3 ;  /* 0x000000ffff157224 */ /* 0x000fe400078e0003 */
[C---:B------:R-:W-:Y:S01]  /*3fd0*/  FFMA R14, R8.reuse, R17, RZ ;  /* 0x00000011080e7223 */ /* 0x040fe200000000ff */
        /* <DEDUP_REMOVED lines=12> */
.L_x_115:
        /* <DEDUP_REMOVED lines=42> */
.L_x_114:
[----:B------:R-:W-:Y:S05]  /*4340*/  BSYNC.RECONVERGENT B0 ;  /* 0x0000000000007941 */ /* 0x000fea0003800200 */
.L_x_113:
        /* <DEDUP_REMOVED lines=8> */
[----:B------:R-:W-:Y:S01]  /*43d0*/  IMAD.MOV.U32 R21, RZ, RZ, 0x3e2aaaa8 ;  /* 0x3e2aaaa8ff157424 */ /* 0x000fe200078e00ff */
[----:B------:R-:W-:Y:S01]  /*43e0*/  FSEL R8, R8, -0.00019574658654164522886, P0 ;  /* 0xb94d415308087808 */ /* 0x000fe20000000000 */
[----:B------:R-:W-:Y:S01]  /*43f0*/  BSSY.RECONVERGENT B0, `(.L_x_116) ;  /* 0x000004a000007945 */ /* 0x000fe20003800200 */
[----:B------:R-:W-:-:S02]  /*4400*/  FSEL R22, R22, 0.041666727513074874878, !P0 ;  /* 0x3d2aaabb16167808 */ /* 0x000fc40004000000 */
[----:B------:R-:W-:Y:S02]  /*4410*/  FSEL R21, -R21, -0.4999999701976776123, !P0 ;  /* 0xbeffffff15157808 */ /* 0x000fe40004000100 */
[----:B------:R-:W-:Y:S01]  /*4420*/  LOP3.LUT P2, RZ, R23, 0x2, RZ, 0xc0, !PT ;  /* 0x0000000217ff7812 */ /* 0x000fe2000784c0ff */
[----:B------:R-:W-:Y:S01]  /*4430*/  FFMA R22, R9, R8, R22 ;  /* 0x0000000809167223 */ /* 0x000fe20000000016 */
[----:B------:R-:W-:Y:S02]  /*4440*/  FSEL R8, R16, 1, !P0 ;  /* 0x3f80000010087808 */ /* 0x000fe40004000000 */
[----:B------:R-:W-:Y:S01]  /*4450*/  FSETP.GE.AND P0, PT, |R7|, 105615, PT ;  /* 0x47ce47800700780b */ /* 0x000fe20003f06200 */
[C---:B------:R-:W-:Y:S01]  /*4460*/  FFMA R21, R9.reuse, R22, R21 ;  /* 0x0000001609157223 */ /* 0x040fe20000000015 */
[----:B------:R-:W-:Y:S02]  /*4470*/  IMAD.MOV.U32 R22, RZ, RZ, R13 ;  /* 0x000000ffff167224 */ /* 0x000fe400078e000d */
        /* <DEDUP_REMOVED lines=15> */
[----:B------:R-:W-:Y:S01]  /*4570*/  LOP3.LUT R27, R8, 0x80000000, RZ, 0xfc, !PT ;  /* 0x80000000081b7812 */ /* 0x000fe200078efcff */
[----:B------:R-:W-:Y:S01]  /*4580*/  UMOV UR5, URZ ;  /* 0x000000ff00057c82 */ /* 0x000fe20008000000 */
[----:B------:R-:W-:-:S05]  /*4590*/  UMOV UR4, URZ ;  /* 0x000000ff00047c82 */ /* 0x000fca0008000000 */
.L_x_119:
        /* <DEDUP_REMOVED lines=45> */
.L_x_118:
[----:B------:R-:W-:Y:S01]  /*4870*/  FMUL R8, RZ, R7 ;  /* 0x00000007ff087220 */ /* 0x000fe20000400000 */
[----:B------:R-:W-:-:S07]  /*4880*/  IMAD.MOV.U32 R22, RZ, RZ, RZ ;  /* 0x000000ffff167224 */ /* 0x000fce00078e00ff */
.L_x_117:
[----:B------:R-:W-:Y:S05]  /*4890*/  BSYNC.RECONVERGENT B0 ;  /* 0x0000000000007941 */ /* 0x000fea0003800200 */
.L_x_116:
[----:B------:R-:W-:Y:S01]  /*48a0*/  FMUL R9, R8, R8 ;  /* 0x0000000808097220 */ /* 0x000fe20000400000 */
        /* <DEDUP_REMOVED lines=9> */
[----:B0-----:R-:W-:Y:S01]  /*4940*/  FSEL R17, -R20, -0.16666662693023681641, !P0 ;  /* 0xbe2aaaa814117808 */ /* 0x001fe20004000100 */
        /* <DEDUP_REMOVED lines=14> */
.L_x_122:
        /* <DEDUP_REMOVED lines=37> */
.L_x_121:
[----:B------:R-:W-:Y:S05]  /*4c80*/  BSYNC.RECONVERGENT B0 ;  /* 0x0000000000007941 */ /* 0x000fea0003800200 */
.L_x_120:
        /* <DEDUP_REMOVED lines=30> */
.L_x_126:
        /* <DEDUP_REMOVED lines=43> */
[----:B--2---:R-:W-:Y:S01]  /*5120*/  FSEL R12, -R18, R18, !P0 ;  /* 0x00000012120c7208 */ /* 0x004fe20004000100 */
[----:B-1----:R-:W-:Y:S06]  /*5130*/  BRA `(.L_x_124) ;  /* 0x0000000000087947 */ /* 0x002fec0003800000 */
.L_x_125:
[----:B------:R-:W-:Y:S01]  /*5140*/  FMUL R12, RZ, R7 ;  /* 0x00000007ff0c7220 */ /* 0x000fe20000400000 */
[----:B------:R-:W-:-:S07]  /*5150*/  IMAD.MOV.U32 R13, RZ, RZ, RZ ;  /* 0x000000ffff0d7224 */ /* 0x000fce00078e00ff */
.L_x_124:
[----:B------:R-:W-:Y:S05]  /*5160*/  BSYNC.RECONVERGENT B0 ;  /* 0x0000000000007941 */ /* 0x000fea0003800200 */
.L_x_123:
        /* <DEDUP_REMOVED lines=16> */
[----:B------:R0:W-:Y:S02]  /*5270*/  STG.E desc[UR6][R14.64+0xc], R23 ;  /* 0x00000c170e007986 */ /* 0x0001e4000c101906 */
        /* <DEDUP_REMOVED lines=24> */
[----:B------:R-:W-:-:S05]  /*5400*/  FFMA R12, RZ, R11, R9 ;  /* 0x0000000bff0c7223 */ /* 0x000fca0000000009 */
[----:B------:R-:W-:Y:S01]  /*5410*/  FSETP.GT.AND P0, PT, |R12|, 1.469367938527859385e-39, PT ;  /* 0x001000000c00780b */ /* 0x000fe20003f04200 */
[----:B--2---:R-:W-:-:S12]  /*5420*/  FMUL R6, R7, 128 ;  /* 0x4300000007067820 */ /* 0x004fd80000400000 */
[----:B0-----:R-:W-:Y:S05]  /*5430*/  @P0 BRA P2, `(.L_x_128) ;  /* 0x0000000000180947 */ /* 0x001fea0001000000 */
[----:B------:R-:W-:Y:S01]  /*5440*/  IMAD.MOV.U32 R14, RZ, RZ, R10 ;  /* 0x000000ffff0e7224 */ /* 0x000fe200078e000a */
[----:B------:R-:W-:Y:S01]  /*5450*/  MOV R8, 0x5480 ;  /* 0x0000548000087802 */ /* 0x000fe20000000f00 */
[----:B------:R-:W-:-:S07]  /*5460*/  IMAD.MOV.U32 R15, RZ, RZ, R11 ;  /* 0x000000ffff0f7224 */ /* 0x000fce00078e000b */
[----:B------:R-:W-:Y:S05]  /*5470*/  CALL.REL.NOINC `($__internal_3_$__cuda_sm20_div_rn_f64_full) ;  /* 0x00000018000c7944 */ /* 0x000fea0003c00000 */
[----:B------:R-:W-:Y:S02]  /*5480*/  IMAD.MOV.U32 R8, RZ, RZ, R18 ;  /* 0x000000ffff087224 */ /* 0x000fe400078e0012 */
[----:B------:R-:W-:-:S07]  /*5490*/  IMAD.MOV.U32 R9, RZ, RZ, R19 ;  /* 0x000000ffff097224 */ /* 0x000fce00078e0013 */
.L_x_128:
[----:B------:R-:W-:Y:S05]  /*54a0*/  BSYNC.RECONVERGENT B0 ;  /* 0x0000000000007941 */ /* 0x000fea0003800200 */
.L_x_127:
        /* <DEDUP_REMOVED lines=24> */
.L_x_132:
        /* <DEDUP_REMOVED lines=36> */
[----:B------:R-:W0:Y:S01]  /*5870*/  I2F.F64.S64 R16, R16 ;  /* 0x0000001000107312 */ /* 0x000e220000301c00 */
[----:B------:R-:W-:Y:S02]  /*5880*/  LEA.HI R18, R12, R9, RZ, 0x1 ;  /* 0x000000090c127211 */ /* 0x000fe400078f08ff */
[----:B------:R-:W-:-:S03]  /*5890*/  ISETP.GE.AND P2, PT, R8, RZ, PT ;  /* 0x000000ff0800720c */ /* 0x000fc60003f46270 */
[----:B------:R-:W-:-:S04]  /*58a0*/  IMAD.MOV R8, RZ, RZ, -R18 ;  /* 0x000000ffff087224 */ /* 0x000fc800078e0a12 */
[----:B------:R-:W-:Y:S01]  /*58b0*/  @!P0 IMAD.MOV.U32 R18, RZ, RZ, R8 ;  /* 0x000000ffff128224 */ /* 0x000fe200078e0008 */
[----:B0-----:R-:W-:-:S10]  /*58c0*/  DMUL R14, R16, UR4 ;  /* 0x00000004100e7c28 */ /* 0x001fd40008000000 */
[----:B------:R-:W0:Y:S02]  /*58d0*/  F2F.F32.F64 R14, R14 ;  /* 0x0000000e000e7310 */ /* 0x000e240000301000 */
[----:B0-----:R-:W-:Y:S01]  /*58e0*/  FSEL R16, -R14, R14, !P2 ;  /* 0x0000000e0e107208 */ /* 0x001fe20005000100 */
[----:B------:R-:W-:Y:S06]  /*58f0*/  BRA `(.L_x_130) ;  /* 0x0000000000087947 */ /* 0x000fec0003800000 */
.L_x_131:
[----:B------:R-:W-:Y:S01]  /*5900*/  FMUL R16, RZ, R7 ;  /* 0x00000007ff107220 */ /* 0x000fe20000400000 */
[----:B------:R-:W-:-:S07]  /*5910*/  IMAD.MOV.U32 R18, RZ, RZ, RZ ;  /* 0x000000ffff127224 */ /* 0x000fce00078e00ff */
.L_x_130:
[----:B------:R-:W-:Y:S05]  /*5920*/  BSYNC.RECONVERGENT B0 ;  /* 0x0000000000007941 */ /* 0x000fea0003800200 */
.L_x_129:
[----:B------:R-:W-:Y:S01]  /*5930*/  LOP3.LUT R13, R18, 0x1, RZ, 0xc0, !PT ;  /* 0x00000001120d7812 */ /* 0x000fe200078ec0ff */
[----:B------:R-:W-:Y:S02]  /*5940*/  IMAD.MOV.U32 R12, RZ, RZ, 0x37cbac00 ;  /* 0x37cbac00ff0c7424 */ /* 0x000fe400078e00ff */
[----:B------:R-:W-:Y:S01]  /*5950*/  FMUL R8, R16, R16 ;  /* 0x0000001010087220 */ /* 0x000fe20000400000 */
[----:B------:R-:W-:Y:S01]  /*5960*/  IMAD.MOV.U32 R14, RZ, RZ, 0x3effffff ;  /* 0x3effffffff0e7424 */ /* 0x000fe200078e00ff */
[----:B------:R-:W-:Y:S01]  /*5970*/  ISETP.NE.U32.AND P0, PT, R13, 0x1, PT ;  /* 0x000000010d00780c */ /* 0x000fe20003f05070 */
[----:B------:R-:W-:Y:S02]  /*5980*/  IMAD.MOV.U32 R13, RZ, RZ, 0x3d2aaabb ;  /* 0x3d2aaabbff0d7424 */ /* 0x000fe400078e00ff */
[----:B------:R-:W-:Y:S01]  /*5990*/  FFMA R9, R8, R12, -0.0013887860113754868507 ;  /* 0xbab607ed08097423 */ /* 0x000fe2000000000c */
[----:B------:R-:W-:Y:S01]  /*59a0*/  LOP3.LUT P2, RZ, R18, 0x2, RZ, 0xc0, !PT ;  /* 0x0000000212ff7812 */ /* 0x000fe2000784c0ff */
[----:B------:R-:W-:Y:S01]  /*59b0*/  BSSY.RECONVERGENT B0, `(.L_x_133) ;  /* 0x000003e000007945 */ /* 0x000fe20003800200 */
[----:B------:R-:W-:Y:S01]  /*59c0*/  FSEL R19, R16, 1, P0 ;  /* 0x3f80000010137808 */ /* 0x000fe20000000000 */
[----:B------:R-:W-:Y:S01]  /*59d0*/  IMAD.MOV.U32 R21, RZ, RZ, R3 ;  /* 0x000000ffff157224 */ /* 0x000fe200078e0003 */
[----:B------:R-:W-:-:S02]  /*59e0*/  FSEL R9, R9, -0.00019574658654164522886, !P0 ;  /* 0xb94d415309097808 */ /* 0x000fc40004000000 */
[----:B------:R-:W-:Y:S01]  /*59f0*/  FSEL R15, R13, 0.0083327032625675201416, !P0 ;  /* 0x3c0885e40d0f7808 */ /* 0x000fe20004000000 */
[----:B------:R-:W-:Y:S01]  /*5a00*/  FFMA R16, R8, R19, RZ ;  /* 0x0000001308107223 */ /* 0x000fe200000000ff */
[----:B------:R-:W-:-:S03]  /*5a10*/  FSEL R18, -R14, -0.16666662693023681641, !P0 ;  /* 0xbe2aaaa80e127808 */ /* 0x000fc60004000100 */
[----:B------:R-:W-:Y:S01]  /*5a20*/  FFMA R9, R8, R9, R15 ;  /* 0x0000000908097223 */ /* 0x000fe2000000000f */
[----:B------:R-:W-:-:S03]  /*5a30*/  IMAD.SHL.U32 R15, R5, 0x100, RZ ;  /* 0x00000100050f7824 */ /* 0x000fc600078e00ff */
[----:B------:R-:W-:Y:S01]  /*5a40*/  FFMA R9, R8, R9, R18 ;  /* 0x0000000908097223 */ /* 0x000fe20000000012 */
[----:B------:R-:W-:Y:S01]  /*5a50*/  IMAD.MOV.U32 R18, RZ, RZ, R2 ;  /* 0x000000ffff127224 */ /* 0x000fe200078e0002 */
[----:B------:R-:W-:Y:S02]  /*5a60*/  LOP3.LUT R15, R15, 0x80000000, RZ, 0xfc, !PT ;  /* 0x800000000f0f7812 */ /* 0x000fe400078efcff */
[----:B------:R-:W-:-:S04]  /*5a70*/  FFMA R19, R16, R9, R19 ;  /* 0x0000000910137223 */ /* 0x000fc80000000013 */
[----:B------:R-:W-:Y:S01]  /*5a80*/  @P2 FADD R19, RZ, -R19 ;  /* 0x80000013ff132221 */ /* 0x000fe20000000000 */
[----:B------:R-:W-:Y:S06]  /*5a90*/  @P1 BRA `(.L_x_134) ;  /* 0x0000000000bc1947 */ /* 0x000fec0003800000 */
[----:B------:R-:W-:Y:S01]  /*5aa0*/  IMAD.MOV.U32 R20, RZ, RZ, RZ ;  /* 0x000000ffff147224 */ /* 0x000fe200078e00ff */
[----:B------:R-:W0:Y:S01]  /*5ab0*/  LDCU.64 UR8, c[0x4][URZ] ;  /* 0x01000000ff0877ac */ /* 0x000e220008000a00 */
[----:B------:R-:W-:Y:S01]  /*5ac0*/  IMAD.MOV.U32 R18, RZ, RZ, R1 ;  /* 0x000000ffff127224 */ /* 0x000fe200078e0001 */
[----:B------:R-:W-:Y:S01]  /*5ad0*/  UMOV UR5, URZ ;  /* 0x000000ff00057c82 */ /* 0x000fe20008000000 */
[----:B------:R-:W-:-:S05]  /*5ae0*/  UMOV UR4, URZ ;  /* 0x000000ff00047c82 */ /* 0x000fca0008000000 */
.L_x_135:
        /* <DEDUP_REMOVED lines=42> */
.L_x_134:
[----:B------:R-:W-:Y:S05]  /*5d90*/  BSYNC.RECONVERGENT B0 ;  /* 0x0000000000007941 */ /* 0x000fea0003800200 */
.L_x_133:
        /* <DEDUP_REMOVED lines=10> */
[----:B------:R-:W-:Y:S01]  /*5e40*/  IMAD.SHL.U32 R25, R25, 0x4, RZ ;  /* 0x0000000419197824 */ /* 0x000fe200078e00ff */
[----:B------:R-:W-:Y:S01]  /*5e50*/  FSEL R22, R20, 0.041666727513074874878, !P0 ;  /* 0x3d2aaabb14167808 */ /* 0x000fe20004000000 */
[----:B------:R-:W-:Y:S01]  /*5e60*/  BSSY.RECONVERGENT B0, `(.L_x_136) ;  /* 0x0000048000007945 */ /* 0x000fe20003800200 */
[----:B------:R-:W-:Y:S01]  /*5e70*/  LOP3.LUT P2, RZ, R23, 0x2, RZ, 0xc0, !PT ;  /* 0x0000000217ff7812 */ /* 0x000fe2000784c0ff */
[----:B------:R-:W-:Y:S01]  /*5e80*/  IMAD.MOV.U32 R24, RZ, RZ, R11 ;  /* 0x000000ffff187224 */ /* 0x000fe200078e000b */
[----:B------:R-:W-:Y:S01]  /*5e90*/  FSEL R23, -R21, -0.4999999701976776123, !P0 ;  /* 0xbeffffff15177808 */ /* 0x000fe20004000100 */
[----:B------:R-:W-:Y:S01]  /*5ea0*/  FFMA R22, R9, R8, R22 ;  /* 0x0000000809167223 */ /* 0x000fe20000000016 */
[----:B------:R-:W-:-:S02]  /*5eb0*/  FSEL R8, R18, 1, !P0 ;  /* 0x3f80000012087808 */ /* 0x000fc40004000000 */
[----:B------:R-:W-:Y:S01]  /*5ec0*/  FSETP.GE.AND P0, PT, |R7|, 105615, PT ;  /* 0x47ce47800700780b */ /* 0x000fe20003f06200 */
[C---:B------:R-:W-:Y:S02]  /*5ed0*/  FFMA R22, R9.reuse, R22, R23 ;  /* 0x0000001609167223 */ /* 0x040fe40000000017 */
[----:B------:R-:W-:-:S04]  /*5ee0*/  FFMA R9, R9, R8, RZ ;  /* 0x0000000809097223 */ /* 0x000fc800000000ff */
[----:B------:R-:W-:-:S04]  /*5ef0*/  FFMA R8, R9, R22, R8 ;  /* 0x0000001609087223 */ /* 0x000fc80000000008 */
        /* <DEDUP_REMOVED lines=15> */
.L_x_139:
        /* <DEDUP_REMOVED lines=43> */
[----:B0-----:R-:W-:Y:S01]  /*62a0*/  FSEL R8, -R18, R18, !P0 ;  /* 0x0000001212087208 */ /* 0x001fe20004000100 */
[----:B------:R-:W-:Y:S06]  /*62b0*/  BRA `(.L_x_137) ;  /* 0x0000000000087947 */ /* 0x000fec0003800000 */
.L_x_138:
[----:B------:R-:W-:Y:S01]  /*62c0*/  FMUL R8, RZ, R7 ;  /* 0x00000007ff087220 */ /* 0x000fe20000400000 */
[----:B------:R-:W-:-:S07]  /*62d0*/  IMAD.MOV.U32 R24, RZ, RZ, RZ ;  /* 0x000000ffff187224 */ /* 0x000fce00078e00ff */
.L_x_137:
[----:B------:R-:W-:Y:S05]  /*62e0*/  BSYNC.RECONVERGENT B0 ;  /* 0x0000000000007941 */ /* 0x000fea0003800200 */
.L_x_136:
[----:B------:R-:W-:Y:S01]  /*62f0*/  FMUL R9, R8, R8 ;  /* 0x0000000808097220 */ /* 0x000fe20000400000 */
[C---:B0-----:R-:W-:Y:S01]  /*6300*/  LOP3.LUT R19, R24.reuse, 0x1, RZ, 0xc0, !PT ;  /* 0x0000000118137812 */ /* 0x041fe200078ec0ff */
[----:B------:R-:W-:Y:S01]  /*6310*/  BSSY.RECONVERGENT B0, `(.L_x_140) ;  /* 0x0000038000007945 */ /* 0x000fe20003800200 */
[----:B------:R-:W-:Y:S01]  /*6320*/  LOP3.LUT P2, RZ, R24, 0x2, RZ, 0xc0, !PT ;  /* 0x0000000218ff7812 */ /* 0x000fe2000784c0ff */
[----:B------:R-:W-:Y:S01]  /*6330*/  FFMA R18, R9, R12, -0.0013887860113754868507 ;  /* 0xbab607ed09127423 */ /* 0x000fe2000000000c */
[----:B------:R-:W-:-:S04]  /*6340*/  ISETP.NE.U32.AND P0, PT, R19, 0x1, PT ;  /* 0x000000011300780c */ /* 0x000fc80003f05070 */
[----:B------:R-:W-:Y:S02]  /*6350*/  FSEL R18, R18, -0.00019574658654164522886, !P0 ;  /* 0xb94d415312127808 */ /* 0x000fe40004000000 */
[----:B------:R-:W-:Y:S02]  /*6360*/  FSEL R22, R13, 0.0083327032625675201416, !P0 ;  /* 0x3c0885e40d167808 */ /* 0x000fe40004000000 */
[----:B------:R-:W-:Y:S02]  /*6370*/  FSEL R8, R8, 1, P0 ;  /* 0x3f80000008087808 */ /* 0x000fe40000000000 */
[----:B------:R-:W-:Y:S01]  /*6380*/  FSEL R23, -R14, -0.16666662693023681641, !P0 ;  /* 0xbe2aaaa80e177808 */ /* 0x000fe20004000100 */
[C---:B------:R-:W-:Y:S02]  /*6390*/  FFMA R18, R9.reuse, R18, R22 ;  /* 0x0000001209127223 */ /* 0x040fe40000000016 */
[C---:B------:R-:W-:Y:S02]  /*63a0*/  FFMA R19, R9.reuse, R8, RZ ;  /* 0x0000000809137223 */ /* 0x040fe400000000ff */
[----:B------:R-:W-:-:S04]  /*63b0*/  FFMA R18, R9, R18, R23 ;  /* 0x0000001209127223 */ /* 0x000fc80000000017 */
        /* <DEDUP_REMOVED lines=8> */
.L_x_142:
        /* <DEDUP_REMOVED lines=27> */
[----:B------:R-:W-:Y:S02]  /*65f0*/  LOP3.LUT R5, R4, R5, RZ, 0x3c, !PT ;  /* 0x0000000504057212 */ /* 0x000fe400078e3cff */
        /* <DEDUP_REMOVED lines=9> */
.L_x_141:
[----:B------:R-:W-:Y:S05]  /*6690*/  BSYNC.RECONVERGENT B0 ;  /* 0x0000000000007941 */ /* 0x000fea0003800200 */
.L_x_140:
[C---:B------:R-:W-:Y:S01]  /*66a0*/  LOP3.LUT R0, R3.reuse, 0x1, RZ, 0xc0, !PT ;  /* 0x0000000103007812 */ /* 0x040fe200078ec0ff */
        /* <DEDUP_REMOVED lines=28> */
.L_x_146:
        /* <DEDUP_REMOVED lines=29> */
[--C-:B------:R-:W-:Y:S02]  /*6a40*/  SHF.R.U32.HI R11, RZ, 0x1e, R0.reuse ;  /* 0x0000001eff0b7819 */ /* 0x100fe40000011600 */
[C---:B------:R-:W-:Y:S01]  /*6a50*/  SHF.L.W.U32.HI R2, R3.reuse, 0x2, R0 ;  /* 0x0000000203027819 */ /* 0x040fe20000010e00 */
[----:B------:R-:W-:-:S03]  /*6a60*/  IMAD.SHL.U32 R3, R3, 0x4, RZ ;  /* 0x0000000403037824 */ /* 0x000fc600078e00ff */
[----:B------:R-:W-:Y:S02]  /*6a70*/  SHF.R.S32.HI R4, RZ, 0x1f, R2 ;  /* 0x0000001fff047819 */ /* 0x000fe40000011402 */
[----:B------:R-:W-:Y:S02]  /*6a80*/  LEA.HI R11, R2, R11, RZ, 0x1 ;  /* 0x0000000b020b7211 */ /* 0x000fe400078f08ff */
[C---:B------:R-:W-:Y:S02]  /*6a90*/  LOP3.LUT R14, R4.reuse, R3, RZ, 0x3c, !PT ;  /* 0x00000003040e7212 */ /* 0x040fe400078e3cff */
[----:B------:R-:W-:Y:S01]  /*6aa0*/  LOP3.LUT R15, R4, R2, RZ, 0x3c, !PT ;  /* 0x00000002040f7212 */ /* 0x000fe200078e3cff */
[----:B------:R-:W-:Y:S01]  /*6ab0*/  IMAD.MOV R0, RZ, RZ, -R11 ;  /* 0x000000ffff007224 */ /* 0x000fe200078e0a0b */
[----:B------:R-:W-:-:S03]  /*6ac0*/  LOP3.LUT R7, R2, R7, RZ, 0x3c, !PT ;  /* 0x0000000702077212 */ /* 0x000fc600078e3cff */
[----:B------:R-:W-:Y:S01]  /*6ad0*/  @!P1 IMAD.MOV.U32 R11, RZ, RZ, R0 ;  /* 0x000000ffff0b9224 */ /* 0x000fe200078e0000 */
[----:B------:R-:W2:Y:S01]  /*6ae0*/  I2F.F64.S64 R14, R14 ;  /* 0x0000000e000e7312 */ /* 0x000ea20000301c00 */
[----:B------:R-:W-:Y:S01]  /*6af0*/  ISETP.GE.AND P0, PT, R7, RZ, PT ;  /* 0x000000ff0700720c */ /* 0x000fe20003f06270 */
[----:B--2---:R-:W-:-:S10]  /*6b00*/  DMUL R4, R14, UR4 ;  /* 0x000000040e047c28 */ /* 0x004fd40008000000 */
[----:B------:R-:W2:Y:S02]  /*6b10*/  F2F.F32.F64 R4, R4 ;  /* 0x0000000400047310 */ /* 0x000ea40000301000 */
[----:B--2---:R-:W-:Y:S01]  /*6b20*/  FSEL R10, -R4, R4, !P0 ;  /* 0x00000004040a7208 */ /* 0x004fe20004000100 */
[----:B-1----:R-:W-:Y:S06]  /*6b30*/  BRA `(.L_x_144) ;  /* 0x0000000000087947 */ /* 0x002fec0003800000 */
.L_x_145:
[----:B------:R-:W-:Y:S01]  /*6b40*/  FMUL R10, RZ, R7 ;  /* 0x00000007ff0a7220 */ /* 0x000fe20000400000 */
[----:B------:R-:W-:-:S07]  /*6b50*/  IMAD.MOV.U32 R11, RZ, RZ, RZ ;  /* 0x000000ffff0b7224 */ /* 0x000fce00078e00ff */
.L_x_144:
[----:B------:R-:W-:Y:S05]  /*6b60*/  BSYNC.RECONVERGENT B0 ;  /* 0x0000000000007941 */ /* 0x000fea0003800200 */
.L_x_143:
[----:B------:R-:W-:Y:S01]  /*6b70*/  FMUL R3, R10, R10 ;  /* 0x0000000a0a037220 */ /* 0x000fe20000400000 */
[C---:B------:R-:W-:Y:S01]  /*6b80*/  LOP3.LUT R0, R11.reuse, 0x1, RZ, 0xc0, !PT ;  /* 0x000000010b007812 */ /* 0x040fe200078ec0ff */
[----:B------:R-:W-:Y:S02]  /*6b90*/  VIADD R11, R11, 0x1 ;  /* 0x000000010b0b7836 */ /* 0x000fe40000000000 */
[----:B------:R-:W-:Y:S01]  /*6ba0*/  FFMA R12, R3, R12, -0.0013887860113754868507 ;  /* 0xbab607ed030c7423 */ /* 0x000fe2000000000c */
[----:B------:R-:W-:Y:S02]  /*6bb0*/  ISETP.NE.U32.AND P0, PT, R0, 0x1, PT ;  /* 0x000000010000780c */ /* 0x000fe40003f05070 */
[----:B------:R-:W-:Y:S02]  /*6bc0*/  LOP3.LUT P1, RZ, R11, 0x2, RZ, 0xc0, !PT ;  /* 0x000000020bff7812 */ /* 0x000fe4000782c0ff */
[----:B------:R-:W-:Y:S02]  /*6bd0*/  FSEL R20, R20, 0.041666727513074874878, !P0 ;  /* 0x3d2aaabb14147808 */ /* 0x000fe40004000000 */
[----:B------:R-:W-:-:S02]  /*6be0*/  FSEL R12, R12, -0.00019574658654164522886, P0 ;  /* 0xb94d41530c0c7808 */ /* 0x000fc40000000000 */
[----:B------:R-:W-:Y:S02]  /*6bf0*/  FSEL R10, R10, 1, !P0 ;  /* 0x3f8000000a0a7808 */ /* 0x000fe40004000000 */
[----:B------:R-:W-:Y:S01]  /*6c00*/  FSEL R21, -R21, -0.4999999701976776123, !P0 ;  /* 0xbeffffff15157808 */ /* 0x000fe20004000100 */
[C---:B------:R-:W-:Y:S02]  /*6c10*/  FFMA R12, R3.reuse, R12, R20 ;  /* 0x0000000c030c7223 */ /* 0x040fe40000000014 */
[C---:B------:R-:W-:Y:S02]  /*6c20*/  FFMA R5, R3.reuse, R10, RZ ;  /* 0x0000000a03057223 */ /* 0x040fe400000000ff */
[----:B------:R-:W-:Y:S01]  /*6c30*/  FFMA R12, R3, R12, R21 ;  /* 0x0000000c030c7223 */ /* 0x000fe20000000015 */
[----:B------:R-:W-:-:S03]  /*6c40*/  IMAD.MOV.U32 R3, RZ, RZ, 0x3f800000 ;  /* 0x3f800000ff037424 */ /* 0x000fc600078e00ff */
[----:B------:R-:W-:Y:S02]  /*6c50*/  FFMA R5, R5, R12, R10 ;  /* 0x0000000c05057223 */ /* 0x000fe4000000000a */
[----:B------:R-:W-:Y:S02]  /*6c60*/  STG.E desc[UR6][R16.64+0xc], R3 ;  /* 0x00000c0310007986 */ /* 0x000fe4000c101906 */
[----:B------:R-:W-:-:S04]  /*6c70*/  @P1 FADD R5, RZ, -R5 ;  /* 0x80000005ff051221 */ /* 0x000fc80000000000 */
[----:B------:R-:W-:-:S05]  /*6c80*/  FMUL R5, R6, R5 ;  /* 0x0000000506057220 */ /* 0x000fca0000400000 */
[----:B------:R-:W-:Y:S01]  /*6c90*/  STG.E desc[UR6][R16.64+0x8], R5 ;  /* 0x0000080510007986 */ /* 0x000fe2000c101906 */
[----:B------:R-:W-:Y:S05]  /*6ca0*/  EXIT ;  /* 0x000000000000794d */ /* 0x000fea0003800000 */
        .weak           $__internal_3_$__cuda_sm20_div_rn_f64_full
        .type           $__internal_3_$__cuda_sm20_div_rn_f64_full,@function
        .size           $__internal_3_$__cuda_sm20_div_rn_f64_full,(.L_x_174 - $__internal_3_$__cuda_sm20_div_rn_f64_full)
$__internal_3_$__cuda_sm20_div_rn_f64_full:
[C---:B------:R-:W-:Y:S01]  /*6cb0*/  FSETP.GEU.AND P0, PT, |R15|.reuse, 1.469367938527859385e-39, PT ;  /* 0x001000000f00780b */ /* 0x040fe20003f0e200 */
[----:B------:R-:W-:Y:S01]  /*6cc0*/  IMAD.MOV.U32 R20, RZ, RZ, 0x1 ;  /* 0x00000001ff147424 */ /* 0x000fe200078e00ff */
[----:B------:R-:W-:Y:S01]  /*6cd0*/  LOP3.LUT R12, R15, 0x800fffff, RZ, 0xc0, !PT ;  /* 0x800fffff0f0c7812 */ /* 0x000fe200078ec0ff */
[----:B------:R-:W-:Y:S01]  /*6ce0*/  IMAD.MOV.U32 R23, RZ, RZ, 0x1ca00000 ;  /* 0x1ca00000ff177424 */ /* 0x000fe200078e00ff */
[C---:B------:R-:W-:Y:S01]  /*6cf0*/  FSETP.GEU.AND P3, PT, |R17|.reuse, 1.469367938527859385e-39, PT ;  /* 0x001000001100780b */ /* 0x040fe20003f6e200 */
[----:B------:R-:W-:Y:S01]  /*6d00*/  BSSY.RECONVERGENT B1, `(.L_x_147) ;  /* 0x0000055000017945 */ /* 0x000fe20003800200 */
[----:B------:R-:W-:Y:S01]  /*6d10*/  LOP3.LUT R13, R12, 0x3ff00000, RZ, 0xfc, !PT ;  /* 0x3ff000000c0d7812 */ /* 0x000fe200078efcff */
[----:B------:R-:W-:Y:S01]  /*6d20*/  IMAD.MOV.U32 R12, RZ, RZ, R14 ;  /* 0x000000ffff0c7224 */ /* 0x000fe200078e000e */
[----:B------:R-:W-:Y:S02]  /*6d30*/  LOP3.LUT R9, R17, 0x7ff00000, RZ, 0xc0, !PT ;  /* 0x7ff0000011097812 */ /* 0x000fe400078ec0ff */
[----:B------:R-:W-:-:S02]  /*6d40*/  LOP3.LUT R22, R15, 0x7ff00000, RZ, 0xc0, !PT ;  /* 0x7ff000000f167812 */ /* 0x000fc400078ec0ff */
[----:B------:R-:W-:Y:S01]  /*6d50*/  LOP3.LUT R7, R17, 0x7ff00000, RZ, 0xc0, !PT ;  /* 0x7ff0000011077812 */ /* 0x000fe200078ec0ff */
[----:B------:R-:W-:-:S03]  /*6d60*/  @!P0 DMUL R12, R14, 8.98846567431157953865e+307 ;  /* 0x7fe000000e0c8828 */ /* 0x000fc60000000000 */
[----:B------:R-:W-:Y:S02]  /*6d70*/  ISETP.GE.U32.AND P2, PT, R7, R22, PT ;  /* 0x000000160700720c */ /* 0x000fe40003f46070 */
[----:B------:R-:W-:Y:S01]  /*6d80*/  @!P3 LOP3.LUT R26, R15, 0x7ff00000, RZ, 0xc0, !PT ;  /* 0x7ff000000f1ab812 */ /* 0x000fe200078ec0ff */
[----:B------:R-:W0:Y:S01]  /*6d90*/  MUFU.RCP64H R21, R13 ;  /* 0x0000000d00157308 */ /* 0x000e220000001800 */
[----:B------:R-:W-:Y:S02]  /*6da0*/  SEL R23, R23, 0x63400000, !P2 ;  /* 0x6340000017177807 */ /* 0x000fe40005000000 */
[----:B------:R-:W-:Y:S01]  /*6db0*/  @!P3 ISETP.GE.U32.AND P4, PT, R9, R26, PT ;  /* 0x0000001a0900b20c */ /* 0x000fe20003f86070 */
[----:B------:R-:W-:Y:S01]  /*6dc0*/  IMAD.MOV.U32 R9, RZ, RZ, 0x1ca00000 ;  /* 0x1ca00000ff097424 */ /* 0x000fe200078e00ff */
[----:B------:R-:W-:Y:S01]  /*6dd0*/  @!P0 LOP3.LUT R22, R13, 0x7ff00000, RZ, 0xc0, !PT ;  /* 0x7ff000000d168812 */ /* 0x000fe200078ec0ff */
[----:B------:R-:W-:-:S03]  /*6de0*/  @!P3 IMAD.MOV.U32 R26, RZ, RZ, RZ ;  /* 0x000000ffff1ab224 */ /* 0x000fc600078e00ff */
[----:B------:R-:W-:-:S04]  /*6df0*/  @!P3 SEL R9, R9, 0x63400000, !P4 ;  /* 0x634000000909b807 */ /* 0x000fc80006000000 */
[----:B------:R-:W-:Y:S01]  /*6e00*/  @!P3 LOP3.LUT R9, R9, 0x80000000, R17, 0xf8, !PT ;  /* 0x800000000909b812 */ /* 0x000fe200078ef811 */
[----:B0-----:R-:W-:-:S03]  /*6e10*/  DFMA R18, R20, -R12, 1 ;  /* 0x3ff000001412742b */ /* 0x001fc6000000080c */
[----:B------:R-:W-:-:S05]  /*6e20*/  @!P3 LOP3.LUT R27, R9, 0x100000, RZ, 0xfc, !PT ;  /* 0x00100000091bb812 */ /* 0x000fca00078efcff */
[----:B------:R-:W-:-:S08]  /*6e30*/  DFMA R18, R18, R18, R18 ;  /* 0x000000121212722b */ /* 0x000fd00000000012 */
[----:B------:R-:W-:Y:S01]  /*6e40*/  DFMA R18, R20, R18, R20 ;  /* 0x000000121412722b */ /* 0x000fe20000000014 */
[----:B------:R-:W-:Y:S01]  /*6e50*/  LOP3.LUT R21, R23, 0x800fffff, R17, 0xf8, !PT ;  /* 0x800fffff17157812 */ /* 0x000fe200078ef811 */
[----:B------:R-:W-:-:S06]  /*6e60*/  IMAD.MOV.U32 R20, RZ, RZ, R16 ;  /* 0x000000ffff147224 */ /* 0x000fcc00078e0010 */
[----:B------:R-:W-:Y:S02]  /*6e70*/  DFMA R28, R18, -R12, 1 ;  /* 0x3ff00000121c742b */ /* 0x000fe4000000080c */
[----:B------:R-:W-:-:S06]  /*6e80*/  @!P3 DFMA R20, R20, 2, -R26 ;  /* 0x400000001414b82b */ /* 0x000fcc000000081a */
[----:B------:R-:W-:-:S04]  /*6e90*/  DFMA R28, R18, R28, R18 ;  /* 0x0000001c121c722b */ /* 0x000fc80000000012 */
[----:B------:R-:W-:-:S04]  /*6ea0*/  @!P3 LOP3.LUT R7, R21, 0x7ff00000, RZ, 0xc0, !PT ;  /* 0x7ff000001507b812 */ /* 0x000fc800078ec0ff */
[----:B------:R-:W-:Y:S01]  /*6eb0*/  DMUL R18, R28, R20 ;  /* 0x000000141c127228 */ /* 0x000fe20000000000 */
[----:B------:R-:W-:-:S05]  /*6ec0*/  VIADD R9, R7, 0xffffffff ;  /* 0xffffffff07097836 */ /* 0x000fca0000000000 */
[----:B------:R-:W-:Y:S02]  /*6ed0*/  ISETP.GT.U32.AND P0, PT, R9, 0x7feffffe, PT ;  /* 0x7feffffe0900780c */ /* 0x000fe40003f04070 */
[----:B------:R-:W-:-:S08]  /*6ee0*/  DFMA R26, R18, -R12, R20 ;  /* 0x8000000c121a722b */ /* 0x000fd00000000014 */
[----:B------:R-:W-:Y:S01]  /*6ef0*/  DFMA R26, R28, R26, R18 ;  /* 0x0000001a1c1a722b */ /* 0x000fe20000000012 */
[----:B------:R-:W-:-:S05]  /*6f00*/  VIADD R18, R22, 0xffffffff ;  /* 0xffffffff16127836 */ /* 0x000fca0000000000 */
[----:B------:R-:W-:-:S13]  /*6f10*/  ISETP.GT.U32.OR P0, PT, R18, 0x7feffffe, P0 ;  /* 0x7feffffe1200780c */ /* 0x000fda0000704470 */
[----:B------:R-:W-:Y:S05]  /*6f20*/  @P0 BRA `(.L_x_148) ;  /* 0x0000000000740947 */ /* 0x000fea0003800000 */
[----:B------:R-:W-:Y:S01]  /*6f30*/  LOP3.LUT R17, R17, 0x7ff00000, RZ, 0xc0, !PT ;  /* 0x7ff0000011117812 */ /* 0x000fe200078ec0ff */
[----:B------:R-:W-:Y:S01]  /*6f40*/  IMAD.MOV.U32 R7, RZ, RZ, 0x1ca00000 ;  /* 0x1ca00000ff077424 */ /* 0x000fe200078e00ff */
[----:B------:R-:W-:-:S04]  /*6f50*/  LOP3.LUT R16, R15, 0x7ff00000, RZ, 0xc0, !PT ;  /* 0x7ff000000f107812 */ /* 0x000fc800078ec0ff */
[CC--:B------:R-:W-:Y:S02]  /*6f60*/  VIADDMNMX R9, R17.reuse, -R16.reuse, 0xb9600000, !PT ;  /* 0xb960000011097446 */ /* 0x0c0fe40007800910 */
[----:B------:R-:W-:Y:S02]  /*6f70*/  ISETP.GE.U32.AND P0, PT, R17, R16, PT ;  /* 0x000000101100720c */ /* 0x000fe40003f06070 */
[----:B------:R-:W-:Y:S02]  /*6f80*/  VIMNMX R9, PT, PT, R9, 0x46a00000, PT ;  /* 0x46a0000009097848 */ /* 0x000fe40003fe0100 */
[----:B------:R-:W-:-:S05]  /*6f90*/  SEL R16, R7, 0x63400000, !P0 ;  /* 0x6340000007107807 */ /* 0x000fca0004000000 */
[----:B------:R-:W-:Y:S02]  /*6fa0*/  IMAD.IADD R7, R9, 0x1, -R16 ;  /* 0x0000000109077824 */ /* 0x000fe400078e0a10 */
[----:B------:R-:W-:Y:S02]  /*6fb0*/  IMAD.MOV.U32 R16, RZ, RZ, RZ ;  /* 0x000000ffff107224 */ /* 0x000fe400078e00ff */
        /* <DEDUP_REMOVED lines=11> */
[----:B------:R-:W-:Y:S01]  /*7070*/  DMUL.RP R16, R26, R16 ;  /* 0x000000101a107228 */ /* 0x000fe20000008000 */
[----:B------:R-:W-:Y:S01]  /*7080*/  IMAD.MOV.U32 R12, RZ, RZ, RZ ;  /* 0x000000ffff0c7224 */ /* 0x000fe200078e00ff */
[----:B------:R-:W-:-:S05]  /*7090*/  IADD3 R7, PT, PT, -R7, -0x43300000, RZ ;  /* 0xbcd0000007077810 */ /* 0x000fca0007ffe1ff */
[----:B------:R-:W-:-:S03]  /*70a0*/  DFMA R12, R18, -R12, R26 ;  /* 0x8000000c120c722b */ /* 0x000fc6000000001a */
[----:B------:R-:W-:-:S07]  /*70b0*/  LOP3.LUT R15, R17, R15, RZ, 0x3c, !PT ;  /* 0x0000000f110f7212 */ /* 0x000fce00078e3cff */
[----:B------:R-:W-:-:S04]  /*70c0*/  FSETP.NEU.AND P0, PT, |R13|, R7, PT ;  /* 0x000000070d00720b */ /* 0x000fc80003f0d200 */
[----:B------:R-:W-:Y:S02]  /*70d0*/  FSEL R18, R16, R18, !P0 ;  /* 0x0000001210127208 */ /* 0x000fe40004000000 */
[----:B------:R-:W-:Y:S01]  /*70e0*/  FSEL R19, R15, R19, !P0 ;  /* 0x000000130f137208 */ /* 0x000fe20004000000 */
[----:B------:R-:W-:Y:S06]  /*70f0*/  BRA `(.L_x_149) ;  /* 0x0000000000547947 */ /* 0x000fec0003800000 */
.L_x_148:
        /* <DEDUP_REMOVED lines=11> */
[----:B------:R-:W-:Y:S01]  /*71b0*/  @P0 LOP3.LUT R7, R19, 0x7ff00000, RZ, 0xfc, !PT ;  /* 0x7ff0000013070812 */ /* 0x000fe200078efcff */
[----:B------:R-:W-:Y:S02]  /*71c0*/  @!P0 IMAD.MOV.U32 R18, RZ, RZ, RZ ;  /* 0x000000ffff128224 */ /* 0x000fe400078e00ff */
[----:B------:R-:W-:Y:S02]  /*71d0*/  @P0 IMAD.MOV.U32 R18, RZ, RZ, RZ ;  /* 0x000000ffff120224 */ /* 0x000fe400078e00ff */
[----:B------:R-:W-:Y:S01]  /*71e0*/  @P0 IMAD.MOV.U32 R19, RZ, RZ, R7 ;  /* 0x000000ffff130224 */ /* 0x000fe200078e0007 */
[----:B------:R-:W-:Y:S06]  /*71f0*/  BRA `(.L_x_149) ;  /* 0x0000000000147947 */ /* 0x000fec0003800000 */
.L_x_151:
[----:B------:R-:W-:Y:S01]  /*7200*/  LOP3.LUT R19, R15, 0x80000, RZ, 0xfc, !PT ;  /* 0x000800000f137812 */ /* 0x000fe200078efcff */
[----:B------:R-:W-:Y:S01]  /*7210*/  IMAD.MOV.U32 R18, RZ, RZ, R14 ;  /* 0x000000ffff127224 */ /* 0x000fe200078e000e */
[----:B------:R-:W-:Y:S06]  /*7220*/  BRA `(.L_x_149) ;  /* 0x0000000000087947 */ /* 0x000fec0003800000 */
.L_x_150:
[----:B------:R-:W-:Y:S01]  /*7230*/  LOP3.LUT R19, R17, 0x80000, RZ, 0xfc, !PT ;  /* 0x0008000011137812 */ /* 0x000fe200078efcff */
[----:B------:R-:W-:-:S07]  /*7240*/  IMAD.MOV.U32 R18, RZ, RZ, R16 ;  /* 0x000000ffff127224 */ /* 0x000fce00078e0010 */
.L_x_149:
[----:B------:R-:W-:Y:S05]  /*7250*/  BSYNC.RECONVERGENT B1 ;  /* 0x0000000000017941 */ /* 0x000fea0003800200 */
.L_x_147:
[----:B------:R-:W-:-:S04]  /*7260*/  IMAD.MOV.U32 R9, RZ, RZ, 0x0 ;  /* 0x00000000ff097424 */ /* 0x000fc800078e00ff */
[----:B------:R-:W-:Y:S05]  /*7270*/  RET.REL.NODEC R8 `(_Z10to3d_pointPfS_) ;  /* 0xffffff8c08607950 */ /* 0x000fea0003c3ffff */
.L_x_152:
        /* <DEDUP_REMOVED lines=16> */
.L_x_174:


//--------------------- .text._Z5mergePhS_ii      --------------------------
	.section	.text._Z5mergePhS_ii,"ax",@progbits
	.align	128
        .global         _Z5mergePhS_ii
        .type           _Z5mergePhS_ii,@function
        .size           _Z5mergePhS_ii,(.L_x_180 - _Z5mergePhS_ii)
        .other          _Z5mergePhS_ii,@"STO_CUDA_ENTRY STV_DEFAULT"
_Z5mergePhS_ii:
.text._Z5mergePhS_ii:
[----:B------:R-:W-:Y:S01]  /*0000*/  LDC R1, c[0x0][0x37c] ;  /* 0x0000df00ff017b82 */ /* 0x000fe20000000800 */
[----:B------:R-:W0:Y:S01]  /*0010*/  S2R R11, SR_CTAID.Y ;  /* 0x00000000000b7919 */ /* 0x000e220000002600 */
[----:B------:R-:W1:Y:S06]  /*0020*/  LDCU UR6, c[0x0][0x390] ;  /* 0x00007200ff0677ac */ /* 0x000e6c0008000800 */
[----:B------:R-:W2:Y:S01]  /*0030*/  LDC R0, c[0x0][0x370] ;  /* 0x0000dc00ff007b82 */ /* 0x000ea20000000800 */
[----:B------:R-:W0:Y:S01]  /*0040*/  S2R R2, SR_TID.Y ;  /* 0x0000000000027919 */ /* 0x000e220000002200 */
[----:B------:R-:W3:Y:S01]  /*0050*/  LDCU.64 UR12, c[0x0][0x358] ;  /* 0x00006b00ff0c77ac */ /* 0x000ee20008000a00 */
[----:B------:R-:W4:Y:S01]  /*0060*/  S2R R10, SR_CTAID.X ;  /* 0x00000000000a7919 */ /* 0x000f220000002500 */
[----:B------:R-:W4:Y:S01]  /*0070*/  S2R R3, SR_TID.X ;  /* 0x0000000000037919 */ /* 0x000f220000002100 */
[----:B-1----:R-:W-:Y:S01]  /*0080*/  UISETP.GE.AND UP0, UPT, UR6, 0x1, UPT ;  /* 0x000000010600788c */ /* 0x002fe2000bf06270 */
[----:B0-----:R-:W-:-:S02]  /*0090*/  IMAD R11, R11, 0x20, R2 ;  /* 0x000000200b0b7824 */ /* 0x001fc400078e0202 */
[----:B--2---:R-:W-:Y:S02]  /*00a0*/  IMAD.SHL.U32 R2, R0, 0x20, RZ ;  /* 0x0000002000027824 */ /* 0x004fe400078e00ff */
[----:B----4-:R-:W-:-:S04]  /*00b0*/  IMAD R10, R10, 0x20, R3 ;  /* 0x000000200a0a7824 */ /* 0x010fc800078e0203 */
[----:B---3--:R-:W-:Y:S05]  /*00c0*/  BRA.U !UP0, `(.L_x_153) ;  /* 0x0000002108407547 */ /* 0x008fea000b800000 */
[----:B------:R-:W0:Y:S01]  /*00d0*/  LDCU UR7, c[0x0][0x394] ;  /* 0x00007280ff0777ac */ /* 0x000e220008000800 */
[----:B------:R-:W-:Y:S02]  /*00e0*/  ULOP3.LUT UR8, UR6, 0x7, URZ, 0xc0, !UPT ;  /* 0x0000000706087892 */ /* 0x000fe4000f8ec0ff */
[----:B------:R-:W-:Y:S02]  /*00f0*/  ULOP3.LUT UR9, UR6, 0x3, URZ, 0xc0, !UPT ;  /* 0x0000000306097892 */ /* 0x000fe4000f8ec0ff */
[----:B------:R-:W-:Y:S02]  /*0100*/  ULOP3.LUT UR10, UR6, 0x1, URZ, 0xc0, !UPT ;  /* 0x00000001060a7892 */ /* 0x000fe4000f8ec0ff */
[----:B------:R-:W-:Y:S01]  /*0110*/  ULOP3.LUT UR6, UR6, 0x7ffffffc, URZ, 0xc0, !UPT ;  /* 0x7ffffffc06067892 */ /* 0x000fe2000f8ec0ff */
[----:B------:R-:W-:Y:S01]  /*0120*/  UMOV UR4, URZ ;  /* 0x000000ff00047c82 */ /* 0x000fe20008000000 */
[----:B0-----:R-:W-:-:S12]  /*0130*/  USHF.R.S32.HI UR7, URZ, 0x1f, UR7 ;  /* 0x0000001fff077899 */ /* 0x001fd80008011407 */
.L_x_164:
[----:B0-----:R-:W0:Y:S01]  /*0140*/  LDCU UR16, c[0x0][0x390] ;  /* 0x00007200ff1077ac */ /* 0x001e220008000800 */
[----:B-12-4-:R-:W-:Y:S02]  /*0150*/  VIADD R3, R11, UR4 ;  /* 0x000000040b037c36 */ /* 0x016fe40008000000 */
[----:B------:R-:W-:Y:S01]  /*0160*/  IMAD.MOV.U32 R13, RZ, RZ, RZ ;  /* 0x000000ffff0d7224 */ /* 0x000fe200078e00ff */
[----:B------:R-:W-:Y:S01]  /*0170*/  UIADD3 UR4, UPT, UPT, UR4, 0x8, URZ ;  /* 0x0000000804047890 */ /* 0x000fe2000fffe0ff */
[----:B------:R-:W-:Y:S01]  /*0180*/  IMAD R3, R3, R0, RZ ;  /* 0x0000000003037224 */ /* 0x000fe200078e02ff */
[----:B------:R-:W-:Y:S02]  /*0190*/  UMOV UR5, URZ ;  /* 0x000000ff00057c82 */ /* 0x000fe40008000000 */
[----:B------:R-:W-:Y:S02]  /*01a0*/  UISETP.GE.U32.AND UP0, UPT, UR4, 0x20, UPT ;  /* 0x000000200400788c */ /* 0x000fe4000bf06070 */
[----:B------:R-:W-:-:S05]  /*01b0*/  LEA R3, R3, R10, 0x5 ;  /* 0x0000000a03037211 */ /* 0x000fca00078e28ff */
[----:B------:R-:W-:Y:S01]  /*01c0*/  IMAD R12, R3, 0x3, RZ ;  /* 0x00000003030c7824 */ /* 0x000fe200078e02ff */
[----:B0-----:R-:W-:-:S09]  /*01d0*/  UISETP.GE.U32.AND UP1, UPT, UR16, 0x8, UPT ;  /* 0x000000081000788c */ /* 0x001fd2000bf26070 */
[----:B------:R-:W-:Y:S05]  /*01e0*/  BRA.U !UP1, `(.L_x_154) ;  /* 0x0000000509487547 */ /* 0x000fea000b800000 */
[----:B------:R-:W-:Y:S01]  /*01f0*/  ULOP3.LUT UR5, UR16, 0x7ffffff8, URZ, 0xc0, !UPT ;  /* 0x7ffffff810057892 */ /* 0x000fe2000f8ec0ff */
[----:B------:R-:W-:Y:S01]  /*0200*/  IMAD.MOV.U32 R13, RZ, RZ, RZ ;  /* 0x000000ffff0d7224 */ /* 0x000fe200078e00ff */
[----:B------:R-:W0:Y:S01]  /*0210*/  LDCU.64 UR14, c[0x0][0x380] ;  /* 0x00007000ff0e77ac */ /* 0x000e220008000a00 */
[----:B------:R-:W-:Y:S01]  /*0220*/  IMAD.MOV.U32 R14, RZ, RZ, R12 ;  /* 0x000000ffff0e7224 */ /* 0x000fe200078e000c */
[----:B------:R-:W-:-:S12]  /*0230*/  UIADD3 UR11, UPT, UPT, -UR5, URZ, URZ ;  /* 0x000000ff050b7290 */ /* 0x000fd8000fffe1ff */
.L_x_155:
[----:B------:R-:W1:Y:S01]  /*0240*/  LDC R15, c[0x0][0x394] ;  /* 0x0000e500ff0f7b82 */ /* 0x000e620000000800 */
[----:B0-----:R-:W-:-:S04]  /*0250*/  IADD3 R2, P0, PT, R14, UR14, RZ ;  /* 0x0000000e0e027c10 */ /* 0x001fc8000ff1e0ff */
[----:B------:R-:W-:-:S05]  /*0260*/  LEA.HI.X.SX32 R3, R14, UR15, 0x1, P0 ;  /* 0x0000000f0e037c11 */ /* 0x000fca00080f0eff */
[----:B------:R-:W2:Y:S04]  /*0270*/  LDG.E.U8 R21, desc[UR12][R2.64] ;  /* 0x0000000c02157981 */ /* 0x000ea8000c1e1100 */
[----:B------:R-:W2:Y:S04]  /*0280*/  LDG.E.U8 R24, desc[UR12][R2.64+0x1] ;  /* 0x0000010c02187981 */ /* 0x000ea8000c1e1100 */
[----:B------:R0:W3:Y:S01]  /*0290*/  LDG.E.U8 R27, desc[UR12][R2.64+0x2] ;  /* 0x0000020c021b7981 */ /* 0x0000e2000c1e1100 */
[----:B-1----:R-:W-:-:S04]  /*02a0*/  IADD3 R4, P0, PT, R2, R15, RZ ;  /* 0x0000000f02047210 */ /* 0x002fc80007f1e0ff */
[----:B------:R-:W-:-:S05]  /*02b0*/  IADD3.X R5, PT, PT, R3, UR7, RZ, P0, !PT ;  /* 0x0000000703057c10 */ /* 0x000fca00087fe4ff */
[----:B------:R-:W4:Y:S04]  /*02c0*/  LDG.E.U8 R25, desc[UR12][R4.64] ;  /* 0x0000000c04197981 */ /* 0x000f28000c1e1100 */
[----:B------:R-:W4:Y:S04]  /*02d0*/  LDG.E.U8 R26, desc[UR12][R4.64+0x1] ;  /* 0x0000010c041a7981 */ /* 0x000f28000c1e1100 */
[----:B------:R1:W5:Y:S01]  /*02e0*/  LDG.E.U8 R20, desc[UR12][R4.64+0x2] ;  /* 0x0000020c04147981 */ /* 0x000362000c1e1100 */
[----:B------:R-:W-:-:S04]  /*02f0*/  IADD3 R6, P0, PT, R4, R15, RZ ;  /* 0x0000000f04067210 */ /* 0x000fc80007f1e0ff */
[----:B------:R-:W-:Y:S02]  /*0300*/  IADD3.X R7, PT, PT, R5, UR7, RZ, P0, !PT ;  /* 0x0000000705077c10 */ /* 0x000fe400087fe4ff */
[----:B------:R-:W-:-:S03]  /*0310*/  IADD3 R8, P0, PT, R6, R15, RZ ;  /* 0x0000000f06087210 */ /* 0x000fc60007f1e0ff */
[----:B------:R-:W5:Y:S01]  /*0320*/  LDG.E.U8 R16, desc[UR12][R6.64] ;  /* 0x0000000c06107981 */ /* 0x000f62000c1e1100 */
[----:B------:R-:W-:-:S03]  /*0330*/  IADD3.X R9, PT, PT, R7, UR7, RZ, P0, !PT ;  /* 0x0000000707097c10 */ /* 0x000fc600087fe4ff */
[----:B------:R-:W5:Y:S01]  /*0340*/  LDG.E.U8 R17, desc[UR12][R6.64+0x1] ;  /* 0x0000010c06117981 */ /* 0x000f62000c1e1100 */
[----:B0-----:R-:W-:-:S03]  /*0350*/  IADD3 R2, P0, PT, R8, R15, RZ ;  /* 0x0000000f08027210 */ /* 0x001fc60007f1e0ff */
[----:B------:R0:W5:Y:S01]  /*0360*/  LDG.E.U8 R18, desc[UR12][R6.64+0x2] ;  /* 0x0000020c06127981 */ /* 0x000162000c1e1100 */
[----:B------:R-:W-:-:S03]  /*0370*/  IADD3.X R3, PT, PT, R9, UR7, RZ, P0, !PT ;  /* 0x0000000709037c10 */ /* 0x000fc600087fe4ff */
[----:B------:R-:W5:Y:S04]  /*0380*/  LDG.E.U8 R19, desc[UR12][R8.64] ;  /* 0x0000000c08137981 */ /* 0x000f68000c1e1100 */
[----:B------:R-:W5:Y:S01]  /*0390*/  LDG.E.U8 R22, desc[UR12][R8.64+0x1] ;  /* 0x0000010c08167981 */ /* 0x000f62000c1e1100 */
[----:B-1----:R-:W-:-:S03]  /*03a0*/  IADD3 R4, P0, PT, R2, R15, RZ ;  /* 0x0000000f02047210 */ /* 0x002fc60007f1e0ff */
[----:B------:R-:W5:Y:S01]  /*03b0*/  LDG.E.U8 R23, desc[UR12][R2.64+0x1] ;  /* 0x0000010c02177981 */ /* 0x000f62000c1e1100 */
[----:B------:R-:W-:Y:S02]  /*03c0*/  IADD3.X R5, PT, PT, R3, UR7, RZ, P0, !PT ;  /* 0x0000000703057c10 */ /* 0x000fe400087fe4ff */
[----:B0-----:R-:W-:-:S04]  /*03d0*/  IADD3 R6, P0, PT, R4, R15, RZ ;  /* 0x0000000f04067210 */ /* 0x001fc80007f1e0ff */
[----:B------:R-:W-:Y:S02]  /*03e0*/  IADD3.X R7, PT, PT, R5, UR7, RZ, P0, !PT ;  /* 0x0000000705077c10 */ /* 0x000fe400087fe4ff */
[----:B--2---:R-:W-:Y:S02]  /*03f0*/  IADD3 R28, PT, PT, R21, R24, RZ ;  /* 0x00000018151c7210 */ /* 0x004fe40007ffe0ff */
[----:B------:R0:W2:Y:S04]  /*0400*/  LDG.E.U8 R21, desc[UR12][R8.64+0x2] ;  /* 0x0000020c08157981 */ /* 0x0000a8000c1e1100 */
[----:B------:R-:W2:Y:S01]  /*0410*/  LDG.E.U8 R24, desc[UR12][R2.64] ;  /* 0x0000000c02187981 */ /* 0x000ea2000c1e1100 */
[----:B---3--:R-:W-:-:S03]  /*0420*/  LOP3.LUT P1, RZ, R28, R27, RZ, 0xfc, !PT ;  /* 0x0000001b1cff7212 */ /* 0x008fc6000782fcff */
[----:B------:R-:W3:Y:S01]  /*0430*/  LDG.E.U8 R27, desc[UR12][R2.64+0x2] ;  /* 0x0000020c021b7981 */ /* 0x000ee2000c1e1100 */
[----:B0-----:R-:W-:-:S03]  /*0440*/  IADD3 R8, P2, PT, R6, R15, RZ ;  /* 0x0000000f06087210 */ /* 0x001fc60007f5e0ff */
[----:B------:R-:W3:Y:S01]  /*0450*/  LDG.E.U8 R28, desc[UR12][R4.64+0x2] ;  /* 0x0000020c041c7981 */ /* 0x000ee2000c1e1100 */
[----:B----4-:R-:W-:-:S03]  /*0460*/  IMAD.IADD R29, R25, 0x1, R26 ;  /* 0x00000001191d7824 */ /* 0x010fc600078e021a */
[----:B------:R-:W4:Y:S04]  /*0470*/  LDG.E.U8 R26, desc[UR12][R4.64] ;  /* 0x0000000c041a7981 */ /* 0x000f28000c1e1100 */
[----:B------:R0:W4:Y:S01]  /*0480*/  LDG.E.U8 R25, desc[UR12][R4.64+0x1] ;  /* 0x0000010c04197981 */ /* 0x000122000c1e1100 */
[----:B-----5:R-:W-:Y:S02]  /*0490*/  LOP3.LUT P0, RZ, R29, R20, RZ, 0xfc, !PT ;  /* 0x000000141dff7212 */ /* 0x020fe4000780fcff */
[----:B------:R-:W-:Y:S01]  /*04a0*/  IADD3.X R9, PT, PT, R7, UR7, RZ, P2, !PT ;  /* 0x0000000707097c10 */ /* 0x000fe200097fe4ff */
[----:B------:R-:W5:Y:S04]  /*04b0*/  LDG.E.U8 R29, desc[UR12][R6.64] ;  /* 0x0000000c061d7981 */ /* 0x000f68000c1e1100 */
[----:B------:R-:W5:Y:S04]  /*04c0*/  LDG.E.U8 R20, desc[UR12][R6.64+0x1] ;  /* 0x0000010c06147981 */ /* 0x000f68000c1e1100 */
[----:B------:R-:W5:Y:S04]  /*04d0*/  LDG.E.U8 R3, desc[UR12][R8.64] ;  /* 0x0000000c08037981 */ /* 0x000f68000c1e1100 */
[----:B------:R-:W5:Y:S04]  /*04e0*/  LDG.E.U8 R2, desc[UR12][R8.64+0x1] ;  /* 0x0000010c08027981 */ /* 0x000f68000c1e1100 */
[----:B------:R1:W5:Y:S04]  /*04f0*/  LDG.E.U8 R6, desc[UR12][R6.64+0x2] ;  /* 0x0000020c06067981 */ /* 0x000368000c1e1100 */
[----:B------:R-:W5:Y:S01]  /*0500*/  LDG.E.U8 R4, desc[UR12][R8.64+0x2] ;  /* 0x0000020c08047981 */ /* 0x000f62000c1e1100 */
[----:B------:R-:W-:-:S02]  /*0510*/  IMAD.IADD R17, R16, 0x1, R17 ;  /* 0x0000000110117824 */ /* 0x000fc400078e0211 */
[C---:B0-----:R-:W-:Y:S01]  /*0520*/  VIADD R5, R13.reuse, 0x1 ;  /* 0x000000010d057836 */ /* 0x041fe20000000000 */
[----:B------:R-:W-:Y:S01]  /*0530*/  @!P1 IADD3 R5, PT, PT, R13, RZ, RZ ;  /* 0x000000ff0d059210 */ /* 0x000fe20007ffe0ff */
[----:B------:R-:W-:Y:S01]  /*0540*/  IMAD.IADD R22, R19, 0x1, R22 ;  /* 0x0000000113167824 */ /* 0x000fe200078e0216 */
[----:B------:R-:W-:-:S03]  /*0550*/  LOP3.LUT P1, RZ, R17, R18, RZ, 0xfc, !PT ;  /* 0x0000001211ff7212 */ /* 0x000fc6000782fcff */
[----:B------:R-:W-:Y:S02]  /*0560*/  VIADD R13, R5, 0x1 ;  /* 0x00000001050d7836 */ /* 0x000fe40000000000 */
[----:B------:R-:W-:-:S05]  /*0570*/  @!P0 IMAD.MOV R13, RZ, RZ, R5 ;  /* 0x000000ffff0d8224 */ /* 0x000fca00078e0205 */
[----:B------:R-:W-:-:S03]  /*0580*/  IADD3 R5, PT, PT, R13, 0x1, RZ ;  /* 0x000000010d057810 */ /* 0x000fc60007ffe0ff */
[----:B------:R-:W-:-:S04]  /*0590*/  @!P1 IMAD.MOV R5, RZ, RZ, R13 ;  /* 0x000000ffff059224 */ /* 0x000fc800078e020d */
[----:B-1----:R-:W-:Y:S01]  /*05a0*/  VIADD R7, R5, 0x1 ;  /* 0x0000000105077836 */ /* 0x002fe20000000000 */
[----:B------:R-:W-:-:S04]  /*05b0*/  UIADD3 UR11, UPT, UPT, UR11, 0x8, URZ ;  /* 0x000000080b0b7890 */ /* 0x000fc8000fffe0ff */
[----:B------:R-:W-:Y:S01]  /*05c0*/  UISETP.NE.AND UP1, UPT, UR11, URZ, UPT ;  /* 0x000000ff0b00728c */ /* 0x000fe2000bf25270 */
[----:B------:R-:W-:Y:S01]  /*05d0*/  IMAD R14, R15, 0x8, R14 ;  /* 0x000000080f0e7824 */ /* 0x000fe200078e020e */
[----:B--2---:R-:W-:Y:S01]  /*05e0*/  LOP3.LUT P0, RZ, R22, R21, RZ, 0xfc, !PT ;  /* 0x0000001516ff7212 */ /* 0x004fe2000780fcff */
[----:B------:R-:W-:-:S05]  /*05f0*/  IMAD.IADD R24, R24, 0x1, R23 ;  /* 0x0000000118187824 */ /* 0x000fca00078e0217 */
[----:B---3--:R-:W-:-:S07]  /*0600*/  LOP3.LUT P1, RZ, R24, R27, RZ, 0xfc, !PT ;  /* 0x0000001b18ff7212 */ /* 0x008fce000782fcff */
[----:B------:R-:W-:-:S04]  /*0610*/  @!P0 IMAD.MOV R7, RZ, RZ, R5 ;  /* 0x000000ffff078224 */ /* 0x000fc800078e0205 */
[----:B------:R-:W-:Y:S01]  /*0620*/  VIADD R5, R7, 0x1 ;  /* 0x0000000107057836 */ /* 0x000fe20000000000 */
[----:B----4-:R-:W-:-:S04]  /*0630*/  IADD3 R25, PT, PT, R26, R25, RZ ;  /* 0x000000191a197210 */ /* 0x010fc80007ffe0ff */
[----:B------:R-:W-:Y:S01]  /*0640*/  LOP3.LUT P0, RZ, R25, R28, RZ, 0xfc, !PT ;  /* 0x0000001c19ff7212 */ /* 0x000fe2000780fcff */
[----:B-----5:R-:W-:Y:S01]  /*0650*/  IMAD.IADD R29, R29, 0x1, R20 ;  /* 0x000000011d1d7824 */ /* 0x020fe200078e0214 */
[----:B------:R-:W-:Y:S01]  /*0660*/  @!P1 IADD3 R5, PT, PT, R7, RZ, RZ ;  /* 0x000000ff07059210 */ /* 0x000fe20007ffe0ff */
[----:B------:R-:W-:-:S03]  /*0670*/  IMAD.IADD R3, R3, 0x1, R2 ;  /* 0x0000000103037824 */ /* 0x000fc600078e0202 */
[----:B------:R-:W-:Y:S01]  /*0680*/  LOP3.LUT P1, RZ, R29, R6, RZ, 0xfc, !PT ;  /* 0x000000061dff7212 */ /* 0x000fe2000782fcff */
[----:B------:R-:W-:-:S06]  /*0690*/  VIADD R6, R5, 0x1 ;  /* 0x0000000105067836 */ /* 0x000fcc0000000000 */
[----:B------:R-:W-:Y:S01]  /*06a0*/  @!P0 IMAD.MOV R6, RZ, RZ, R5 ;  /* 0x000000ffff068224 */ /* 0x000fe200078e0205 */
[----:B------:R-:W-:-:S04]  /*06b0*/  LOP3.LUT P0, RZ, R3, R4, RZ, 0xfc, !PT ;  /* 0x0000000403ff7212 */ /* 0x000fc8000780fcff */
[----:B------:R-:W-:Y:S01]  /*06c0*/  IADD3 R2, PT, PT, R6, 0x1, RZ ;  /* 0x0000000106027810 */ /* 0x000fe20007ffe0ff */
[----:B------:R-:W-:-:S04]  /*06d0*/  @!P1 IMAD.MOV R2, RZ, RZ, R6 ;  /* 0x000000ffff029224 */ /* 0x000fc800078e0206 */
[----:B------:R-:W-:-:S04]  /*06e0*/  VIADD R13, R2, 0x1 ;  /* 0x00000001020d7836 */ /* 0x000fc80000000000 */
[----:B------:R-:W-:Y:S01]  /*06f0*/  @!P0 IADD3 R13, PT, PT, R2, RZ, RZ ;  /* 0x000000ff020d8210 */ /* 0x000fe20007ffe0ff */
[----:B------:R-:W-:Y:S06]  /*0700*/  BRA.U UP1, `(.L_x_155) ;  /* 0xfffffff901cc7547 */ /* 0x000fec000b83ffff */
.L_x_154:
[----:B------:R-:W-:-:S09]  /*0710*/  UISETP.NE.AND UP1, UPT, UR8, URZ, UPT ;  /* 0x000000ff0800728c */ /* 0x000fd2000bf25270 */
[----:B------:R-:W-:Y:S05]  /*0720*/  BRA.U !UP1, `(.L_x_156) ;  /* 0x0000000509507547 */ /* 0x000fea000b800000 */
[----:B------:R-:W-:Y:S02]  /*0730*/  UIADD3 UR11, UPT, UPT, UR8, -0x1, URZ ;  /* 0xffffffff080b7890 */ /* 0x000fe4000fffe0ff */
[----:B------:R-:W-:Y:S02]  /*0740*/  UISETP.NE.AND UP2, UPT, UR9, URZ, UPT ;  /* 0x000000ff0900728c */ /* 0x000fe4000bf45270 */
[----:B------:R-:W-:-:S09]  /*0750*/  UISETP.GE.U32.AND UP1, UPT, UR11, 0x3, UPT ;  /* 0x000000030b00788c */ /* 0x000fd2000bf26070 */
[----:B------:R-:W-:Y:S05]  /*0760*/  BRA.U !UP1, `(.L_x_157) ;  /* 0x0000000109a07547 */ /* 0x000fea000b800000 */
[----:B------:R-:W0:Y:S01]  /*0770*/  LDC R5, c[0x0][0x394] ;  /* 0x0000e500ff057b82 */ /* 0x000e220000000800 */
[----:B------:R-:W1:Y:S01]  /*0780*/  LDCU.64 UR14, c[0x0][0x380] ;  /* 0x00007000ff0e77ac */ /* 0x000e620008000a00 */
[----:B0-----:R-:W-:-:S05]  /*0790*/  IMAD R2, R5, UR5, R12 ;  /* 0x0000000505027c24 */ /* 0x001fca000f8e020c */
[----:B-1----:R-:W-:-:S04]  /*07a0*/  IADD3 R6, P0, PT, R2, UR14, RZ ;  /* 0x0000000e02067c10 */ /* 0x002fc8000ff1e0ff */
[----:B------:R-:W-:Y:S02]  /*07b0*/  LEA.HI.X.SX32 R7, R2, UR15, 0x1, P0 ;  /* 0x0000000f02077c11 */ /* 0x000fe400080f0eff */
[----:B------:R-:W-:-:S03]  /*07c0*/  IADD3 R8, P0, PT, R6, R5, RZ ;  /* 0x0000000506087210 */ /* 0x000fc60007f1e0ff */
[----:B------:R-:W2:Y:S01]  /*07d0*/  LDG.E.U8 R14, desc[UR12][R6.64] ;  /* 0x0000000c060e7981 */ /* 0x000ea2000c1e1100 */
[----:B------:R-:W-:-:S03]  /*07e0*/  IADD3.X R9, PT, PT, R7, UR7, RZ, P0, !PT ;  /* 0x0000000707097c10 */ /* 0x000fc600087fe4ff */
[----:B------:R-:W2:Y:S01]  /*07f0*/  LDG.E.U8 R15, desc[UR12][R6.64+0x1] ;  /* 0x0000010c060f7981 */ /* 0x000ea2000c1e1100 */
[----:B------:R-:W-:-:S03]  /*0800*/  IADD3 R2, P0, PT, R8, R5, RZ ;  /* 0x0000000508027210 */ /* 0x000fc60007f1e0ff */
[----:B------:R0:W3:Y:S04]  /*0810*/  LDG.E.U8 R17, desc[UR12][R6.64+0x2] ;  /* 0x0000020c06117981 */ /* 0x0000e8000c1e1100 */
[----:B------:R-:W4:Y:S04]  /*0820*/  LDG.E.U8 R16, desc[UR12][R8.64] ;  /* 0x0000000c08107981 */ /* 0x000f28000c1e1100 */
[----:B------:R-:W4:Y:S01]  /*0830*/  LDG.E.U8 R19, desc[UR12][R8.64+0x1] ;  /* 0x0000010c08137981 */ /* 0x000f22000c1e1100 */
[----:B------:R-:W-:Y:S02]  /*0840*/  IADD3.X R3, PT, PT, R9, UR7, RZ, P0, !PT ;  /* 0x0000000709037c10 */ /* 0x000fe400087fe4ff */
[----:B------:R-:W-:Y:S01]  /*0850*/  IADD3 R4, P0, PT, R2, R5, RZ ;  /* 0x0000000502047210 */ /* 0x000fe20007f1e0ff */
[----:B------:R-:W5:Y:S03]  /*0860*/  LDG.E.U8 R21, desc[UR12][R8.64+0x2] ;  /* 0x0000020c08157981 */ /* 0x000f66000c1e1100 */
[----:B------:R-:W-:Y:S01]  /*0870*/  IADD3.X R5, PT, PT, R3, UR7, RZ, P0, !PT ;  /* 0x0000000703057c10 */ /* 0x000fe200087fe4ff */
[----:B------:R-:W5:Y:S04]  /*0880*/  LDG.E.U8 R18, desc[UR12][R2.64] ;  /* 0x0000000c02127981 */ /* 0x000f68000c1e1100 */
[----:B------:R-:W5:Y:S04]  /*0890*/  LDG.E.U8 R23, desc[UR12][R2.64+0x1] ;  /* 0x0000010c02177981 */ /* 0x000f68000c1e1100 */
[----:B------:R1:W5:Y:S04]  /*08a0*/  LDG.E.U8 R25, desc[UR12][R2.64+0x2] ;  /* 0x0000020c02197981 */ /* 0x000368000c1e1100 */
[----:B------:R-:W5:Y:S04]  /*08b0*/  LDG.E.U8 R7, desc[UR12][R4.64] ;  /* 0x0000000c04077981 */ /* 0x000f68000c1e1100 */
[----:B------:R-:W5:Y:S04]  /*08c0*/  LDG.E.U8 R20, desc[UR12][R4.64+0x1] ;  /* 0x0000010c04147981 */ /* 0x000f68000c1e1100 */
[----:B------:R-:W5:Y:S01]  /*08d0*/  LDG.E.U8 R22, desc[UR12][R4.64+0x2] ;  /* 0x0000020c04167981 */ /* 0x000f62000c1e1100 */
[----:B0-----:R-:W-:Y:S01]  /*08e0*/  VIADD R6, R13, 0x1 ;  /* 0x000000010d067836 */ /* 0x001fe20000000000 */
[----:B------:R-:W-:Y:S01]  /*08f0*/  UIADD3 UR5, UPT, UPT, UR5, 0x4, URZ ;  /* 0x0000000405057890 */ /* 0x000fe2000fffe0ff */
[----:B--2---:R-:W-:-:S05]  /*0900*/  IMAD.IADD R14, R14, 0x1, R15 ;  /* 0x000000010e0e7824 */ /* 0x004fca00078e020f */
[----:B---3--:R-:W-:Y:S01]  /*0910*/  LOP3.LUT P0, RZ, R14, R17, RZ, 0xfc, !PT ;  /* 0x000000110eff7212 */ /* 0x008fe2000780fcff */
[----:B----4-:R-:W-:-:S05]  /*0920*/  IMAD.IADD R16, R16, 0x1, R19 ;  /* 0x0000000110107824 */ /* 0x010fca00078e0213 */
[----:B-----5:R-:W-:-:S07]  /*0930*/  LOP3.LUT P1, RZ, R16, R21, RZ, 0xfc, !PT ;  /* 0x0000001510ff7212 */ /* 0x020fce000782fcff */
[----:B------:R-:W-:-:S04]  /*0940*/  @!P0 IMAD.MOV R6, RZ, RZ, R13 ;  /* 0x000000ffff068224 */ /* 0x000fc800078e020d */
[----:B-1----:R-:W-:Y:S01]  /*0950*/  VIADD R2, R6, 0x1 ;  /* 0x0000000106027836 */ /* 0x002fe20000000000 */
[----:B------:R-:W-:-:S04]  /*0960*/  IADD3 R18, PT, PT, R18, R23, RZ ;  /* 0x0000001712127210 */ /* 0x000fc80007ffe0ff */
[----:B------:R-:W-:Y:S02]  /*0970*/  LOP3.LUT P0, RZ, R18, R25, RZ, 0xfc, !PT ;  /* 0x0000001912ff7212 */ /* 0x000fe4000780fcff */
[----:B------:R-:W-:-:S05]  /*0980*/  @!P1 IADD3 R2, PT, PT, R6, RZ, RZ ;  /* 0x000000ff06029210 */ /* 0x000fca0007ffe0ff */
[----:B------:R-:W-:Y:S02]  /*0990*/  VIADD R3, R2, 0x1 ;  /* 0x0000000102037836 */ /* 0x000fe40000000000 */
[----:B------:R-:W-:-:S04]  /*09a0*/  IMAD.IADD R7, R7, 0x1, R20 ;  /* 0x0000000107077824 */ /* 0x000fc800078e0214 */
[----:B------:R-:W-:Y:S01]  /*09b0*/  @!P0 IMAD.MOV R3, RZ, RZ, R2 ;  /* 0x000000ffff038224 */ /* 0x000fe200078e0202 */
[----:B------:R-:W-:-:S03]  /*09c0*/  LOP3.LUT P1, RZ, R7, R22, RZ, 0xfc, !PT ;  /* 0x0000001607ff7212 */ /* 0x000fc6000782fcff */
[----:B------:R-:W-:-:S10]  /*09d0*/  VIADD R13, R3, 0x1 ;  /* 0x00000001030d7836 */ /* 0x000fd40000000000 */
[----:B------:R-:W-:-:S07]  /*09e0*/  @!P1 IADD3 R13, PT, PT, R3, RZ, RZ ;  /* 0x000000ff030d9210 */ /* 0x000fce0007ffe0ff */
.L_x_157:
[----:B------:R-:W-:Y:S05]  /*09f0*/  BRA.U !UP2, `(.L_x_156) ;  /* 0x000000010a9c7547 */ /* 0x000fea000b800000 */
[----:B------:R-:W-:Y:S02]  /*0a00*/  UISETP.NE.AND UP1, UPT, UR9, 0x1, UPT ;  /* 0x000000010900788c */ /* 0x000fe4000bf25270 */
[----:B------:R-:W-:-:S07]  /*0a10*/  UISETP.NE.AND UP2, UPT, UR10, URZ, UPT ;  /* 0x000000ff0a00728c */ /* 0x000fce000bf45270 */
        /* <DEDUP_REMOVED lines=9> */
[----:B------:R-:W2:Y:S04]  /*0ab0*/  LDG.E.U8 R7, desc[UR12][R2.64+0x1] ;  /* 0x0000010c02077981 */ /* 0x000ea8000c1e1100 */
[----:B------:R-:W3:Y:S04]  /*0ac0*/  LDG.E.U8 R9, desc[UR12][R2.64+0x2] ;  /* 0x0000020c02097981 */ /* 0x000ee8000c1e1100 */
[----:B------:R-:W4:Y:S04]  /*0ad0*/  LDG.E.U8 R8, desc[UR12][R4.64] ;  /* 0x0000000c04087981 */ /* 0x000f28000c1e1100 */
[----:B------:R-:W4:Y:S04]  /*0ae0*/  LDG.E.U8 R15, desc[UR12][R4.64+0x1] ;  /* 0x0000010c040f7981 */ /* 0x000f28000c1e1100 */
[----:B------:R-:W5:Y:S01]  /*0af0*/  LDG.E.U8 R17, desc[UR12][R4.64+0x2] ;  /* 0x0000020c04117981 */ /* 0x000f62000c1e1100 */
[----:B------:R-:W-:Y:S01]  /*0b00*/  UIADD3 UR5, UPT, UPT, UR5, 0x2, URZ ;  /* 0x0000000205057890 */ /* 0x000fe2000fffe0ff */
[----:B--2---:R-:W-:-:S05]  /*0b10*/  IMAD.IADD R6, R6, 0x1, R7 ;  /* 0x0000000106067824 */ /* 0x004fca00078e0207 */
[----:B---3--:R-:W-:Y:S01]  /*0b20*/  LOP3.LUT P0, RZ, R6, R9, RZ, 0xfc, !PT ;  /* 0x0000000906ff7212 */ /* 0x008fe2000780fcff */
[----:B------:R-:W-:Y:S02]  /*0b30*/  VIADD R6, R13, 0x1 ;  /* 0x000000010d067836 */ /* 0x000fe40000000000 */
[----:B----4-:R-:W-:-:S05]  /*0b40*/  IMAD.IADD R8, R8, 0x1, R15 ;  /* 0x0000000108087824 */ /* 0x010fca00078e020f */
[----:B-----5:R-:W-:-:S05]  /*0b50*/  LOP3.LUT P1, RZ, R8, R17, RZ, 0xfc, !PT ;  /* 0x0000001108ff7212 */ /* 0x020fca000782fcff */
[----:B------:R-:W-:-:S05]  /*0b60*/  @!P0 IADD3 R6, PT, PT, R13, RZ, RZ ;  /* 0x000000ff0d068210 */ /* 0x000fca0007ffe0ff */
[----:B------:R-:W-:-:S03]  /*0b70*/  VIADD R13, R6, 0x1 ;  /* 0x00000001060d7836 */ /* 0x000fc60000000000 */
[----:B------:R-:W-:-:S07]  /*0b80*/  @!P1 IMAD.MOV R13, RZ, RZ, R6 ;  /* 0x000000ffff0d9224 */ /* 0x000fce00078e0206 */
.L_x_158:
[----:B------:R-:W-:Y:S05]  /*0b90*/  BRA.U !UP2, `(.L_x_156) ;  /* 0x000000010a347547 */ /* 0x000fea000b800000 */
[----:B------:R-:W0:Y:S01]  /*0ba0*/  LDC R3, c[0x0][0x394] ;  /* 0x0000e500ff037b82 */ /* 0x000e220000000800 */
[----:B------:R-:W1:Y:S01]  /*0bb0*/  LDCU.64 UR14, c[0x0][0x380] ;  /* 0x00007000ff0e77ac */ /* 0x000e620008000a00 */
[----:B0-----:R-:W-:-:S05]  /*0bc0*/  IMAD R3, R3, UR5, R12 ;  /* 0x0000000503037c24 */ /* 0x001fca000f8e020c */
[----:B-1----:R-:W-:-:S04]  /*0bd0*/  IADD3 R2, P0, PT, R3, UR14, RZ ;  /* 0x0000000e03027c10 */ /* 0x002fc8000ff1e0ff */
[----:B------:R-:W-:-:S05]  /*0be0*/  LEA.HI.X.SX32 R3, R3, UR15, 0x1, P0 ;  /* 0x0000000f03037c11 */ /* 0x000fca00080f0eff */
[----:B------:R-:W2:Y:S04]  /*0bf0*/  LDG.E.U8 R4, desc[UR12][R2.64] ;  /* 0x0000000c02047981 */ /* 0x000ea8000c1e1100 */
[----:B------:R-:W2:Y:S04]  /*0c00*/  LDG.E.U8 R5, desc[UR12][R2.64+0x1] ;  /* 0x0000010c02057981 */ /* 0x000ea8000c1e1100 */
[----:B------:R-:W3:Y:S01]  /*0c10*/  LDG.E.U8 R7, desc[UR12][R2.64+0x2] ;  /* 0x0000020c02077981 */ /* 0x000ee2000c1e1100 */
[----:B--2---:R-:W-:-:S05]  /*0c20*/  IMAD.IADD R4, R4, 0x1, R5 ;  /* 0x0000000104047824 */ /* 0x004fca00078e0205 */
[----:B---3--:R-:W-:Y:S02]  /*0c30*/  LOP3.LUT P0, RZ, R4, R7, RZ, 0xfc, !PT ;  /* 0x0000000704ff7212 */ /* 0x008fe4000780fcff */
[----:B------:R-:W-:-:S11]  /*0c40*/  IADD3 R4, PT, PT, R13, 0x1, RZ ;  /* 0x000000010d047810 */ /* 0x000fd60007ffe0ff */
[----:B------:R-:W-:-:S04]  /*0c50*/  @!P0 IMAD.MOV R4, RZ, RZ, R13 ;  /* 0x000000ffff048224 */ /* 0x000fc800078e020d */
[----:B------:R-:W-:-:S07]  /*0c60*/  IMAD.MOV.U32 R13, RZ, RZ, R4 ;  /* 0x000000ffff0d7224 */ /* 0x000fce00078e0004 */
.L_x_156:
[----:B------:R-:W0:Y:S01]  /*0c70*/  LDCU.64 UR14, c[0x0][0x388] ;  /* 0x00007100ff0e77ac */ /* 0x000e220008000a00 */
[----:B------:R-:W-:Y:S01]  /*0c80*/  BSSY.RECONVERGENT B0, `(.L_x_159) ;  /* 0x0000152000007945 */ /* 0x000fe20003800200 */
[----:B0-----:R-:W-:-:S04]  /*0c90*/  IADD3 R2, P0, PT, R12, UR14, RZ ;  /* 0x0000000e0c027c10 */ /* 0x001fc8000ff1e0ff */
[----:B------:R-:W-:Y:S02]  /*0ca0*/  LEA.HI.X.SX32 R3, R12, UR15, 0x1, P0 ;  /* 0x0000000f0c037c11 */ /* 0x000fe400080f0eff */
[----:B------:R-:W-:-:S03]  /*0cb0*/  ISETP.NE.AND P0, PT, R13, RZ, PT ;  /* 0x000000ff0d00720c */ /* 0x000fc60003f05270 */
[----:B------:R0:W-:Y:S04]  /*0cc0*/  STG.E.U8 desc[UR12][R2.64], RZ ;  /* 0x000000ff02007986 */ /* 0x0001e8000c10110c */
[----:B------:R0:W-:Y:S04]  /*0cd0*/  STG.E.U8 desc[UR12][R2.64+0x1], RZ ;  /* 0x000001ff02007986 */ /* 0x0001e8000c10110c */
[----:B------:R0:W-:Y:S02]  /*0ce0*/  STG.E.U8 desc[UR12][R2.64+0x2], RZ ;  /* 0x000002ff02007986 */ /* 0x0001e4000c10110c */
[----:B------:R-:W-:Y:S05]  /*0cf0*/  @!P0 BRA `(.L_x_160) ;  /* 0x0000001400288947 */ /* 0x000fea0003800000 */
[----:B------:R-:W-:Y:S01]  /*0d00*/  UISETP.GE.U32.AND UP1, UPT, UR16, 0x4, UPT ;  /* 0x000000041000788c */ /* 0x000fe2000bf26070 */
[----:B------:R-:W-:Y:S01]  /*0d10*/  PRMT R8, RZ, 0x7610, R8 ;  /* 0x00007610ff087816 */ /* 0x000fe20000000008 */
[----:B------:R-:W-:Y:S01]  /*0d20*/  UMOV UR5, URZ ;  /* 0x000000ff00057c82 */ /* 0x000fe20008000000 */
[----:B------:R-:W-:Y:S02]  /*0d30*/  PRMT R6, RZ, 0x7610, R6 ;  /* 0x00007610ff067816 */ /* 0x000fe40000000006 */
[----:B------:R-:W-:-:S04]  /*0d40*/  PRMT R7, RZ, 0x7610, R7 ;  /* 0x00007610ff077816 */ /* 0x000fc80000000007 */
[----:B------:R-:W-:Y:S05]  /*0d50*/  BRA.U !UP1, `(.L_x_161) ;  /* 0x0000000909b87547 */ /* 0x000fea000b800000 */
[----:B------:R-:W1:Y:S01]  /*0d60*/  I2F.U32.RP R8, R13 ;  /* 0x0000000d00087306 */ /* 0x000e620000209000 */
[----:B------:R-:W2:Y:S01]  /*0d70*/  LDC R15, c[0x0][0x394] ;  /* 0x0000e500ff0f7b82 */ /* 0x000ea20000000800 */
[----:B------:R-:W-:Y:S01]  /*0d80*/  ISETP.NE.U32.AND P0, PT, R13, RZ, PT ;  /* 0x000000ff0d00720c */ /* 0x000fe20003f05070 */
[----:B------:R-:W3:Y:S01]  /*0d90*/  LDCU.64 UR14, c[0x0][0x380] ;  /* 0x00007000ff0e77ac */ /* 0x000ee20008000a00 */
[----:B------:R-:W-:-:S04]  /*0da0*/  UMOV UR5, URZ ;  /* 0x000000ff00057c82 */ /* 0x000fc80008000000 */
[----:B-1----:R-:W1:Y:S02]  /*0db0*/  MUFU.RCP R8, R8 ;  /* 0x0000000800087308 */ /* 0x002e640000001000 */
[----:B-1----:R-:W-:Y:S01]  /*0dc0*/  VIADD R4, R8, 0xffffffe ;  /* 0x0ffffffe08047836 */ /* 0x002fe20000000000 */
[----:B------:R-:W-:-:S05]  /*0dd0*/  PRMT R8, RZ, 0x7610, R8 ;  /* 0x00007610ff087816 */ /* 0x000fca0000000008 */
[----:B------:R1:W4:Y:S02]  /*0de0*/  F2I.FTZ.U32.TRUNC.NTZ R5, R4 ;  /* 0x0000000400057305 */ /* 0x000324000021f000 */
[----:B-1----:R-:W-:Y:S01]  /*0df0*/  IMAD.MOV.U32 R4, RZ, RZ, RZ ;  /* 0x000000ffff047224 */ /* 0x002fe200078e00ff */
[----:B----4-:R-:W-:-:S05]  /*0e00*/  IADD3 R14, PT, PT, RZ, -R5, RZ ;  /* 0x80000005ff0e7210 */ /* 0x010fca0007ffe0ff */
[----:B------:R-:W-:-:S04]  /*0e10*/  IMAD R9, R14, R13, RZ ;  /* 0x0000000d0e097224 */ /* 0x000fc800078e02ff */
[----:B------:R-:W-:Y:S01]  /*0e20*/  IMAD.HI.U32 R14, R5, R9, R4 ;  /* 0x00000009050e7227 */ /* 0x000fe200078e0004 */
[----:B--23--:R-:W-:-:S07]  /*0e30*/  LOP3.LUT R9, RZ, R13, RZ, 0x33, !PT ;  /* 0x0000000dff097212 */ /* 0x00cfce00078e33ff */
.L_x_162:
[----:B------:R-:W-:-:S05]  /*0e40*/  IMAD R5, R15, UR5, R12 ;  /* 0x000000050f057c24 */ /* 0x000fca000f8e020c */
[----:B------:R-:W-:-:S04]  /*0e50*/  IADD3 R4, P1, PT, R5, UR14, RZ ;  /* 0x0000000e05047c10 */ /* 0x000fc8000ff3e0ff */
[----:B------:R-:W-:-:S05]  /*0e60*/  LEA.HI.X.SX32 R5, R5, UR15, 0x1, P1 ;  /* 0x0000000f05057c11 */ /* 0x000fca00088f0eff */
[----:B------:R-:W2:Y:S02]  /*0e70*/  LDG.E.U8 R16, desc[UR12][R4.64] ;  /* 0x0000000c04107981 */ /* 0x000ea4000c1e1100 */
[----:B--2---:R-:W-:-:S04]  /*0e80*/  IMAD.HI.U32 R18, R14, R16, RZ ;  /* 0x000000100e127227 */ /* 0x004fc800078e00ff */
[----:B-1----:R-:W-:-:S04]  /*0e90*/  IMAD.MOV R17, RZ, RZ, -R18 ;  /* 0x000000ffff117224 */ /* 0x002fc800078e0a12 */
[----:B------:R-:W-:-:S05]  /*0ea0*/  IMAD R16, R13, R17, R16 ;  /* 0x000000110d107224 */ /* 0x000fca00078e0210 */
[----:B------:R-:W-:-:S13]  /*0eb0*/  ISETP.GE.U32.AND P1, PT, R16, R13, PT ;  /* 0x0000000d1000720c */ /* 0x000fda0003f26070 */
[----:B------:R-:W-:Y:S01]  /*0ec0*/  @P1 IMAD.IADD R16, R16, 0x1, -R13 ;  /* 0x0000000110101824 */ /* 0x000fe200078e0a0d */
[----:B------:R-:W-:-:S04]  /*0ed0*/  @P1 IADD3 R18, PT, PT, R18, 0x1, RZ ;  /* 0x0000000112121810 */ /* 0x000fc80007ffe0ff */
[----:B------:R-:W-:-:S13]  /*0ee0*/  ISETP.GE.U32.AND P2, PT, R16, R13, PT ;  /* 0x0000000d1000720c */ /* 0x000fda0003f46070 */
[----:B------:R-:W-:-:S05]  /*0ef0*/  @P2 VIADD R18, R18, 0x1 ;  /* 0x0000000112122836 */ /* 0x000fca0000000000 */
[----:B------:R-:W-:-:S05]  /*0f00*/  SEL R18, R9, R18, !P0 ;  /* 0x0000001209127207 */ /* 0x000fca0004000000 */
[----:B------:R-:W-:-:S05]  /*0f10*/  IMAD.IADD R17, R18, 0x1, R7 ;  /* 0x0000000112117824 */ /* 0x000fca00078e0207 */
[----:B------:R1:W-:Y:S04]  /*0f20*/  STG.E.U8 desc[UR12][R2.64], R17 ;  /* 0x0000001102007986 */ /* 0x0003e8000c10110c */
[----:B------:R-:W2:Y:S02]  /*0f30*/  LDG.E.U8 R7, desc[UR12][R4.64+0x1] ;  /* 0x0000010c04077981 */ /* 0x000ea4000c1e1100 */
[----:B--2---:R-:W-:-:S04]  /*0f40*/  IMAD.HI.U32 R16, R14, R7, RZ ;  /* 0x000000070e107227 */ /* 0x004fc800078e00ff */
[----:B------:R-:W-:-:S04]  /*0f50*/  IMAD.MOV R18, RZ, RZ, -R16 ;  /* 0x000000ffff127224 */ /* 0x000fc800078e0a10 */
[----:B------:R-:W-:-:S05]  /*0f60*/  IMAD R18, R13, R18, R7 ;  /* 0x000000120d127224 */ /* 0x000fca00078e0207 */
[----:B------:R-:W-:-:S13]  /*0f70*/  ISETP.GE.U32.AND P1, PT, R18, R13, PT ;  /* 0x0000000d1200720c */ /* 0x000fda0003f26070 */
[----:B------:R-:W-:Y:S01]  /*0f80*/  @P1 IADD3 R18, PT, PT, R18, -R13, RZ ;  /* 0x8000000d12121210 */ /* 0x000fe20007ffe0ff */
[----:B------:R-:W-:-:S03]  /*0f90*/  @P1 VIADD R16, R16, 0x1 ;  /* 0x0000000110101836 */ /* 0x000fc60000000000 */
[----:B------:R-:W-:-:S13]  /*0fa0*/  ISETP.GE.U32.AND P2, PT, R18, R13, PT ;  /* 0x0000000d1200720c */ /* 0x000fda0003f46070 */
[----:B------:R-:W-:-:S05]  /*0fb0*/  @P2 VIADD R16, R16, 0x1 ;  /* 0x0000000110102836 */ /* 0x000fca0000000000 */
[----:B------:R-:W-:-:S05]  /*0fc0*/  SEL R19, R9, R16, !P0 ;  /* 0x0000001009137207 */ /* 0x000fca0004000000 */
[----:B------:R-:W-:-:S05]  /*0fd0*/  IMAD.IADD R19, R19, 0x1, R6 ;  /* 0x0000000113137824 */ /* 0x000fca00078e0206 */
[----:B------:R2:W-:Y:S04]  /*0fe0*/  STG.E.U8 desc[UR12][R2.64+0x1], R19 ;  /* 0x0000011302007986 */ /* 0x0005e8000c10110c */
[----:B------:R-:W3:Y:S02]  /*0ff0*/  LDG.E.U8 R6, desc[UR12][R4.64+0x2] ;  /* 0x0000020c04067981 */ /* 0x000ee4000c1e1100 */
[----:B---3--:R-:W-:-:S05]  /*1000*/  IMAD.HI.U32 R16, R14, R6, RZ ;  /* 0x000000060e107227 */ /* 0x008fca00078e00ff */
[----:B------:R-:W-:-:S05]  /*1010*/  IADD3 R7, PT, PT, -R16, RZ, RZ ;  /* 0x000000ff10077210 */ /* 0x000fca0007ffe1ff */
[----:B------:R-:W-:-:S05]  /*1020*/  IMAD R6, R13, R7, R6 ;  /* 0x000000070d067224 */ /* 0x000fca00078e0206 */
[----:B------:R-:W-:-:S13]  /*1030*/  ISETP.GE.U32.AND P1, PT, R6, R13, PT ;  /* 0x0000000d0600720c */ /* 0x000fda0003f26070 */
[----:B------:R-:W-:Y:S02]  /*1040*/  @P1 IMAD.IADD R6, R6, 0x1, -R13 ;  /* 0x0000000106061824 */ /* 0x000fe400078e0a0d */
[----:B------:R-:W-:-:S03]  /*1050*/  @P1 VIADD R16, R16, 0x1 ;  /* 0x0000000110101836 */ /* 0x000fc60000000000 */
[----:B------:R-:W-:Y:S02]  /*1060*/  ISETP.GE.U32.AND P2, PT, R6, R13, PT ;  /* 0x0000000d0600720c */ /* 0x000fe40003f46070 */
[----:B------:R-:W-:-:S04]  /*1070*/  IADD3 R6, P1, PT, R4, R15, RZ ;  /* 0x0000000f04067210 */ /* 0x000fc80007f3e0ff */
[----:B------:R-:W-:-:S07]  /*1080*/  IADD3.X R7, PT, PT, R5, UR7, RZ, P1, !PT ;  /* 0x0000000705077c10 */ /* 0x000fce0008ffe4ff */
[----:B------:R-:W-:-:S05]  /*1090*/  @P2 VIADD R16, R16, 0x1 ;  /* 0x0000000110102836 */ /* 0x000fca0000000000 */
[----:B------:R-:W-:-:S04]  /*10a0*/  SEL R21, R9, R16, !P0 ;  /* 0x0000001009157207 */ /* 0x000fc80004000000 */
[----:B------:R-:W-:-:S05]  /*10b0*/  IADD3 R21, PT, PT, R21, R8, RZ ;  /* 0x0000000815157210 */ /* 0x000fca0007ffe0ff */
[----:B------:R3:W-:Y:S04]  /*10c0*/  STG.E.U8 desc[UR12][R2.64+0x2], R21 ;  /* 0x0000021502007986 */ /* 0x0007e8000c10110c */
[----:B------:R-:W4:Y:S02]  /*10d0*/  LDG.E.U8 R4, desc[UR12][R6.64] ;  /* 0x0000000c06047981 */ /* 0x000f24000c1e1100 */
[----:B----4-:R-:W-:-:S04]  /*10e0*/  IMAD.HI.U32 R8, R14, R4, RZ ;  /* 0x000000040e087227 */ /* 0x010fc800078e00ff */
[----:B------:R-:W-:-:S04]  /*10f0*/  IMAD.MOV R5, RZ, RZ, -R8 ;  /* 0x000000ffff057224 */ /* 0x000fc800078e0a08 */
[----:B------:R-:W-:-:S05]  /*1100*/  IMAD R4, R13, R5, R4 ;  /* 0x000000050d047224 */ /* 0x000fca00078e0204 */
[----:B------:R-:W-:-:S13]  /*1110*/  ISETP.GE.U32.AND P1, PT, R4, R13, PT ;  /* 0x0000000d0400720c */ /* 0x000fda0003f26070 */
[----:B------:R-:W-:Y:S02]  /*1120*/  @P1 IMAD.IADD R4, R4, 0x1, -R13 ;  /* 0x0000000104041824 */ /* 0x000fe400078e0a0d */
[----:B------:R-:W-:-:S03]  /*1130*/  @P1 VIADD R8, R8, 0x1 ;  /* 0x0000000108081836 */ /* 0x000fc60000000000 */
[----:B------:R-:W-:-:S13]  /*1140*/  ISETP.GE.U32.AND P2, PT, R4, R13, PT ;  /* 0x0000000d0400720c */ /* 0x000fda0003f46070 */
[----:B------:R-:W-:-:S04]  /*1150*/  @P2 IADD3 R8, PT, PT, R8, 0x1, RZ ;  /* 0x0000000108082810 */ /* 0x000fc80007ffe0ff */
[----:B------:R-:W-:-:S05]  /*1160*/  SEL R8, R9, R8, !P0 ;  /* 0x0000000809087207 */ /* 0x000fca0004000000 */
[----:B-1----:R-:W-:-:S05]  /*1170*/  IMAD.IADD R17, R17, 0x1, R8 ;  /* 0x0000000111117824 */ /* 0x002fca00078e0208 */
[----:B------:R1:W-:Y:S04]  /*1180*/  STG.E.U8 desc[UR12][R2.64], R17 ;  /* 0x0000001102007986 */ /* 0x0003e8000c10110c */
[----:B------:R-:W4:Y:S02]  /*1190*/  LDG.E.U8 R4, desc[UR12][R6.64+0x1] ;  /* 0x0000010c06047981 */ /* 0x000f24000c1e1100 */
[----:B----4-:R-:W-:-:S04]  /*11a0*/  IMAD.HI.U32 R8, R14, R4, RZ ;  /* 0x000000040e087227 */ /* 0x010fc800078e00ff */
[----:B------:R-:W-:-:S04]  /*11b0*/  IMAD.MOV R5, RZ, RZ, -R8 ;  /* 0x000000ffff057224 */ /* 0x000fc800078e0a08 */
[----:B------:R-:W-:-:S05]  /*11c0*/  IMAD R4, R13, R5, R4 ;  /* 0x000000050d047224 */ /* 0x000fca00078e0204 */
[----:B------:R-:W-:-:S13]  /*11d0*/  ISETP.GE.U32.AND P1, PT, R4, R13, PT ;  /* 0x0000000d0400720c */ /* 0x000fda0003f26070 */
[----:B------:R-:W-:Y:S01]  /*11e0*/  @P1 IMAD.IADD R4, R4, 0x1, -R13 ;  /* 0x0000000104041824 */ /* 0x000fe200078e0a0d */
[----:B------:R-:W-:-:S04]  /*11f0*/  @P1 IADD3 R8, PT, PT, R8, 0x1, RZ ;  /* 0x0000000108081810 */ /* 0x000fc80007ffe0ff */
[----:B------:R-:W-:-:S13]  /*1200*/  ISETP.GE.U32.AND P2, PT, R4, R13, PT ;  /* 0x0000000d0400720c */ /* 0x000fda0003f46070 */
[----:B------:R-:W-:-:S05]  /*1210*/  @P2 VIADD R8, R8, 0x1 ;  /* 0x0000000108082836 */ /* 0x000fca0000000000 */
[----:B------:R-:W-:-:S05]  /*1220*/  SEL R8, R9, R8, !P0 ;  /* 0x0000000809087207 */ /* 0x000fca0004000000 */
[----:B--2---:R-:W-:-:S05]  /*1230*/  IMAD.IADD R19, R19, 0x1, R8 ;  /* 0x0000000113137824 */ /* 0x004fca00078e0208 */
[----:B------:R2:W-:Y:S04]  /*1240*/  STG.E.U8 desc[UR12][R2.64+0x1], R19 ;  /* 0x0000011302007986 */ /* 0x0005e8000c10110c */
[----:B------:R-:W4:Y:S02]  /*1250*/  LDG.E.U8 R4, desc[UR12][R6.64+0x2] ;  /* 0x0000020c06047981 */ /* 0x000f24000c1e1100 */
[----:B----4-:R-:W-:-:S04]  /*1260*/  IMAD.HI.U32 R8, R14, R4, RZ ;  /* 0x000000040e087227 */ /* 0x010fc800078e00ff */
[----:B------:R-:W-:-:S04]  /*1270*/  IMAD.MOV R5, RZ, RZ, -R8 ;  /* 0x000000ffff057224 */ /* 0x000fc800078e0a08 */
[----:B------:R-:W-:-:S05]  /*1280*/  IMAD R4, R13, R5, R4 ;  /* 0x000000050d047224 */ /* 0x000fca00078e0204 */
[----:B------:R-:W-:-:S13]  /*1290*/  ISETP.GE.U32.AND P1, PT, R4, R13, PT ;  /* 0x0000000d0400720c */ /* 0x000fda0003f26070 */
[----:B------:R-:W-:Y:S01]  /*12a0*/  @P1 IADD3 R4, PT, PT, R4, -R13, RZ ;  /* 0x8000000d04041210 */ /* 0x000fe20007ffe0ff */
[----:B------:R-:W-:-:S03]  /*12b0*/  @P1 VIADD R8, R8, 0x1 ;  /* 0x0000000108081836 */ /* 0x000fc60000000000 */
[----:B------:R-:W-:Y:S02]  /*12c0*/  ISETP.GE.U32.AND P2, PT, R4, R13, PT ;  /* 0x0000000d0400720c */ /* 0x000fe40003f46070 */
[----:B------:R-:W-:-:S04]  /*12d0*/  IADD3 R4, P1, PT, R6, R15, RZ ;  /* 0x0000000f06047210 */ /* 0x000fc80007f3e0ff */
[----:B------:R-:W-:-:S07]  /*12e0*/  IADD3.X R5, PT, PT, R7, UR7, RZ, P1, !PT ;  /* 0x0000000707057c10 */ /* 0x000fce0008ffe4ff */
[----:B------:R-:W-:-:S05]  /*12f0*/  @P2 VIADD R8, R8, 0x1 ;  /* 0x0000000108082836 */ /* 0x000fca0000000000 */
[----:B------:R-:W-:-:S05]  /*1300*/  SEL R8, R9, R8, !P0 ;  /* 0x0000000809087207 */ /* 0x000fca0004000000 */
[----:B---3--:R-:W-:-:S05]  /*1310*/  IMAD.IADD R21, R21, 0x1, R8 ;  /* 0x0000000115157824 */ /* 0x008fca00078e0208 */
[----:B------:R3:W-:Y:S04]  /*1320*/  STG.E.U8 desc[UR12][R2.64+0x2], R21 ;  /* 0x0000021502007986 */ /* 0x0007e8000c10110c */
[----:B------:R-:W4:Y:S02]  /*1330*/  LDG.E.U8 R6, desc[UR12][R4.64] ;  /* 0x0000000c04067981 */ /* 0x000f24000c1e1100 */
[----:B----4-:R-:W-:-:S05]  /*1340*/  IMAD.HI.U32 R8, R14, R6, RZ ;  /* 0x000000060e087227 */ /* 0x010fca00078e00ff */
[----:B------:R-:W-:-:S05]  /*1350*/  IADD3 R7, PT, PT, -R8, RZ, RZ ;  /* 0x000000ff08077210 */ /* 0x000fca0007ffe1ff */
[----:B------:R-:W-:-:S05]  /*1360*/  IMAD R6, R13, R7, R6 ;  /* 0x000000070d067224 */ /* 0x000fca00078e0206 */
[----:B------:R-:W-:-:S13]  /*1370*/  ISETP.GE.U32.AND P1, PT, R6, R13, PT ;  /* 0x0000000d0600720c */ /* 0x000fda0003f26070 */
[----:B------:R-:W-:Y:S02]  /*1380*/  @P1 IMAD.IADD R6, R6, 0x1, -R13 ;  /* 0x0000000106061824 */ /* 0x000fe400078e0a0d */
[----:B------:R-:W-:-:S03]  /*1390*/  @P1 VIADD R8, R8, 0x1 ;  /* 0x0000000108081836 */ /* 0x000fc60000000000 */
[----:B------:R-:W-:-:S13]  /*13a0*/  ISETP.GE.U32.AND P2, PT, R6, R13, PT ;  /* 0x0000000d0600720c */ /* 0x000fda0003f46070 */
[----:B------:R-:W-:-:S05]  /*13b0*/  @P2 VIADD R8, R8, 0x1 ;  /* 0x0000000108082836 */ /* 0x000fca0000000000 */
[----:B------:R-:W-:-:S04]  /*13c0*/  SEL R8, R9, R8, !P0 ;  /* 0x0000000809087207 */ /* 0x000fc80004000000 */
[----:B-1----:R-:W-:-:S05]  /*13d0*/  IADD3 R17, PT, PT, R17, R8, RZ ;  /* 0x0000000811117210 */ /* 0x002fca0007ffe0ff */
        /* <DEDUP_REMOVED lines=37> */
[----:B-1----:R-:W-:-:S05]  /*1630*/  IMAD.IADD R17, R17, 0x1, R8 ;  /* 0x0000000111117824 */ /* 0x002fca00078e0208 */
        /* <DEDUP_REMOVED lines=11> */
[----:B--2---:R-:W-:-:S05]  /*16f0*/  IADD3 R19, PT, PT, R19, R8, RZ ;  /* 0x0000000813137210 */ /* 0x004fca0007ffe0ff */
[----:B------:R1:W-:Y:S04]  /*1700*/  STG.E.U8 desc[UR12][R2.64+0x1], R19 ;  /* 0x0000011302007986 */ /* 0x0003e8000c10110c */
[----:B------:R2:W4:Y:S01]  /*1710*/  LDG.E.U8 R6, desc[UR12][R6.64+0x2] ;  /* 0x0000020c06067981 */ /* 0x000522000c1e1100 */
[----:B------:R-:W-:-:S04]  /*1720*/  UIADD3 UR5, UPT, UPT, UR5, 0x4, URZ ;  /* 0x0000000405057890 */ /* 0x000fc8000fffe0ff */
[----:B------:R-:W-:Y:S01]  /*1730*/  UISETP.NE.AND UP1, UPT, UR5, UR6, UPT ;  /* 0x000000060500728c */ /* 0x000fe2000bf25270 */
[----:B--2---:R-:W-:Y:S01]  /*1740*/  PRMT R7, R17, 0x7610, R7 ;  /* 0x0000761011077816 */ /* 0x004fe20000000007 */
[----:B----4-:R-:W-:-:S04]  /*1750*/  IMAD.HI.U32 R4, R14, R6, RZ ;  /* 0x000000060e047227 */ /* 0x010fc800078e00ff */
[----:B------:R-:W-:-:S04]  /*1760*/  IMAD.MOV R8, RZ, RZ, -R4 ;  /* 0x000000ffff087224 */ /* 0x000fc800078e0a04 */
[--C-:B------:R-:W-:Y:S01]  /*1770*/  IMAD R8, R13, R8, R6.reuse ;  /* 0x000000080d087224 */ /* 0x100fe200078e0206 */
[----:B------:R-:W-:-:S04]  /*1780*/  PRMT R6, R19, 0x7610, R6 ;  /* 0x0000761013067816 */ /* 0x000fc80000000006 */
[----:B------:R-:W-:-:S13]  /*1790*/  ISETP.GE.U32.AND P1, PT, R8, R13, PT ;  /* 0x0000000d0800720c */ /* 0x000fda0003f26070 */
[----:B------:R-:W-:Y:S02]  /*17a0*/  @P1 IMAD.IADD R8, R8, 0x1, -R13 ;  /* 0x0000000108081824 */ /* 0x000fe400078e0a0d */
[----:B------:R-:W-:-:S03]  /*17b0*/  @P1 VIADD R4, R4, 0x1 ;  /* 0x0000000104041836 */ /* 0x000fc60000000000 */
[----:B------:R-:W-:-:S13]  /*17c0*/  ISETP.GE.U32.AND P2, PT, R8, R13, PT ;  /* 0x0000000d0800720c */ /* 0x000fda0003f46070 */
[----:B------:R-:W-:-:S04]  /*17d0*/  @P2 IADD3 R4, PT, PT, R4, 0x1, RZ ;  /* 0x0000000104042810 */ /* 0x000fc80007ffe0ff */
[----:B------:R-:W-:-:S05]  /*17e0*/  SEL R4, R9, R4, !P0 ;  /* 0x0000000409047207 */ /* 0x000fca0004000000 */
[----:B---3--:R-:W-:-:S05]  /*17f0*/  IMAD.IADD R21, R21, 0x1, R4 ;  /* 0x0000000115157824 */ /* 0x008fca00078e0204 */
[----:B------:R1:W-:Y:S01]  /*1800*/  STG.E.U8 desc[UR12][R2.64+0x2], R21 ;  /* 0x0000021502007986 */ /* 0x0003e2000c10110c */
[----:B------:R-:W-:Y:S01]  /*1810*/  PRMT R8, R21, 0x7610, R8 ;  /* 0x0000761015087816 */ /* 0x000fe20000000008 */
[----:B------:R-:W-:Y:S06]  /*1820*/  BRA.U UP1, `(.L_x_162) ;  /* 0xfffffff501847547 */ /* 0x000fec000b83ffff */
[----:B------:R-:W-:-:S05]  /*1830*/  UMOV UR5, UR6 ;  /* 0x0000000600057c82 */ /* 0x000fca0008000000 */
.L_x_161:
[----:B------:R-:W-:-:S09]  /*1840*/  UISETP.NE.AND UP1, UPT, UR9, URZ, UPT ;  /* 0x000000ff0900728c */ /* 0x000fd2000bf25270 */
[----:B------:R-:W-:Y:S05]  /*1850*/  BRA.U !UP1, `(.L_x_160) ;  /* 0x0000000909507547 */ /* 0x000fea000b800000 */
[----:B------:R-:W-:Y:S02]  /*1860*/  UISETP.NE.AND UP1, UPT, UR9, 0x1, UPT ;  /* 0x000000010900788c */ /* 0x000fe4000bf25270 */
[----:B------:R-:W-:-:S07]  /*1870*/  UISETP.NE.AND UP2, UPT, UR10, URZ, UPT ;  /* 0x000000ff0a00728c */ /* 0x000fce000bf45270 */
[----:B------:R-:W-:Y:S05]  /*1880*/  BRA.U !UP1, `(.L_x_163) ;  /* 0x0000000509747547 */ /* 0x000fea000b800000 */
[----:B------:R-:W2:Y:S01]  /*1890*/  LDC R15, c[0x0][0x394] ;  /* 0x0000e500ff0f7b82 */ /* 0x000ea20000000800 */
[----:B------:R-:W3:Y:S01]  /*18a0*/  LDCU.64 UR14, c[0x0][0x380] ;  /* 0x00007000ff0e77ac */ /* 0x000ee20008000a00 */
[----:B--2---:R-:W-:-:S05]  /*18b0*/  IMAD R5, R15, UR5, R12 ;  /* 0x000000050f057c24 */ /* 0x004fca000f8e020c */
[----:B---3--:R-:W-:-:S04]  /*18c0*/  IADD3 R4, P0, PT, R5, UR14, RZ ;  /* 0x0000000e05047c10 */ /* 0x008fc8000ff1e0ff */
[----:B------:R-:W-:-:S05]  /*18d0*/  LEA.HI.X.SX32 R5, R5, UR15, 0x1, P0 ;  /* 0x0000000f05057c11 */ /* 0x000fca00080f0eff */
[----:B------:R-:W2:Y:S01]  /*18e0*/  LDG.E.U8 R14, desc[UR12][R4.64] ;  /* 0x0000000c040e7981 */ /* 0x000ea2000c1e1100 */
[----:B------:R-:W3:Y:S08]  /*18f0*/  I2F.U32.RP R18, R13 ;  /* 0x0000000d00127306 */ /* 0x000ef00000209000 */
[----:B---3--:R-:W1:Y:S02]  /*1900*/  MUFU.RCP R18, R18 ;  /* 0x0000001200127308 */ /* 0x008e640000001000 */
[----:B-1----:R-:W-:-:S06]  /*1910*/  VIADD R19, R18, 0xffffffe ;  /* 0x0ffffffe12137836 */ /* 0x002fcc0000000000 */
[----:B------:R-:W1:Y:S02]  /*1920*/  F2I.FTZ.U32.TRUNC.NTZ R17, R19 ;  /* 0x0000001300117305 */ /* 0x000e64000021f000 */
[----:B-1----:R-:W-:-:S04]  /*1930*/  IMAD.MOV R16, RZ, RZ, -R17 ;  /* 0x000000ffff107224 */ /* 0x002fc800078e0a11 */
[----:B------:R-:W-:Y:S02]  /*1940*/  IMAD R9, R16, R13, RZ ;  /* 0x0000000d10097224 */ /* 0x000fe400078e02ff */
[----:B------:R-:W-:-:S05]  /*1950*/  HFMA2 R16, -RZ, RZ, 0, 0 ;  /* 0x00000000ff107431 */ /* 0x000fca00000001ff */
[----:B------:R-:W-:-:S06]  /*1960*/  IMAD.HI.U32 R9, R17, R9, R16 ;  /* 0x0000000911097227 */ /* 0x000fcc00078e0010 */
[----:B--2---:R-:W-:-:S04]  /*1970*/  IMAD.HI.U32 R17, R9, R14, RZ ;  /* 0x0000000e09117227 */ /* 0x004fc800078e00ff */
[----:B------:R-:W-:-:S04]  /*1980*/  IMAD.MOV R16, RZ, RZ, -R17 ;  /* 0x000000ffff107224 */ /* 0x000fc800078e0a11 */
[----:B------:R-:W-:-:S05]  /*1990*/  IMAD R14, R13, R16, R14 ;  /* 0x000000100d0e7224 */ /* 0x000fca00078e020e */
[----:B------:R-:W-:-:S13]  /*19a0*/  ISETP.GE.U32.AND P0, PT, R14, R13, PT ;  /* 0x0000000d0e00720c */ /* 0x000fda0003f06070 */
[----:B------:R-:W-:Y:S02]  /*19b0*/  @P0 IMAD.IADD R14, R14, 0x1, -R13 ;  /* 0x000000010e0e0824 */ /* 0x000fe400078e0a0d */
[----:B------:R-:W-:Y:S01]  /*19c0*/  @P0 VIADD R17, R17, 0x1 ;  /* 0x0000000111110836 */ /* 0x000fe20000000000 */
[----:B------:R-:W-:Y:S02]  /*19d0*/  ISETP.NE.U32.AND P0, PT, R13, RZ, PT ;  /* 0x000000ff0d00720c */ /* 0x000fe40003f05070 */
[-C--:B------:R-:W-:Y:S02]  /*19e0*/  ISETP.GE.U32.AND P1, PT, R14, R13.reuse, PT ;  /* 0x0000000d0e00720c */ /* 0x080fe40003f26070 */
[----:B------:R-:W-:-:S11]  /*19f0*/  LOP3.LUT R14, RZ, R13, RZ, 0x33, !PT ;  /* 0x0000000dff0e7212 */ /* 0x000fd600078e33ff */
[----:B------:R-:W-:-:S04]  /*1a00*/  @P1 IADD3 R17, PT, PT, R17, 0x1, RZ ;  /* 0x0000000111111810 */ /* 0x000fc80007ffe0ff */
        /* <DEDUP_REMOVED lines=15> */
[----:B------:R-:W3:Y:S02]  /*1b00*/  LDG.E.U8 R6, desc[UR12][R4.64+0x2] ;  /* 0x0000020c04067981 */ /* 0x000ee4000c1e1100 */
[----:B---3--:R-:W-:-:S04]  /*1b10*/  IMAD.HI.U32 R7, R9, R6, RZ ;  /* 0x0000000609077227 */ /* 0x008fc800078e00ff */
[----:B------:R-:W-:-:S04]  /*1b20*/  IMAD.MOV R16, RZ, RZ, -R7 ;  /* 0x000000ffff107224 */ /* 0x000fc800078e0a07 */
[----:B------:R-:W-:-:S05]  /*1b30*/  IMAD R6, R13, R16, R6 ;  /* 0x000000100d067224 */ /* 0x000fca00078e0206 */
[----:B------:R-:W-:-:S13]  /*1b40*/  ISETP.GE.U32.AND P1, PT, R6, R13, PT ;  /* 0x0000000d0600720c */ /* 0x000fda0003f26070 */
[----:B------:R-:W-:Y:S01]  /*1b50*/  @P1 IADD3 R6, PT, PT, R6, -R13, RZ ;  /* 0x8000000d06061210 */ /* 0x000fe20007ffe0ff */
[----:B------:R-:W-:-:S03]  /*1b60*/  @P1 VIADD R7, R7, 0x1 ;  /* 0x0000000107071836 */ /* 0x000fc60000000000 */
[----:B------:R-:W-:Y:S02]  /*1b70*/  ISETP.GE.U32.AND P2, PT, R6, R13, PT ;  /* 0x0000000d0600720c */ /* 0x000fe40003f46070 */
[----:B------:R-:W-:-:S11]  /*1b80*/  IADD3 R6, P1, PT, R4, R15, RZ ;  /* 0x0000000f04067210 */ /* 0x000fd60007f3e0ff */
[----:B------:R-:W-:-:S05]  /*1b90*/  @P2 VIADD R7, R7, 0x1 ;  /* 0x0000000107072836 */ /* 0x000fca0000000000 */
[----:B------:R-:W-:Y:S02]  /*1ba0*/  SEL R15, R14, R7, !P0 ;  /* 0x000000070e0f7207 */ /* 0x000fe40004000000 */
[----:B------:R-:W-:-:S03]  /*1bb0*/  IADD3.X R7, PT, PT, R5, UR7, RZ, P1, !PT ;  /* 0x0000000705077c10 */ /* 0x000fc60008ffe4ff */
[----:B------:R-:W-:-:S05]  /*1bc0*/  IMAD.IADD R5, R8, 0x1, R15 ;  /* 0x0000000108057824 */ /* 0x000fca00078e020f */
        /* <DEDUP_REMOVED lines=13> */
[----:B------:R-:W5:Y:S02]  /*1ca0*/  LDG.E.U8 R4, desc[UR12][R6.64+0x1] ;  /* 0x0000010c06047981 */ /* 0x000f64000c1e1100 */
[----:B-----5:R-:W-:-:S04]  /*1cb0*/  IMAD.HI.U32 R15, R9, R4, RZ ;  /* 0x00000004090f7227 */ /* 0x020fc800078e00ff */
        /* <DEDUP_REMOVED lines=10> */
[----:B------:R1:W2:Y:S01]  /*1d60*/  LDG.E.U8 R6, desc[UR12][R6.64+0x2] ;  /* 0x0000020c06067981 */ /* 0x0002a2000c1e1100 */
[----:B------:R-:W-:Y:S01]  /*1d70*/  UIADD3 UR5, UPT, UPT, UR5, 0x2, URZ ;  /* 0x0000000205057890 */ /* 0x000fe2000fffe0ff */
[----:B-1----:R-:W-:Y:S01]  /*1d80*/  PRMT R7, R17, 0x7610, R7 ;  /* 0x0000761011077816 */ /* 0x002fe20000000007 */
[----:B--2---:R-:W-:-:S04]  /*1d90*/  IMAD.HI.U32 R9, R9, R6, RZ ;  /* 0x0000000609097227 */ /* 0x004fc800078e00ff */
[----:B------:R-:W-:-:S04]  /*1da0*/  IMAD.MOV R4, RZ, RZ, -R9 ;  /* 0x000000ffff047224 */ /* 0x000fc800078e0a09 */
[--C-:B------:R-:W-:Y:S01]  /*1db0*/  IMAD R4, R13, R4, R6.reuse ;  /* 0x000000040d047224 */ /* 0x100fe200078e0206 */
[----:B------:R-:W-:-:S04]  /*1dc0*/  PRMT R6, R19, 0x7610, R6 ;  /* 0x0000761013067816 */ /* 0x000fc80000000006 */
[----:B------:R-:W-:-:S13]  /*1dd0*/  ISETP.GE.U32.AND P1, PT, R4, R13, PT ;  /* 0x0000000d0400720c */ /* 0x000fda0003f26070 */
[----:B------:R-:W-:Y:S01]  /*1de0*/  @P1 IMAD.IADD R4, R4, 0x1, -R13 ;  /* 0x0000000104041824 */ /* 0x000fe200078e0a0d */
[----:B------:R-:W-:-:S04]  /*1df0*/  @P1 IADD3 R9, PT, PT, R9, 0x1, RZ ;  /* 0x0000000109091810 */ /* 0x000fc80007ffe0ff */
[----:B------:R-:W-:-:S13]  /*1e00*/  ISETP.GE.U32.AND P2, PT, R4, R13, PT ;  /* 0x0000000d0400720c */ /* 0x000fda0003f46070 */
[----:B------:R-:W-:-:S05]  /*1e10*/  @P2 VIADD R9, R9, 0x1 ;  /* 0x0000000109092836 */ /* 0x000fca0000000000 */
[----:B------:R-:W-:-:S05]  /*1e20*/  SEL R14, R14, R9, !P0 ;  /* 0x000000090e0e7207 */ /* 0x000fca0004000000 */
[----:B---3--:R-:W-:-:S05]  /*1e30*/  IMAD.IADD R5, R5, 0x1, R14 ;  /* 0x0000000105057824 */ /* 0x008fca00078e020e */
[----:B------:R4:W-:Y:S01]  /*1e40*/  STG.E.U8 desc[UR12][R2.64+0x2], R5 ;  /* 0x0000020502007986 */ /* 0x0009e2000c10110c */
[----:B------:R-:W-:-:S07]  /*1e50*/  PRMT R8, R5, 0x7610, R8 ;  /* 0x0000761005087816 */ /* 0x000fce0000000008 */
.L_x_163:
[----:B------:R-:W-:Y:S05]  /*1e60*/  BRA.U !UP2, `(.L_x_160) ;  /* 0x000000010acc7547 */ /* 0x000fea000b800000 */
[----:B----4-:R-:W2:Y:S01]  /*1e70*/  LDC R5, c[0x0][0x394] ;  /* 0x0000e500ff057b82 */ /* 0x010ea20000000800 */
[----:B------:R-:W3:Y:S01]  /*1e80*/  LDCU.64 UR14, c[0x0][0x380] ;  /* 0x00007000ff0e77ac */ /* 0x000ee20008000a00 */
[----:B--2---:R-:W-:-:S05]  /*1e90*/  IMAD R12, R5, UR5, R12 ;  /* 0x00000005050c7c24 */ /* 0x004fca000f8e020c */
[----:B---3--:R-:W-:-:S04]  /*1ea0*/  IADD3 R4, P0, PT, R12, UR14, RZ ;  /* 0x0000000e0c047c10 */ /* 0x008fc8000ff1e0ff */
[----:B------:R-:W-:-:S05]  /*1eb0*/  LEA.HI.X.SX32 R5, R12, UR15, 0x1, P0 ;  /* 0x0000000f0c057c11 */ /* 0x000fca00080f0eff */
[----:B------:R-:W2:Y:S01]  /*1ec0*/  LDG.E.U8 R12, desc[UR12][R4.64] ;  /* 0x0000000c040c7981 */ /* 0x000ea2000c1e1100 */
[----:B------:R-:W3:Y:S08]  /*1ed0*/  I2F.U32.RP R16, R13 ;  /* 0x0000000d00107306 */ /* 0x000ef00000209000 */
[----:B---3--:R-:W3:Y:S02]  /*1ee0*/  MUFU.RCP R16, R16 ;  /* 0x0000001000107308 */ /* 0x008ee40000001000 */
[----:B---3--:R-:W-:Y:S01]  /*1ef0*/  VIADD R15, R16, 0xffffffe ;  /* 0x0ffffffe100f7836 */ /* 0x008fe20000000000 */
[----:B------:R-:W-:-:S05]  /*1f00*/  LOP3.LUT R16, RZ, R13, RZ, 0x33, !PT ;  /* 0x0000000dff107212 */ /* 0x000fca00078e33ff */
[----:B------:R-:W3:Y:S02]  /*1f10*/  F2I.FTZ.U32.TRUNC.NTZ R15, R15 ;  /* 0x0000000f000f7305 */ /* 0x000ee4000021f000 */
[----:B---3--:R-:W-:-:S05]  /*1f20*/  IADD3 R14, PT, PT, RZ, -R15, RZ ;  /* 0x8000000fff0e7210 */ /* 0x008fca0007ffe0ff */
[----:B------:R-:W-:Y:S02]  /*1f30*/  IMAD R9, R14, R13, RZ ;  /* 0x0000000d0e097224 */ /* 0x000fe400078e02ff */
[----:B------:R-:W-:-:S04]  /*1f40*/  IMAD.MOV.U32 R14, RZ, RZ, RZ ;  /* 0x000000ffff0e7224 */ /* 0x000fc800078e00ff */
[----:B-1----:R-:W-:-:S06]  /*1f50*/  IMAD.HI.U32 R17, R15, R9, R14 ;  /* 0x000000090f117227 */ /* 0x002fcc00078e000e */
[----:B--2---:R-:W-:-:S04]  /*1f60*/  IMAD.HI.U32 R9, R17, R12, RZ ;  /* 0x0000000c11097227 */ /* 0x004fc800078e00ff */
[----:B------:R-:W-:-:S04]  /*1f70*/  IMAD.MOV R14, RZ, RZ, -R9 ;  /* 0x000000ffff0e7224 */ /* 0x000fc800078e0a09 */
[----:B------:R-:W-:-:S05]  /*1f80*/  IMAD R12, R13, R14, R12 ;  /* 0x0000000e0d0c7224 */ /* 0x000fca00078e020c */
[----:B------:R-:W-:-:S13]  /*1f90*/  ISETP.GE.U32.AND P0, PT, R12, R13, PT ;  /* 0x0000000d0c00720c */ /* 0x000fda0003f06070 */
[----:B------:R-:W-:Y:S01]  /*1fa0*/  @P0 IMAD.IADD R12, R12, 0x1, -R13 ;  /* 0x000000010c0c0824 */ /* 0x000fe200078e0a0d */
[----:B------:R-:W-:Y:S02]  /*1fb0*/  @P0 IADD3 R9, PT, PT, R9, 0x1, RZ ;  /* 0x0000000109090810 */ /* 0x000fe40007ffe0ff */
[----:B------:R-:W-:Y:S02]  /*1fc0*/  ISETP.NE.U32.AND P0, PT, R13, RZ, PT ;  /* 0x000000ff0d00720c */ /* 0x000fe40003f05070 */
        /* <DEDUP_REMOVED lines=24> */
[----:B------:R-:W-:-:S13]  /*2150*/  ISETP.GE.U32.AND P2, PT, R12, R13, PT ;  /* 0x0000000d0c00720c */ /* 0x000fda0003f46070 */
[----:B------:R-:W-:-:S04]  /*2160*/  @P2 IADD3 R6, PT, PT, R6, 0x1, RZ ;  /* 0x0000000106062810 */ /* 0x000fc80007ffe0ff */
[----:B-1----:R-:W-:-:S05]  /*2170*/  SEL R7, R16, R6, !P0 ;  /* 0x0000000610077207 */ /* 0x002fca0004000000 */
[----:B------:R-:W-:-:S05]  /*2180*/  IMAD.IADD R7, R7, 0x1, R8 ;  /* 0x0000000107077824 */ /* 0x000fca00078e0208 */
[----:B------:R2:W-:Y:S02]  /*2190*/  STG.E.U8 desc[UR12][R2.64+0x2], R7 ;  /* 0x0000020702007986 */ /* 0x0005e4000c10110c */
.L_x_160:
[----:B------:R-:W-:Y:S05]  /*21a0*/  BSYNC.RECONVERGENT B0 ;  /* 0x0000000000007941 */ /* 0x000fea0003800200 */
.L_x_159:
[----:B------:R-:W-:Y:S05]  /*21b0*/  BRA.U !UP0, `(.L_x_164) ;  /* 0xffffffdd08e07547 */ /* 0x000fea000b83ffff */
[----:B------:R-:W-:Y:S05]  /*21c0*/  EXIT ;  /* 0x000000000000794d */ /* 0x000fea0003800000 */
.L_x_153:
[----:B------:R-:W0:Y:S01]  /*21d0*/  LDCU.64 UR4, c[0x0][0x388] ;  /* 0x00007100ff0477ac */ /* 0x000e220008000a00 */
[----:B------:R-:W-:-:S04]  /*21e0*/  IMAD R11, R11, R2, R10 ;  /* 0x000000020b0b7224 */ /* 0x000fc800078e020a */
[----:B------:R-:W-:Y:S02]  /*21f0*/  IMAD R4, R11, 0x3, RZ ;  /* 0x000000030b047824 */ /* 0x000fe400078e02ff */
[C---:B------:R-:W-:Y:S01]  /*2200*/  IMAD R3, R0.reuse, 0x100, R11 ;  /* 0x0000010000037824 */ /* 0x040fe200078e020b */
[----:B------:R-:W-:-:S03]  /*2210*/  LEA R11, R0, R11, 0x9 ;  /* 0x0000000b000b7211 */ /* 0x000fc600078e48ff */
[----:B------:R-:W-:Y:S02]  /*2220*/  IMAD R5, R3, 0x3, RZ ;  /* 0x0000000303057824 */ /* 0x000fe400078e02ff */
[----:B------:R-:W-:Y:S02]  /*2230*/  IMAD R0, R0, 0x100, R11 ;  /* 0x0000010000007824 */ /* 0x000fe400078e020b */
[----:B------:R-:W-:Y:S02]  /*2240*/  IMAD R11, R11, 0x3, RZ ;  /* 0x000000030b0b7824 */ /* 0x000fe400078e02ff */
[----:B------:R-:W-:Y:S01]  /*2250*/  IMAD R0, R0, 0x3, RZ ;  /* 0x0000000300007824 */ /* 0x000fe200078e02ff */
[C---:B0-----:R-:W-:Y:S02]  /*2260*/  IADD3 R2, P0, PT, R4.reuse, UR4, RZ ;  /* 0x0000000404027c10 */ /* 0x041fe4000ff1e0ff */
[----:B------:R-:W-:Y:S02]  /*2270*/  IADD3 R6, P1, PT, R11, UR4, RZ ;  /* 0x000000040b067c10 */ /* 0x000fe4000ff3e0ff */
[----:B------:R-:W-:-:S02]  /*2280*/  LEA.HI.X.SX32 R3, R4, UR5, 0x1, P0 ;  /* 0x0000000504037c11 */ /* 0x000fc400080f0eff */
[----:B------:R-:W-:Y:S02]  /*2290*/  IADD3 R4, P0, PT, R5, UR4, RZ ;  /* 0x0000000405047c10 */ /* 0x000fe4000ff1e0ff */
[----:B------:R-:W-:Y:S01]  /*22a0*/  LEA.HI.X.SX32 R7, R11, UR5, 0x1, P1 ;  /* 0x000000050b077c11 */ /* 0x000fe200088f0eff */
[----:B------:R-:W-:Y:S01]  /*22b0*/  STG.E.U8 desc[UR12][R2.64], RZ ;  /* 0x000000ff02007986 */ /* 0x000fe2000c10110c */
[----:B------:R-:W-:Y:S02]  /*22c0*/  LEA.HI.X.SX32 R5, R5, UR5, 0x1, P0 ;  /* 0x0000000505057c11 */ /* 0x000fe400080f0eff */
[C---:B------:R-:W-:Y:S01]  /*22d0*/  IADD3 R8, P0, PT, R0.reuse, UR4, RZ ;  /* 0x0000000400087c10 */ /* 0x040fe2000ff1e0ff */
[----:B------:R-:W-:Y:S03]  /*22e0*/  STG.E.U8 desc[UR12][R2.64+0x1], RZ ;  /* 0x000001ff02007986 */ /* 0x000fe6000c10110c */
[----:B------:R-:W-:Y:S01]  /*22f0*/  LEA.HI.X.SX32 R9, R0, UR5, 0x1, P0 ;  /* 0x0000000500097c11 */ /* 0x000fe200080f0eff */
[----:B------:R-:W-:Y:S04]  /*2300*/  STG.E.U8 desc[UR12][R2.64+0x2], RZ ;  /* 0x000002ff02007986 */ /* 0x000fe8000c10110c */
        /* <DEDUP_REMOVED lines=8> */
[----:B------:R-:W-:Y:S01]  /*2390*/  STG.E.U8 desc[UR12][R8.64+0x2], RZ ;  /* 0x000002ff08007986 */ /* 0x000fe2000c10110c */
[----:B------:R-:W-:Y:S05]  /*23a0*/  EXIT ;  /* 0x000000000000794d */ /* 0x000fea0003800000 */
.L_x_165:
        /* <DEDUP_REMOVED lines=13> */
.L_x_180:


//--------------------- .text._Z4fillPh           --------------------------
	.section	.text._Z4fillPh,"ax",@progbits
	.align	128
        .global         _Z4fillPh
        .type           _Z4fillPh,@function
        .size           _Z4fillPh,(.L_x_181 - _Z4fillPh)
        .other          _Z4fillPh,@"STO_CUDA_ENTRY STV_DEFAULT"
_Z4fillPh:
.text._Z4fillPh:
[----:B------:R-:W-:Y:S01]  /*0000*/  LDC R1, c[0x0][0x37c] ;  /* 0x0000df00ff017b82 */ /* 0x000fe20000000800 */
[----:B------:R-:W0:Y:S07]  /*0010*/  S2R R3, SR_CTAID.Y ;  /* 0x0000000000037919 */ /* 0x000e2e0000002600 */
[----:B------:R-:W1:Y:S01]  /*0020*/  LDC R0, c[0x0][0x370] ;  /* 0x0000dc00ff007b82 */ /* 0x000e620000000800 */
[----:B------:R-:W2:Y:S01]  /*0030*/  LDCU.64 UR6, c[0x0][0x380] ;  /* 0x00007000ff0677ac */ /* 0x000ea20008000a00 */
[----:B------:R-:W0:Y:S01]  /*0040*/  S2R R4, SR_TID.Y ;  /* 0x0000000000047919 */ /* 0x000e220000002200 */
[----:B------:R-:W3:Y:S01]  /*0050*/  LDCU.64 UR4, c[0x0][0x358] ;  /* 0x00006b00ff0477ac */ /* 0x000ee20008000a00 */
[----:B------:R-:W4:Y:S01]  /*0060*/  S2R R2, SR_CTAID.X ;  /* 0x0000000000027919 */ /* 0x000f220000002500 */
[----:B------:R-:W4:Y:S01]  /*0070*/  S2R R5, SR_TID.X ;  /* 0x0000000000057919 */ /* 0x000f220000002100 */
[----:B0-----:R-:W-:-:S04]  /*0080*/  IMAD R3, R3, 0x20, R4 ;  /* 0x0000002003037824 */ /* 0x001fc800078e0204 */
[----:B-1----:R-:W-:Y:S02]  /*0090*/  IMAD R3, R3, R0, RZ ;  /* 0x0000000003037224 */ /* 0x002fe400078e02ff */
[----:B----4-:R-:W-:-:S04]  /*00a0*/  IMAD R2, R2, 0x20, R5 ;  /* 0x0000002002027824 */ /* 0x010fc800078e0205 */
[----:B------:R-:W-:-:S04]  /*00b0*/  IMAD R7, R3, 0x20, R2 ;  /* 0x0000002003077824 */ /* 0x000fc800078e0202 */
[----:B------:R-:W-:-:S05]  /*00c0*/  IMAD R2, R7, 0x3, RZ ;  /* 0x0000000307027824 */ /* 0x000fca00078e02ff */
[----:B--2---:R-:W-:-:S04]  /*00d0*/  IADD3 R4, P0, PT, R2, UR6, RZ ;  /* 0x0000000602047c10 */ /* 0x004fc8000ff1e0ff */
[----:B------:R-:W-:-:S05]  /*00e0*/  LEA.HI.X.SX32 R5, R2, UR7, 0x1, P0 ;  /* 0x0000000702057c11 */ /* 0x000fca00080f0eff */
[----:B---3--:R-:W2:Y:S04]  /*00f0*/  LDG.E.U8 R2, desc[UR4][R4.64] ;  /* 0x0000000404027981 */ /* 0x008ea8000c1e1100 */
[----:B------:R-:W2:Y:S04]  /*0100*/  LDG.E.U8 R3, desc[UR4][R4.64+0x1] ;  /* 0x0000010404037981 */ /* 0x000ea8000c1e1100 */
[----:B------:R-:W3:Y:S01]  /*0110*/  LDG.E.U8 R9, desc[UR4][R4.64+0x2] ;  /* 0x0000020404097981 */ /* 0x000ee2000c1e1100 */
[----:B--2---:R-:W-:-:S04]  /*0120*/  IADD3 R2, PT, PT, R2, R3, RZ ;  /* 0x0000000302027210 */ /* 0x004fc80007ffe0ff */
[----:B---3--:R-:W-:-:S13]  /*0130*/  LOP3.LUT P0, RZ, R2, R9, RZ, 0xfc, !PT ;  /* 0x0000000902ff7212 */ /* 0x008fda000780fcff */
[----:B------:R-:W2:Y:S04]  /*0140*/  @!P0 LDG.E.U8 R9, desc[UR4][R4.64+0x3] ;  /* 0x0000030404098981 */ /* 0x000ea8000c1e1100 */
[----:B------:R-:W3:Y:S04]  /*0150*/  @!P0 LDG.E.U8 R11, desc[UR4][R4.64+0x4] ;  /* 0x00000404040b8981 */ /* 0x000ee8000c1e1100 */
[----:B------:R-:W4:Y:S01]  /*0160*/  @!P0 LDG.E.U8 R13, desc[UR4][R4.64+0x5] ;  /* 0x00000504040d8981 */ /* 0x000f22000c1e1100 */
[----:B------:R-:W-:-:S04]  /*0170*/  IMAD R2, R0, 0x100, R7 ;  /* 0x0000010000027824 */ /* 0x000fc800078e0207 */
[----:B------:R-:W-:-:S05]  /*0180*/  IMAD R3, R2, 0x3, RZ ;  /* 0x0000000302037824 */ /* 0x000fca00078e02ff */
[----:B------:R-:W-:-:S04]  /*0190*/  IADD3 R2, P1, PT, R3, UR6, RZ ;  /* 0x0000000603027c10 */ /* 0x000fc8000ff3e0ff */
[----:B------:R-:W-:Y:S01]  /*01a0*/  LEA.HI.X.SX32 R3, R3, UR7, 0x1, P1 ;  /* 0x0000000703037c11 */ /* 0x000fe200088f0eff */
[----:B--2---:R-:W-:Y:S04]  /*01b0*/  @!P0 STG.E.U8 desc[UR4][R4.64], R9 ;  /* 0x0000000904008986 */ /* 0x004fe8000c101104 */
[----:B---3--:R-:W-:Y:S04]  /*01c0*/  @!P0 STG.E.U8 desc[UR4][R4.64+0x1], R11 ;  /* 0x0000010b04008986 */ /* 0x008fe8000c101104 */
[----:B----4-:R0:W-:Y:S04]  /*01d0*/  @!P0 STG.E.U8 desc[UR4][R4.64+0x2], R13 ;  /* 0x0000020d04008986 */ /* 0x0101e8000c101104 */
[----:B------:R-:W2:Y:S04]  /*01e0*/  LDG.E.U8 R6, desc[UR4][R2.64] ;  /* 0x0000000402067981 */ /* 0x000ea8000c1e1100 */
[----:B------:R-:W2:Y:S04]  /*01f0*/  LDG.E.U8 R15, desc[UR4][R2.64+0x1] ;  /* 0x00000104020f7981 */ /* 0x000ea8000c1e1100 */
[----:B------:R-:W3:Y:S01]  /*0200*/  LDG.E.U8 R17, desc[UR4][R2.64+0x2] ;  /* 0x0000020402117981 */ /* 0x000ee2000c1e1100 */
[----:B--2---:R-:W-:-:S05]  /*0210*/  IMAD.IADD R6, R6, 0x1, R15 ;  /* 0x0000000106067824 */ /* 0x004fca00078e020f */
[----:B---3--:R-:W-:-:S13]  /*0220*/  LOP3.LUT P0, RZ, R6, R17, RZ, 0xfc, !PT ;  /* 0x0000001106ff7212 */ /* 0x008fda000780fcff */
[----:B------:R-:W2:Y:S04]  /*0230*/  @!P0 LDG.E.U8 R15, desc[UR4][R2.64+0x3] ;  /* 0x00000304020f8981 */ /* 0x000ea8000c1e1100 */
[----:B------:R-:W3:Y:S04]  /*0240*/  @!P0 LDG.E.U8 R17, desc[UR4][R2.64+0x4] ;  /* 0x0000040402118981 */ /* 0x000ee8000c1e1100 */
[----:B------:R-:W4:Y:S01]  /*0250*/  @!P0 LDG.E.U8 R19, desc[UR4][R2.64+0x5] ;  /* 0x0000050402138981 */ /* 0x000f22000c1e1100 */
[----:B------:R-:W-:-:S05]  /*0260*/  LEA R7, R0, R7, 0x9 ;  /* 0x0000000700077211 */ /* 0x000fca00078e48ff */
[----:B------:R-:W-:-:S05]  /*0270*/  IMAD R6, R7, 0x3, RZ ;  /* 0x0000000307067824 */ /* 0x000fca00078e02ff */
[----:B0-----:R-:W-:-:S04]  /*0280*/  IADD3 R4, P1, PT, R6, UR6, RZ ;  /* 0x0000000606047c10 */ /* 0x001fc8000ff3e0ff */
        /* <DEDUP_REMOVED lines=12> */
[----:B------:R-:W-:-:S04]  /*0350*/  IMAD R0, R0, 0x100, R7 ;  /* 0x0000010000007824 */ /* 0x000fc800078e0207 */
[----:B------:R-:W-:-:S05]  /*0360*/  IMAD R0, R0, 0x3, RZ ;  /* 0x0000000300007824 */ /* 0x000fca00078e02ff */
[----:B0-----:R-:W-:-:S04]  /*0370*/  IADD3 R2, P1, PT, R0, UR6, RZ ;  /* 0x0000000600027c10 */ /* 0x001fc8000ff3e0ff */
[----:B------:R-:W-:Y:S01]  /*0380*/  LEA.HI.X.SX32 R3, R0, UR7, 0x1, P1 ;  /* 0x0000000700037c11 */ /* 0x000fe200088f0eff */
[----:B--2---:R0:W-:Y:S04]  /*0390*/  @!P0 STG.E.U8 desc[UR4][R4.64], R9 ;  /* 0x0000000904008986 */ /* 0x0041e8000c101104 */
[----:B---3--:R0:W-:Y:S04]  /*03a0*/  @!P0 STG.E.U8 desc[UR4][R4.64+0x1], R11 ;  /* 0x0000010b04008986 */ /* 0x0081e8000c101104 */
[----:B----4-:R0:W-:Y:S04]  /*03b0*/  @!P0 STG.E.U8 desc[UR4][R4.64+0x2], R13 ;  /* 0x0000020d04008986 */ /* 0x0101e8000c101104 */
[----:B------:R-:W2:Y:S04]  /*03c0*/  LDG.E.U8 R0, desc[UR4][R2.64] ;  /* 0x0000000402007981 */ /* 0x000ea8000c1e1100 */
[----:B------:R-:W2:Y:S04]  /*03d0*/  LDG.E.U8 R7, desc[UR4][R2.64+0x1] ;  /* 0x0000010402077981 */ /* 0x000ea8000c1e1100 */
[----:B------:R-:W3:Y:S01]  /*03e0*/  LDG.E.U8 R15, desc[UR4][R2.64+0x2] ;  /* 0x00000204020f7981 */ /* 0x000ee2000c1e1100 */
[----:B--2---:R-:W-:-:S04]  /*03f0*/  IADD3 R0, PT, PT, R0, R7, RZ ;  /* 0x0000000700007210 */ /* 0x004fc80007ffe0ff */
[----:B---3--:R-:W-:-:S13]  /*0400*/  LOP3.LUT P0, RZ, R0, R15, RZ, 0xfc, !PT ;  /* 0x0000000f00ff7212 */ /* 0x008fda000780fcff */
[----:B0-----:R-:W-:Y:S05]  /*0410*/  @P0 EXIT ;  /* 0x000000000000094d */ /* 0x001fea0003800000 */
[----:B------:R-:W2:Y:S04]  /*0420*/  LDG.E.U8 R5, desc[UR4][R2.64+0x3] ;  /* 0x0000030402057981 */ /* 0x000ea8000c1e1100 */
[----:B------:R-:W3:Y:S04]  /*0430*/  LDG.E.U8 R7, desc[UR4][R2.64+0x4] ;  /* 0x0000040402077981 */ /* 0x000ee8000c1e1100 */
[----:B------:R-:W4:Y:S04]  /*0440*/  LDG.E.U8 R9, desc[UR4][R2.64+0x5] ;  /* 0x0000050402097981 */ /* 0x000f28000c1e1100 */
[----:B--2---:R-:W-:Y:S04]  /*0450*/  STG.E.U8 desc[UR4][R2.64], R5 ;  /* 0x0000000502007986 */ /* 0x004fe8000c101104 */
[----:B---3--:R-:W-:Y:S04]  /*0460*/  STG.E.U8 desc[UR4][R2.64+0x1], R7 ;  /* 0x0000010702007986 */ /* 0x008fe8000c101104 */
[----:B----4-:R-:W-:Y:S01]  /*0470*/  STG.E.U8 desc[UR4][R2.64+0x2], R9 ;  /* 0x0000020902007986 */ /* 0x010fe2000c101104 */
[----:B------:R-:W-:Y:S05]  /*0480*/  EXIT ;  /* 0x000000000000794d */ /* 0x000fea0003800000 */
.L_x_166:
        /* <DEDUP_REMOVED lines=15> */
.L_x_181:


//--------------------- .text._Z11int_to_charPiPh --------------------------
	.section	.text._Z11int_to_charPiPh,"ax",@progbits
	.align	128
        .global         _Z11int_to_charPiPh
        .type           _Z11int_to_charPiPh,@function
        .size           _Z11int_to_charPiPh,(.L_x_182 - _Z11int_to_charPiPh)
        .other          _Z11int_to_charPiPh,@"STO_CUDA_ENTRY STV_DEFAULT"
_Z11int_to_charPiPh:
.text._Z11int_to_charPiPh:
[----:B------:R-:W-:Y:S01]  /*0000*/  LDC R1, c[0x0][0x37c] ;  /* 0x0000df00ff017b82 */ /* 0x000fe20000000800 */
[----:B------:R-:W0:Y:S07]  /*0010*/  S2R R5, SR_CTAID.Y ;  /* 0x0000000000057919 */ /* 0x000e2e0000002600 */
[----:B------:R-:W1:Y:S01]  /*0020*/  LDC R0, c[0x0][0x370] ;  /* 0x0000dc00ff007b82 */ /* 0x000e620000000800 */
[----:B------:R-:W2:Y:S01]  /*0030*/  LDCU.64 UR4, c[0x0][0x358] ;  /* 0x00006b00ff0477ac */ /* 0x000ea20008000a00 */
[----:B------:R-:W0:Y:S01]  /*0040*/  S2R R4, SR_TID.Y ;  /* 0x0000000000047919 */ /* 0x000e220000002200 */
[----:B------:R-:W3:Y:S01]  /*0050*/  LDCU.64 UR6, c[0x0][0x388] ;  /* 0x00007100ff0677ac */ /* 0x000ee20008000a00 */
[----:B------:R-:W4:Y:S04]  /*0060*/  S2R R7, SR_CTAID.X ;  /* 0x0000000000077919 */ /* 0x000f280000002500 */
[----:B------:R-:W5:Y:S01]  /*0070*/  LDC.64 R2, c[0x0][0x380] ;  /* 0x0000e000ff027b82 */ /* 0x000f620000000a00 */
[----:B------:R-:W4:Y:S01]  /*0080*/  S2R R6, SR_TID.X ;  /* 0x0000000000067919 */ /* 0x000f220000002100 */
[----:B0-----:R-:W-:-:S04]  /*0090*/  IMAD R5, R5, 0x20, R4 ;  /* 0x0000002005057824 */ /* 0x001fc800078e0204 */
[----:B-1----:R-:W-:Y:S02]  /*00a0*/  IMAD R4, R5, R0, RZ ;  /* 0x0000000005047224 */ /* 0x002fe400078e02ff */
[----:B----4-:R-:W-:-:S04]  /*00b0*/  IMAD R7, R7, 0x20, R6 ;  /* 0x0000002007077824 */ /* 0x010fc800078e0206 */
[----:B------:R-:W-:-:S04]  /*00c0*/  IMAD R7, R4, 0x20, R7 ;  /* 0x0000002004077824 */ /* 0x000fc800078e0207 */
[----:B-----5:R-:W-:-:S05]  /*00d0*/  IMAD.WIDE R12, R7, 0x4, R2 ;  /* 0x00000004070c7825 */ /* 0x020fca00078e0202 */
[----:B--2---:R-:W2:Y:S01]  /*00e0*/  LDG.E R5, desc[UR4][R12.64] ;  /* 0x000000040c057981 */ /* 0x004ea2000c1e1900 */
[----:B------:R-:W-:-:S05]  /*00f0*/  IMAD R8, R7, 0x3, RZ ;  /* 0x0000000307087824 */ /* 0x000fca00078e02ff */
[----:B---3--:R-:W-:Y:S02]  /*0100*/  IADD3 R4, P0, PT, R8, UR6, RZ ;  /* 0x0000000608047c10 */ /* 0x008fe4000ff1e0ff */
[----:B--2---:R-:W-:-:S04]  /*0110*/  SHF.R.S32.HI R6, RZ, 0x1f, R5 ;  /* 0x0000001fff067819 */ /* 0x004fc80000011405 */
[----:B------:R-:W-:Y:S02]  /*0120*/  LEA.HI R6, R6, R5, RZ, 0x10 ;  /* 0x0000000506067211 */ /* 0x000fe400078f80ff */
[----:B------:R-:W-:Y:S02]  /*0130*/  LEA.HI.X.SX32 R5, R8, UR7, 0x1, P0 ;  /* 0x0000000708057c11 */ /* 0x000fe400080f0eff */
[----:B------:R-:W-:-:S05]  /*0140*/  SHF.R.U32.HI R11, RZ, 0x10, R6 ;  /* 0x00000010ff0b7819 */ /* 0x000fca0000011606 */
[----:B------:R0:W-:Y:S04]  /*0150*/  STG.E.U8 desc[UR4][R4.64], R11 ;  /* 0x0000000b04007986 */ /* 0x0001e8000c101104 */
[----:B------:R-:W2:Y:S02]  /*0160*/  LDG.E R6, desc[UR4][R12.64] ;  /* 0x000000040c067981 */ /* 0x000ea4000c1e1900 */
[----:B--2---:R-:W-:-:S04]  /*0170*/  SHF.R.S32.HI R9, RZ, 0x1f, R6 ;  /* 0x0000001fff097819 */ /* 0x004fc80000011406 */
[----:B------:R-:W-:-:S04]  /*0180*/  LEA.HI R9, R9, R6, RZ, 0x8 ;  /* 0x0000000609097211 */ /* 0x000fc800078f40ff */
[----:B------:R-:W-:-:S05]  /*0190*/  SHF.R.U32.HI R15, RZ, 0x8, R9 ;  /* 0x00000008ff0f7819 */ /* 0x000fca0000011609 */
[----:B------:R1:W-:Y:S04]  /*01a0*/  STG.E.U8 desc[UR4][R4.64+0x1], R15 ;  /* 0x0000010f04007986 */ /* 0x0003e8000c101104 */
[----:B------:R-:W2:Y:S01]  /*01b0*/  LDG.E R17, desc[UR4][R12.64] ;  /* 0x000000040c117981 */ /* 0x000ea2000c1e1900 */
[----:B------:R-:W-:-:S04]  /*01c0*/  IMAD R19, R0, 0x100, R7 ;  /* 0x0000010000137824 */ /* 0x000fc800078e0207 */
[C---:B------:R-:W-:Y:S01]  /*01d0*/  IMAD.WIDE R8, R19.reuse, 0x4, R2 ;  /* 0x0000000413087825 */ /* 0x040fe200078e0202 */
[----:B--2---:R2:W-:Y:S04]  /*01e0*/  STG.E.U8 desc[UR4][R4.64+0x2], R17 ;  /* 0x0000021104007986 */ /* 0x0045e8000c101104 */
[----:B------:R-:W0:Y:S01]  /*01f0*/  LDG.E R6, desc[UR4][R8.64] ;  /* 0x0000000408067981 */ /* 0x000e22000c1e1900 */
[----:B------:R-:W-:-:S05]  /*0200*/  IMAD R19, R19, 0x3, RZ ;  /* 0x0000000313137824 */ /* 0x000fca00078e02ff */
[----:B------:R-:W-:Y:S02]  /*0210*/  IADD3 R10, P0, PT, R19, UR6, RZ ;  /* 0x00000006130a7c10 */ /* 0x000fe4000ff1e0ff */
[----:B0-----:R-:W-:-:S04]  /*0220*/  SHF.R.S32.HI R11, RZ, 0x1f, R6 ;  /* 0x0000001fff0b7819 */ /* 0x001fc80000011406 */
[----:B------:R-:W-:Y:S02]  /*0230*/  LEA.HI R6, R11, R6, RZ, 0x10 ;  /* 0x000000060b067211 */ /* 0x000fe400078f80ff */
[----:B------:R-:W-:Y:S02]  /*0240*/  LEA.HI.X.SX32 R11, R19, UR7, 0x1, P0 ;  /* 0x00000007130b7c11 */ /* 0x000fe400080f0eff */
[----:B-1----:R-:W-:-:S05]  /*0250*/  SHF.R.U32.HI R15, RZ, 0x10, R6 ;  /* 0x00000010ff0f7819 */ /* 0x002fca0000011606 */
[----:B------:R-:W-:Y:S04]  /*0260*/  STG.E.U8 desc[UR4][R10.64], R15 ;  /* 0x0000000f0a007986 */ /* 0x000fe8000c101104 */
[----:B------:R-:W3:Y:S02]  /*0270*/  LDG.E R6, desc[UR4][R8.64] ;  /* 0x0000000408067981 */ /* 0x000ee4000c1e1900 */
[----:B---3--:R-:W-:-:S04]  /*0280*/  SHF.R.S32.HI R13, RZ, 0x1f, R6 ;  /* 0x0000001fff0d7819 */ /* 0x008fc80000011406 */
[----:B------:R-:W-:-:S04]  /*0290*/  LEA.HI R13, R13, R6, RZ, 0x8 ;  /* 0x000000060d0d7211 */ /* 0x000fc800078f40ff */
[----:B------:R-:W-:-:S05]  /*02a0*/  SHF.R.U32.HI R13, RZ, 0x8, R13 ;  /* 0x00000008ff0d7819 */ /* 0x000fca000001160d */
[----:B------:R0:W-:Y:S04]  /*02b0*/  STG.E.U8 desc[UR4][R10.64+0x1], R13 ;  /* 0x0000010d0a007986 */ /* 0x0001e8000c101104 */
[----:B--2---:R-:W2:Y:S01]  /*02c0*/  LDG.E R17, desc[UR4][R8.64] ;  /* 0x0000000408117981 */ /* 0x004ea2000c1e1900 */
[----:B------:R-:W-:-:S04]  /*02d0*/  IMAD R19, R0, 0x200, R7 ;  /* 0x0000020000137824 */ /* 0x000fc800078e0207 */
[C---:B------:R-:W-:Y:S01]  /*02e0*/  IMAD.WIDE R4, R19.reuse, 0x4, R2 ;  /* 0x0000000413047825 */ /* 0x040fe200078e0202 */
[----:B--2---:R1:W-:Y:S04]  /*02f0*/  STG.E.U8 desc[UR4][R10.64+0x2], R17 ;  /* 0x000002110a007986 */ /* 0x0043e8000c101104 */
[----:B------:R-:W2:Y:S01]  /*0300*/  LDG.E R7, desc[UR4][R4.64] ;  /* 0x0000000404077981 */ /* 0x000ea2000c1e1900 */
[----:B------:R-:W-:-:S05]  /*0310*/  IMAD R14, R19, 0x3, RZ ;  /* 0x00000003130e7824 */ /* 0x000fca00078e02ff */
[----:B------:R-:W-:Y:S02]  /*0320*/  IADD3 R6, P0, PT, R14, UR6, RZ ;  /* 0x000000060e067c10 */ /* 0x000fe4000ff1e0ff */
[----:B--2---:R-:W-:-:S04]  /*0330*/  SHF.R.S32.HI R12, RZ, 0x1f, R7 ;  /* 0x0000001fff0c7819 */ /* 0x004fc80000011407 */
[----:B------:R-:W-:Y:S02]  /*0340*/  LEA.HI R12, R12, R7, RZ, 0x10 ;  /* 0x000000070c0c7211 */ /* 0x000fe400078f80ff */
[----:B------:R-:W-:Y:S02]  /*0350*/  LEA.HI.X.SX32 R7, R14, UR7, 0x1, P0 ;  /* 0x000000070e077c11 */ /* 0x000fe400080f0eff */
[----:B0-----:R-:W-:-:S05]  /*0360*/  SHF.R.U32.HI R13, RZ, 0x10, R12 ;  /* 0x00000010ff0d7819 */ /* 0x001fca000001160c */
[----:B------:R-:W-:Y:S04]  /*0370*/  STG.E.U8 desc[UR4][R6.64], R13 ;  /* 0x0000000d06007986 */ /* 0x000fe8000c101104 */
[----:B------:R-:W2:Y:S02]  /*0380*/  LDG.E R8, desc[UR4][R4.64] ;  /* 0x0000000404087981 */ /* 0x000ea4000c1e1900 */
[----:B--2---:R-:W-:-:S04]  /*0390*/  SHF.R.S32.HI R9, RZ, 0x1f, R8 ;  /* 0x0000001fff097819 */ /* 0x004fc80000011408 */
[----:B------:R-:W-:-:S04]  /*03a0*/  LEA.HI R9, R9, R8, RZ, 0x8 ;  /* 0x0000000809097211 */ /* 0x000fc800078f40ff */
[----:B-1----:R-:W-:-:S05]  /*03b0*/  SHF.R.U32.HI R11, RZ, 0x8, R9 ;  /* 0x00000008ff0b7819 */ /* 0x002fca0000011609 */
[----:B------:R0:W-:Y:S04]  /*03c0*/  STG.E.U8 desc[UR4][R6.64+0x1], R11 ;  /* 0x0000010b06007986 */ /* 0x0001e8000c101104 */
[----:B------:R-:W2:Y:S01]  /*03d0*/  LDG.E R15, desc[UR4][R4.64] ;  /* 0x00000004040f7981 */ /* 0x000ea2000c1e1900 */
        /* <DEDUP_REMOVED lines=14> */
[----:B------:R-:W-:-:S05]  /*04c0*/  SHF.R.U32.HI R5, RZ, 0x8, R5 ;  /* 0x00000008ff057819 */ /* 0x000fca0000011605 */
[----:B------:R-:W-:Y:S04]  /*04d0*/  STG.E.U8 desc[UR4][R8.64+0x1], R5 ;  /* 0x0000010508007986 */ /* 0x000fe8000c101104 */
[----:B-1----:R-:W2:Y:S04]  /*04e0*/  LDG.E R7, desc[UR4][R2.64] ;  /* 0x0000000402077981 */ /* 0x002ea8000c1e1900 */
[----:B--2---:R-:W-:Y:S01]  /*04f0*/  STG.E.U8 desc[UR4][R8.64+0x2], R7 ;  /* 0x0000020708007986 */ /* 0x004fe2000c101104 */
[----:B------:R-:W-:Y:S05]  /*0500*/  EXIT ;  /* 0x000000000000794d */ /* 0x000fea0003800000 */
.L_x_167:
        /* <DEDUP_REMOVED lines=15> */
.L_x_182:


//--------------------- .text._Z11char_to_intPiPh --------------------------
	.section	.text._Z11char_to_intPiPh,"ax",@progbits
	.align	128
        .global         _Z11char_to_intPiPh
        .type           _Z11char_to_intPiPh,@function
        .size           _Z11char_to_intPiPh,(.L_x_183 - _Z11char_to_intPiPh)
        .other          _Z11char_to_intPiPh,@"STO_CUDA_ENTRY STV_DEFAULT"
_Z11char_to_intPiPh:
.text._Z11char_to_intPiPh:
        /* <DEDUP_REMOVED lines=8> */
[----:B0-----:R-:W-:-:S05]  /*0080*/  LEA R3, R3, R4, 0x5 ;  /* 0x0000000403037211 */ /* 0x001fca00078e28ff */
[----:B-1----:R-:W-:Y:S02]  /*0090*/  IMAD R3, R3, R0, RZ ;  /* 0x0000000003037224 */ /* 0x002fe400078e02ff */
[----:B----4-:R-:W-:-:S05]  /*00a0*/  IMAD R2, R2, 0x20, R5 ;  /* 0x0000002002027824 */ /* 0x010fca00078e0205 */
[----:B------:R-:W-:-:S05]  /*00b0*/  LEA R11, R3, R2, 0x5 ;  /* 0x00000002030b7211 */ /* 0x000fca00078e28ff */
[----:B------:R-:W-:-:S05]  /*00c0*/  IMAD R2, R11, 0x3, RZ ;  /* 0x000000030b027824 */ /* 0x000fca00078e02ff */
[----:B--2---:R-:W-:-:S04]  /*00d0*/  IADD3 R4, P0, PT, R2, UR6, RZ ;  /* 0x0000000602047c10 */ /* 0x004fc8000ff1e0ff */
[----:B------:R-:W-:Y:S02]  /*00e0*/  LEA.HI.X.SX32 R5, R2, UR7, 0x1, P0 ;  /* 0x0000000702057c11 */ /* 0x000fe400080f0eff */
[----:B------:R-:W0:Y:S03]  /*00f0*/  LDC.64 R2, c[0x0][0x380] ;  /* 0x0000e000ff027b82 */ /* 0x000e260000000a00 */
[----:B---3--:R-:W2:Y:S04]  /*0100*/  LDG.E.U8 R6, desc[UR4][R4.64] ;  /* 0x0000000404067981 */ /* 0x008ea8000c1e1100 */
[----:B------:R-:W2:Y:S04]  /*0110*/  LDG.E.U8 R7, desc[UR4][R4.64+0x1] ;  /* 0x0000010404077981 */ /* 0x000ea8000c1e1100 */
[----:B------:R-:W3:Y:S01]  /*0120*/  LDG.E.U8 R10, desc[UR4][R4.64+0x2] ;  /* 0x00000204040a7981 */ /* 0x000ee2000c1e1100 */
[----:B------:R-:W-:-:S04]  /*0130*/  IMAD R15, R0, 0x100, R11 ;  /* 0x00000100000f7824 */ /* 0x000fc800078e020b */
[----:B------:R-:W-:-:S05]  /*0140*/  IMAD R9, R15, 0x3, RZ ;  /* 0x000000030f097824 */ /* 0x000fca00078e02ff */
[----:B------:R-:W-:-:S04]  /*0150*/  IADD3 R8, P0, PT, R9, UR6, RZ ;  /* 0x0000000609087c10 */ /* 0x000fc8000ff1e0ff */
[----:B------:R-:W-:Y:S02]  /*0160*/  LEA.HI.X.SX32 R9, R9, UR7, 0x1, P0 ;  /* 0x0000000709097c11 */ /* 0x000fe400080f0eff */
[----:B--2---:R-:W-:Y:S01]  /*0170*/  LEA R13, R6, R7, 0x8 ;  /* 0x00000007060d7211 */ /* 0x004fe200078e40ff */
[----:B0-----:R-:W-:-:S04]  /*0180*/  IMAD.WIDE R6, R11, 0x4, R2 ;  /* 0x000000040b067825 */ /* 0x001fc800078e0202 */
[----:B---3--:R-:W-:-:S05]  /*0190*/  IMAD.U32 R13, R13, 0x100, R10 ;  /* 0x000001000d0d7824 */ /* 0x008fca00078e000a */
[----:B------:R0:W-:Y:S04]  /*01a0*/  STG.E desc[UR4][R6.64], R13 ;  /* 0x0000000d06007986 */ /* 0x0001e8000c101904 */
[----:B------:R-:W2:Y:S04]  /*01b0*/  LDG.E.U8 R12, desc[UR4][R8.64] ;  /* 0x00000004080c7981 */ /* 0x000ea8000c1e1100 */
[----:B------:R-:W2:Y:S04]  /*01c0*/  LDG.E.U8 R5, desc[UR4][R8.64+0x1] ;  /* 0x0000010408057981 */ /* 0x000ea8000c1e1100 */
[----:B------:R-:W3:Y:S01]  /*01d0*/  LDG.E.U8 R14, desc[UR4][R8.64+0x2] ;  /* 0x00000204080e7981 */ /* 0x000ee2000c1e1100 */
[----:B------:R-:W-:-:S05]  /*01e0*/  LEA R17, R0, R11, 0x9 ;  /* 0x0000000b00117211 */ /* 0x000fca00078e48ff */
[----:B------:R-:W-:-:S05]  /*01f0*/  IMAD R11, R17, 0x3, RZ ;  /* 0x00000003110b7824 */ /* 0x000fca00078e02ff */
[----:B------:R-:W-:-:S04]  /*0200*/  IADD3 R10, P0, PT, R11, UR6, RZ ;  /* 0x000000060b0a7c10 */ /* 0x000fc8000ff1e0ff */
[----:B------:R-:W-:Y:S01]  /*0210*/  LEA.HI.X.SX32 R11, R11, UR7, 0x1, P0 ;  /* 0x000000070b0b7c11 */ /* 0x000fe200080f0eff */
[----:B--2---:R-:W-:Y:S02]  /*0220*/  IMAD R19, R12, 0x100, R5 ;  /* 0x000001000c137824 */ /* 0x004fe400078e0205 */
[----:B------:R-:W-:-:S03]  /*0230*/  IMAD.WIDE R4, R15, 0x4, R2 ;  /* 0x000000040f047825 */ /* 0x000fc600078e0202 */
[----:B---3--:R-:W-:-:S05]  /*0240*/  LEA R15, R19, R14, 0x8 ;  /* 0x0000000e130f7211 */ /* 0x008fca00078e40ff */
[----:B------:R1:W-:Y:S04]  /*0250*/  STG.E desc[UR4][R4.64], R15 ;  /* 0x0000000f04007986 */ /* 0x0003e8000c101904 */
[----:B0-----:R-:W2:Y:S04]  /*0260*/  LDG.E.U8 R6, desc[UR4][R10.64] ;  /* 0x000000040a067981 */ /* 0x001ea8000c1e1100 */
[----:B------:R-:W2:Y:S04]  /*0270*/  LDG.E.U8 R7, desc[UR4][R10.64+0x1] ;  /* 0x000001040a077981 */ /* 0x000ea8000c1e1100 */
[----:B------:R-:W3:Y:S01]  /*0280*/  LDG.E.U8 R12, desc[UR4][R10.64+0x2] ;  /* 0x000002040a0c7981 */ /* 0x000ee2000c1e1100 */
[----:B------:R-:W-:-:S04]  /*0290*/  IMAD R19, R0, 0x100, R17 ;  /* 0x0000010000137824 */ /* 0x000fc800078e0211 */
[----:B------:R-:W-:-:S05]  /*02a0*/  IMAD R0, R19, 0x3, RZ ;  /* 0x0000000313007824 */ /* 0x000fca00078e02ff */
[----:B------:R-:W-:-:S04]  /*02b0*/  IADD3 R8, P0, PT, R0, UR6, RZ ;  /* 0x0000000600087c10 */ /* 0x000fc8000ff1e0ff */
[----:B------:R-:W-:Y:S02]  /*02c0*/  LEA.HI.X.SX32 R9, R0, UR7, 0x1, P0 ;  /* 0x0000000700097c11 */ /* 0x000fe400080f0eff */
[----:B--2---:R-:W-:Y:S01]  /*02d0*/  LEA R13, R6, R7, 0x8 ;  /* 0x00000007060d7211 */ /* 0x004fe200078e40ff */
[----:B------:R-:W-:-:S04]  /*02e0*/  IMAD.WIDE R6, R17, 0x4, R2 ;  /* 0x0000000411067825 */ /* 0x000fc800078e0202 */
[----:B---3--:R-:W-:-:S05]  /*02f0*/  IMAD.U32 R13, R13, 0x100, R12 ;  /* 0x000001000d0d7824 */ /* 0x008fca00078e000c */
[----:B------:R-:W-:Y:S04]  /*0300*/  STG.E desc[UR4][R6.64], R13 ;  /* 0x0000000d06007986 */ /* 0x000fe8000c101904 */
[----:B------:R-:W2:Y:S04]  /*0310*/  LDG.E.U8 R0, desc[UR4][R8.64] ;  /* 0x0000000408007981 */ /* 0x000ea8000c1e1100 */
[----:B-1----:R-:W2:Y:S04]  /*0320*/  LDG.E.U8 R5, desc[UR4][R8.64+0x1] ;  /* 0x0000010408057981 */ /* 0x002ea8000c1e1100 */
[----:B------:R-:W3:Y:S01]  /*0330*/  LDG.E.U8 R4, desc[UR4][R8.64+0x2] ;  /* 0x0000020408047981 */ /* 0x000ee2000c1e1100 */
[----:B------:R-:W-:Y:S01]  /*0340*/  IMAD.WIDE R2, R19, 0x4, R2 ;  /* 0x0000000413027825 */ /* 0x000fe200078e0202 */
[----:B--2---:R-:W-:-:S04]  /*0350*/  LEA R5, R0, R5, 0x8 ;  /* 0x0000000500057211 */ /* 0x004fc800078e40ff */
[----:B---3--:R-:W-:-:S05]  /*0360*/  LEA R5, R5, R4, 0x8 ;  /* 0x0000000405057211 */ /* 0x008fca00078e40ff */
[----:B------:R-:W-:Y:S01]  /*0370*/  STG.E desc[UR4][R2.64], R5 ;  /* 0x0000000502007986 */ /* 0x000fe2000c101904 */
[----:B------:R-:W-:Y:S05]  /*0380*/  EXIT ;  /* 0x000000000000794d */ /* 0x000fea0003800000 */
.L_x_168:
        /* <DEDUP_REMOVED lines=15> */
.L_x_183:


//--------------------- .text._Z9set_depthPj      --------------------------
	.section	.text._Z9set_depthPj,"ax",@progbits
	.align	128
        .global         _Z9set_depthPj
        .type           _Z9set_depthPj,@function
        .size           _Z9set_depthPj,(.L_x_184 - _Z9set_depthPj)
        .other          _Z9set_depthPj,@"STO_CUDA_ENTRY STV_DEFAULT"
_Z9set_depthPj:
.text._Z9set_depthPj:
[----:B------:R-:W-:Y:S01]  /*0000*/  LDC R1, c[0x0][0x37c] ;  /* 0x0000df00ff017b82 */ /* 0x000fe20000000800 */
[----:B------:R-:W0:Y:S07]  /*0010*/  S2R R0, SR_CTAID.Y ;  /* 0x0000000000007919 */ /* 0x000e2e0000002600 */
[----:B------:R-:W1:Y:S01]  /*0020*/  LDC R6, c[0x0][0x370] ;  /* 0x0000dc00ff067b82 */ /* 0x000e620000000800 */
[----:B------:R-:W2:Y:S01]  /*0030*/  LDCU.64 UR4, c[0x0][0x358] ;  /* 0x00006b00ff0477ac */ /* 0x000ea20008000a00 */
[----:B------:R-:W-:Y:S01]  /*0040*/  MOV R13, 0xffff ;  /* 0x0000ffff000d7802 */ /* 0x000fe20000000f00 */
[----:B------:R-:W0:Y:S01]  /*0050*/  S2R R5, SR_TID.Y ;  /* 0x0000000000057919 */ /* 0x000e220000002200 */
[----:B------:R-:W3:Y:S04]  /*0060*/  S2R R4, SR_CTAID.X ;  /* 0x0000000000047919 */ /* 0x000ee80000002500 */
[----:B------:R-:W4:Y:S01]  /*0070*/  LDC.64 R2, c[0x0][0x380] ;  /* 0x0000e000ff027b82 */ /* 0x000f220000000a00 */
[----:B------:R-:W3:Y:S01]  /*0080*/  S2R R7, SR_TID.X ;  /* 0x0000000000077919 */ /* 0x000ee20000002100 */
[----:B0-----:R-:W-:-:S05]  /*0090*/  LEA R0, R0, R5, 0x5 ;  /* 0x0000000500007211 */ /* 0x001fca00078e28ff */
[----:B-1----:R-:W-:Y:S01]  /*00a0*/  IMAD R5, R0, R6, RZ ;  /* 0x0000000600057224 */ /* 0x002fe200078e02ff */
[----:B---3--:R-:W-:-:S04]  /*00b0*/  LEA R0, R4, R7, 0x5 ;  /* 0x0000000704007211 */ /* 0x008fc800078e28ff */
[----:B------:R-:W-:-:S04]  /*00c0*/  LEA R5, R5, R0, 0x5 ;  /* 0x0000000005057211 */ /* 0x000fc800078e28ff */
[CC--:B------:R-:W-:Y:S02]  /*00d0*/  LEA R9, R6.reuse, R5.reuse, 0x9 ;  /* 0x0000000506097211 */ /* 0x0c0fe400078e48ff */
[C---:B------:R-:W-:Y:S01]  /*00e0*/  LEA R7, R6.reuse, R5, 0x8 ;  /* 0x0000000506077211 */ /* 0x040fe200078e40ff */
[----:B----4-:R-:W-:Y:S01]  /*00f0*/  IMAD.WIDE R4, R5, 0x4, R2 ;  /* 0x0000000405047825 */ /* 0x010fe200078e0202 */
[----:B------:R-:W-:-:S03]  /*0100*/  LEA R11, R6, R9, 0x8 ;  /* 0x00000009060b7211 */ /* 0x000fc600078e40ff */
[--C-:B------:R-:W-:Y:S01]  /*0110*/  IMAD.WIDE R6, R7, 0x4, R2.reuse ;  /* 0x0000000407067825 */ /* 0x100fe200078e0202 */
[----:B--2---:R-:W-:Y:S03]  /*0120*/  STG.E desc[UR4][R4.64], R13 ;  /* 0x0000000d04007986 */ /* 0x004fe6000c101904 */
[--C-:B------:R-:W-:Y:S01]  /*0130*/  IMAD.WIDE R8, R9, 0x4, R2.reuse ;  /* 0x0000000409087825 */ /* 0x100fe200078e0202 */
[----:B------:R-:W-:Y:S03]  /*0140*/  STG.E desc[UR4][R6.64], R13 ;  /* 0x0000000d06007986 */ /* 0x000fe6000c101904 */
[----:B------:R-:W-:Y:S01]  /*0150*/  IMAD.WIDE R2, R11, 0x4, R2 ;  /* 0x000000040b027825 */ /* 0x000fe200078e0202 */
[----:B------:R-:W-:Y:S04]  /*0160*/  STG.E desc[UR4][R8.64], R13 ;  /* 0x0000000d08007986 */ /* 0x000fe8000c101904 */
[----:B------:R-:W-:Y:S01]  /*0170*/  STG.E desc[UR4][R2.64], R13 ;  /* 0x0000000d02007986 */ /* 0x000fe2000c101904 */
[----:B------:R-:W-:Y:S05]  /*0180*/  EXIT ;  /* 0x000000000000794d */ /* 0x000fea0003800000 */
.L_x_169:
        /* <DEDUP_REMOVED lines=15> */
.L_x_184:


//--------------------- .text._Z8copy_memPhS_     --------------------------
	.section	.text._Z8copy_memPhS_,"ax",@progbits
	.align	128
        .global         _Z8copy_memPhS_
        .type           _Z8copy_memPhS_,@function
        .size           _Z8copy_memPhS_,(.L_x_185 - _Z8copy_memPhS_)
        .other          _Z8copy_memPhS_,@"STO_CUDA_ENTRY STV_DEFAULT"
_Z8copy_memPhS_:
.text._Z8copy_memPhS_:
[----:B------:R-:W-:Y:S01]  /*0000*/  LDC R1, c[0x0][0x37c] ;  /* 0x0000df00ff017b82 */ /* 0x000fe20000000800 */
[----:B------:R-:W0:Y:S07]  /*0010*/  S2R R3, SR_CTAID.Y ;  /* 0x0000000000037919 */ /* 0x000e2e0000002600 */
[----:B------:R-:W1:Y:S01]  /*0020*/  LDC R0, c[0x0][0x370] ;  /* 0x0000dc00ff007b82 */ /* 0x000e620000000800 */
[----:B------:R-:W2:Y:S01]  /*0030*/  LDCU.128 UR8, c[0x0][0x380] ;  /* 0x00007000ff0877ac */ /* 0x000ea20008000c00 */
        /* <DEDUP_REMOVED lines=9> */
[----:B------:R-:W-:Y:S02]  /*00d0*/  SHF.R.S32.HI R5, RZ, 0x1f, R4 ;  /* 0x0000001fff057819 */ /* 0x000fe40000011404 */
[----:B--2---:R-:W-:-:S04]  /*00e0*/  IADD3 R2, P0, PT, R4, UR8, RZ ;  /* 0x0000000804027c10 */ /* 0x004fc8000ff1e0ff */
[----:B------:R-:W-:-:S05]  /*00f0*/  IADD3.X R3, PT, PT, R5, UR9, RZ, P0, !PT ;  /* 0x0000000905037c10 */ /* 0x000fca00087fe4ff */
[----:B---3--:R-:W2:Y:S01]  /*0100*/  LDG.E.U8 R9, desc[UR4][R2.64] ;  /* 0x0000000402097981 */ /* 0x008ea2000c1e1100 */
[----:B------:R-:W-:-:S04]  /*0110*/  IADD3 R4, P0, PT, R4, UR10, RZ ;  /* 0x0000000a04047c10 */ /* 0x000fc8000ff1e0ff */
[----:B------:R-:W-:-:S05]  /*0120*/  IADD3.X R5, PT, PT, R5, UR11, RZ, P0, !PT ;  /* 0x0000000b05057c10 */ /* 0x000fca00087fe4ff */
[----:B--2---:R0:W-:Y:S04]  /*0130*/  STG.E.U8 desc[UR4][R4.64], R9 ;  /* 0x0000000904007986 */ /* 0x0041e8000c101104 */
[----:B------:R-:W2:Y:S01]  /*0140*/  LDG.E.U8 R13, desc[UR4][R2.64+0x1] ;  /* 0x00000104020d7981 */ /* 0x000ea2000c1e1100 */
[----:B------:R-:W-:-:S04]  /*0150*/  IMAD R6, R0, 0x100, R11 ;  /* 0x0000010000067824 */ /* 0x000fc800078e020b */
[----:B------:R-:W-:Y:S01]  /*0160*/  IMAD R8, R6, 0x3, RZ ;  /* 0x0000000306087824 */ /* 0x000fe200078e02ff */
[----:B--2---:R1:W-:Y:S04]  /*0170*/  STG.E.U8 desc[UR4][R4.64+0x1], R13 ;  /* 0x0000010d04007986 */ /* 0x0043e8000c101104 */
[----:B------:R-:W2:Y:S01]  /*0180*/  LDG.E.U8 R15, desc[UR4][R2.64+0x2] ;  /* 0x00000204020f7981 */ /* 0x000ea2000c1e1100 */
[----:B------:R-:W-:Y:S02]  /*0190*/  SHF.R.S32.HI R10, RZ, 0x1f, R8 ;  /* 0x0000001fff0a7819 */ /* 0x000fe40000011408 */
[----:B------:R-:W-:-:S04]  /*01a0*/  IADD3 R6, P0, PT, R8, UR8, RZ ;  /* 0x0000000808067c10 */ /* 0x000fc8000ff1e0ff */
[----:B------:R-:W-:Y:S01]  /*01b0*/  IADD3.X R7, PT, PT, R10, UR9, RZ, P0, !PT ;  /* 0x000000090a077c10 */ /* 0x000fe200087fe4ff */
[----:B--2---:R2:W-:Y:S04]  /*01c0*/  STG.E.U8 desc[UR4][R4.64+0x2], R15 ;  /* 0x0000020f04007986 */ /* 0x0045e8000c101104 */
[----:B------:R-:W3:Y:S01]  /*01d0*/  LDG.E.U8 R17, desc[UR4][R6.64] ;  /* 0x0000000406117981 */ /* 0x000ee2000c1e1100 */
[----:B------:R-:W-:-:S04]  /*01e0*/  IADD3 R8, P0, PT, R8, UR10, RZ ;  /* 0x0000000a08087c10 */ /* 0x000fc8000ff1e0ff */
[----:B0-----:R-:W-:-:S05]  /*01f0*/  IADD3.X R9, PT, PT, R10, UR11, RZ, P0, !PT ;  /* 0x0000000b0a097c10 */ /* 0x001fca00087fe4ff */
[----:B---3--:R-:W-:Y:S04]  /*0200*/  STG.E.U8 desc[UR4][R8.64], R17 ;  /* 0x0000001108007986 */ /* 0x008fe8000c101104 */
[----:B-1----:R-:W3:Y:S01]  /*0210*/  LDG.E.U8 R13, desc[UR4][R6.64+0x1] ;  /* 0x00000104060d7981 */ /* 0x002ee2000c1e1100 */
[----:B------:R-:W-:-:S04]  /*0220*/  IMAD R11, R0, 0x200, R11 ;  /* 0x00000200000b7824 */ /* 0x000fc800078e020b */
[----:B------:R-:W-:Y:S01]  /*0230*/  IMAD R10, R11, 0x3, RZ ;  /* 0x000000030b0a7824 */ /* 0x000fe200078e02ff */
[----:B---3--:R0:W-:Y:S04]  /*0240*/  STG.E.U8 desc[UR4][R8.64+0x1], R13 ;  /* 0x0000010d08007986 */ /* 0x0081e8000c101104 */
[----:B------:R-:W3:Y:S01]  /*0250*/  LDG.E.U8 R19, desc[UR4][R6.64+0x2] ;  /* 0x0000020406137981 */ /* 0x000ee2000c1e1100 */
[----:B------:R-:W-:Y:S02]  /*0260*/  SHF.R.S32.HI R12, RZ, 0x1f, R10 ;  /* 0x0000001fff0c7819 */ /* 0x000fe4000001140a */
[----:B------:R-:W-:-:S04]  /*0270*/  IADD3 R2, P0, PT, R10, UR8, RZ ;  /* 0x000000080a027c10 */ /* 0x000fc8000ff1e0ff */
[----:B------:R-:W-:Y:S01]  /*0280*/  IADD3.X R3, PT, PT, R12, UR9, RZ, P0, !PT ;  /* 0x000000090c037c10 */ /* 0x000fe200087fe4ff */
[----:B---3--:R1:W-:Y:S04]  /*0290*/  STG.E.U8 desc[UR4][R8.64+0x2], R19 ;  /* 0x0000021308007986 */ /* 0x0083e8000c101104 */
[----:B--2---:R-:W2:Y:S01]  /*02a0*/  LDG.E.U8 R15, desc[UR4][R2.64] ;  /* 0x00000004020f7981 */ /* 0x004ea2000c1e1100 */
[----:B------:R-:W-:-:S04]  /*02b0*/  IADD3 R4, P0, PT, R10, UR10, RZ ;  /* 0x0000000a0a047c10 */ /* 0x000fc8000ff1e0ff */
[----:B------:R-:W-:-:S05]  /*02c0*/  IADD3.X R5, PT, PT, R12, UR11, RZ, P0, !PT ;  /* 0x0000000b0c057c10 */ /* 0x000fca00087fe4ff */
[----:B--2---:R-:W-:Y:S04]  /*02d0*/  STG.E.U8 desc[UR4][R4.64], R15 ;  /* 0x0000000f04007986 */ /* 0x004fe8000c101104 */
[----:B0-----:R-:W2:Y:S01]  /*02e0*/  LDG.E.U8 R13, desc[UR4][R2.64+0x1] ;  /* 0x00000104020d7981 */ /* 0x001ea2000c1e1100 */
[----:B------:R-:W-:-:S04]  /*02f0*/  IMAD R0, R0, 0x100, R11 ;  /* 0x0000010000007824 */ /* 0x000fc800078e020b */
[----:B------:R-:W-:Y:S01]  /*0300*/  IMAD R0, R0, 0x3, RZ ;  /* 0x0000000300007824 */ /* 0x000fe200078e02ff */
[----:B--2---:R0:W-:Y:S04]  /*0310*/  STG.E.U8 desc[UR4][R4.64+0x1], R13 ;  /* 0x0000010d04007986 */ /* 0x0041e8000c101104 */
[----:B------:R-:W2:Y:S01]  /*0320*/  LDG.E.U8 R17, desc[UR4][R2.64+0x2] ;  /* 0x0000020402117981 */ /* 0x000ea2000c1e1100 */
[----:B------:R-:W-:Y:S02]  /*0330*/  IADD3 R6, P0, PT, R0, UR8, RZ ;  /* 0x0000000800067c10 */ /* 0x000fe4000ff1e0ff */
[----:B-1----:R-:W-:-:S04]  /*0340*/  SHF.R.S32.HI R9, RZ, 0x1f, R0 ;  /* 0x0000001fff097819 */ /* 0x002fc80000011400 */
[----:B------:R-:W-:Y:S01]  /*0350*/  IADD3.X R7, PT, PT, R9, UR9, RZ, P0, !PT ;  /* 0x0000000909077c10 */ /* 0x000fe200087fe4ff */
[----:B--2---:R-:W-:Y:S04]  /*0360*/  STG.E.U8 desc[UR4][R4.64+0x2], R17 ;  /* 0x0000021104007986 */ /* 0x004fe8000c101104 */
[----:B------:R-:W2:Y:S01]  /*0370*/  LDG.E.U8 R11, desc[UR4][R6.64] ;  /* 0x00000004060b7981 */ /* 0x000ea2000c1e1100 */
[----:B------:R-:W-:-:S04]  /*0380*/  IADD3 R8, P0, PT, R0, UR10, RZ ;  /* 0x0000000a00087c10 */ /* 0x000fc8000ff1e0ff */
[----:B------:R-:W-:-:S05]  /*0390*/  IADD3.X R9, PT, PT, R9, UR11, RZ, P0, !PT ;  /* 0x0000000b09097c10 */ /* 0x000fca00087fe4ff */
[----:B--2---:R-:W-:Y:S04]  /*03a0*/  STG.E.U8 desc[UR4][R8.64], R11 ;  /* 0x0000000b08007986 */ /* 0x004fe8000c101104 */
[----:B------:R-:W2:Y:S04]  /*03b0*/  LDG.E.U8 R3, desc[UR4][R6.64+0x1] ;  /* 0x0000010406037981 */ /* 0x000ea8000c1e1100 */
[----:B--2---:R-:W-:Y:S04]  /*03c0*/  STG.E.U8 desc[UR4][R8.64+0x1], R3 ;  /* 0x0000010308007986 */ /* 0x004fe8000c101104 */
[----:B0-----:R-:W2:Y:S04]  /*03d0*/  LDG.E.U8 R13, desc[UR4][R6.64+0x2] ;  /* 0x00000204060d7981 */ /* 0x001ea8000c1e1100 */
[----:B--2---:R-:W-:Y:S01]  /*03e0*/  STG.E.U8 desc[UR4][R8.64+0x2], R13 ;  /* 0x0000020d08007986 */ /* 0x004fe2000c101104 */
[----:B------:R-:W-:Y:S05]  /*03f0*/  EXIT ;  /* 0x000000000000794d */ /* 0x000fea0003800000 */
.L_x_170:
        /* <DEDUP_REMOVED lines=16> */
.L_x_185:


//--------------------- .nv.global.init           --------------------------
	.section	.nv.global.init,"aw",@progbits
	.align	4
.nv.global.init:
	.type		__cudart_i2opi_f,@object
	.size		__cudart_i2opi_f,(.L_0 - __cudart_i2opi_f)
__cudart_i2opi_f:
        /*0000*/ 	.byte	0x41, 0x90, 0x43, 0x3c, 0x99, 0x95, 0x62, 0xdb, 0xc0, 0xdd, 0x34, 0xf5, 0xd1, 0x57, 0x27, 0xfc
        /*0010*/ 	.byte	0x29, 0x15, 0x44, 0x4e, 0x6e, 0x83, 0xf9, 0xa2
.L_0:


//--------------------- .nv.shared.reserved.0     --------------------------
	.section	.nv.shared.reserved.0,"aw",@nobits
	.weak		__nv_reservedSMEM_offset_0_alias
	.size		__nv_reservedSMEM_offset_0_alias, 0, 64
	.other		__nv_reservedSMEM_offset_0_alias,@"STO_CUDA_RESERVED_SHARED STV_DEFAULT"
__nv_reservedSMEM_offset_0_alias:
	.zero		0
	.zero		64


//--------------------- .nv.constant0._Z12render_finalPfS_PiS0_i --------------------------
	.section	.nv.constant0._Z12render_finalPfS_PiS0_i,"a",@progbits
	.sectionflags	@""
	.align	4
.nv.constant0._Z12render_finalPfS_PiS0_i:
	.zero		932


//--------------------- .nv.constant0._Z12render_depthPfPj --------------------------
	.section	.nv.constant0._Z12render_depthPfPj,"a",@progbits
	.sectionflags	@""
	.align	4
.nv.constant0._Z12render_depthPfPj:
	.zero		912


//--------------------- .nv.constant0._Z11transform2dPf --------------------------
	.section	.nv.constant0._Z11transform2dPf,"a",@progbits
	.sectionflags	@""
	.align	4
.nv.constant0._Z11transform2dPf:
	.zero		904


//--------------------- .nv.constant0._Z9transformPfS_S_ --------------------------
	.section	.nv.constant0._Z9transformPfS_S_,"a",@progbits
	.sectionflags	@""
	.align	4
.nv.constant0._Z9transformPfS_S_:
	.zero		920


//--------------------- .nv.constant0._Z10to3d_pointPfS_ --------------------------
	.section	.nv.constant0._Z10to3d_pointPfS_,"a",@progbits
	.sectionflags	@""
	.align	4
.nv.constant0._Z10to3d_pointPfS_:
	.zero		912


//--------------------- .nv.constant0._Z5mergePhS_ii --------------------------
	.section	.nv.constant0._Z5mergePhS_ii,"a",@progbits
	.sectionflags	@""
	.align	4
.nv.constant0._Z5mergePhS_ii:
	.zero		920


//--------------------- .nv.constant0._Z4fillPh   --------------------------
	.section	.nv.constant0._Z4fillPh,"a",@progbits
	.sectionflags	@""
	.align	4
.nv.constant0._Z4fillPh:
	.zero		904


//--------------------- .nv.constant0._Z11int_to_charPiPh --------------------------
	.section	.nv.constant0._Z11int_to_charPiPh,"a",@progbits
	.sectionflags	@""
	.align	4
.nv.constant0._Z11int_to_charPiPh:
	.zero		912


//--------------------- .nv.constant0._Z11char_to_intPiPh --------------------------
	.section	.nv.constant0._Z11char_to_intPiPh,"a",@progbits
	.sectionflags	@""
	.align	4
.nv.constant0._Z11char_to_intPiPh:
	.zero		912


//--------------------- .nv.constant0._Z9set_depthPj --------------------------
	.section	.nv.constant0._Z9set_depthPj,"a",@progbits
	.sectionflags	@""
	.align	4
.nv.constant0._Z9set_depthPj:
	.zero		904


//--------------------- .nv.constant0._Z8copy_memPhS_ --------------------------
	.section	.nv.constant0._Z8copy_memPhS_,"a",@progbits
	.sectionflags	@""
	.align	4
.nv.constant0._Z8copy_memPhS_:
	.zero		912


//--------------------- SYMBOLS --------------------------

	.type		.nv.reservedSmem.offset0,@object
	.size		.nv.reservedSmem.offset0,0x4
